	.target	sm_80

	.elftype	@"ET_EXEC"


//--------------------- .note.nv.tkinfo           --------------------------
	.section	.note.nv.tkinfo,"",@"SHT_NOTE"
	.sectionflags	@"SHF_NOTE_NV_TKINFO"
	.tkinfo
        /*0018*/ 	.word	0x00000002
        /*0030*/ 	.string	""
        /*0030*/ 	.string	"ptxas"
        /*0030*/ 	.string	"Cuda compilation tools, release 13.0, V13.0.88"
        /*0030*/ 	.string	"Build cuda_13.0.r13.0/compiler.36424714_0"
        /*0030*/ 	.string	"-v  -suppress-debug-info  -lineinfo  -arch sm_80 "



//--------------------- .note.nv.cuinfo           --------------------------
	.section	.note.nv.cuinfo,"",@"SHT_NOTE"
	.sectionflags	@"SHF_NOTE_NV_CUINFO"
        /*0018*/ 	.short	0x0002
        /*001a*/ 	.short	0x0050
        /*001c*/ 	.short	0x0082
	.zero		2


//--------------------- .nv.info                  --------------------------
	.section	.nv.info,"",@"SHT_CUDA_INFO"
	.align	4


	//----- nvinfo : EIATTR_REGCOUNT
	.align		4
        /*0000*/ 	.byte	0x04, 0x2f
        /*0002*/ 	.short	(.L_1 - .L_0)
	.align		4
.L_0:
        /*0004*/ 	.word	index@(matmul_kernel)
        /*0008*/ 	.word	0x00000020


	//----- nvinfo : EIATTR_FRAME_SIZE
	.align		4
.L_1:
        /*000c*/ 	.byte	0x04, 0x11
        /*000e*/ 	.short	(.L_3 - .L_2)
	.align		4
.L_2:
        /*0010*/ 	.word	index@(matmul_kernel)
        /*0014*/ 	.word	0x00005308


	//----- nvinfo : EIATTR_MIN_STACK_SIZE
	.align		4
.L_3:
        /*0018*/ 	.byte	0x04, 0x12
        /*001a*/ 	.short	(.L_5 - .L_4)
	.align		4
.L_4:
        /*001c*/ 	.word	index@(matmul_kernel)
        /*0020*/ 	.word	0x00005308
.L_5:


//--------------------- .nv.info.matmul_kernel    --------------------------
	.section	.nv.info.matmul_kernel,"",@"SHT_CUDA_INFO"
	.sectionflags	@""
	.align	4


	//----- nvinfo : EIATTR_CUDA_API_VERSION
	.align		4
        /*0000*/ 	.byte	0x04, 0x37
        /*0002*/ 	.short	(.L_7 - .L_6)
.L_6:
        /*0004*/ 	.word	0x00000082


	//----- nvinfo : EIATTR_SW2861232_WAR
	.align		4
.L_7:
        /*0008*/ 	.byte	0x01, 0x35
	.zero		2


	//----- nvinfo : EIATTR_PARAM_CBANK
	.align		4
        /*000c*/ 	.byte	0x04, 0x0a
        /*000e*/ 	.short	(.L_9 - .L_8)
	.align		4
.L_8:
        /*0010*/ 	.word	index@(.nv.constant0.matmul_kernel)
        /*0014*/ 	.short	0x0160
        /*0016*/ 	.short	0x0050


	//----- nvinfo : EIATTR_CBANK_PARAM_SIZE
	.align		4
.L_9:
        /*0018*/ 	.byte	0x03, 0x19
        /*001a*/ 	.short	0x0050


	//----- nvinfo : EIATTR_KPARAM_INFO
	.align		4
        /*001c*/ 	.byte	0x04, 0x17
        /*001e*/ 	.short	(.L_11 - .L_10)
.L_10:
        /*0020*/ 	.word	0x00000000
        /*0024*/ 	.short	0x000d
        /*0026*/ 	.short	0x0048
        /*0028*/ 	.byte	0x00, 0xf4, 0x21, 0x00


	//----- nvinfo : EIATTR_KPARAM_INFO
	.align		4
.L_11:
        /*002c*/ 	.byte	0x04, 0x17
        /*002e*/ 	.short	(.L_13 - .L_12)
.L_12:
        /*0030*/ 	.word	0x00000000
        /*0034*/ 	.short	0x000c
        /*0036*/ 	.short	0x0040
        /*0038*/ 	.byte	0x00, 0xf4, 0x21, 0x00


	//----- nvinfo : EIATTR_KPARAM_INFO
	.align		4
.L_13:
        /*003c*/ 	.byte	0x04, 0x17
        /*003e*/ 	.short	(.L_15 - .L_14)
.L_14:
        /*0040*/ 	.word	0x00000000
        /*0044*/ 	.short	0x000b
        /*0046*/ 	.short	0x0038
        /*0048*/ 	.byte	0x00, 0xf0, 0x11, 0x00


	//----- nvinfo : EIATTR_KPARAM_INFO
	.align		4
.L_15:
        /*004c*/ 	.byte	0x04, 0x17
        /*004e*/ 	.short	(.L_17 - .L_16)
.L_16:
        /*0050*/ 	.word	0x00000000
        /*0054*/ 	.short	0x000a
        /*0056*/ 	.short	0x0034
        /*0058*/ 	.byte	0x00, 0xf0, 0x11, 0x00


	//----- nvinfo : EIATTR_KPARAM_INFO
	.align		4
.L_17:
        /*005c*/ 	.byte	0x04, 0x17
        /*005e*/ 	.short	(.L_19 - .L_18)
.L_18:
        /*0060*/ 	.word	0x00000000
        /*0064*/ 	.short	0x0009
        /*0066*/ 	.short	0x0030
        /*0068*/ 	.byte	0x00, 0xf0, 0x11, 0x00


	//----- nvinfo : EIATTR_KPARAM_INFO
	.align		4
.L_19:
        /*006c*/ 	.byte	0x04, 0x17
        /*006e*/ 	.short	(.L_21 - .L_20)
.L_20:
        /*0070*/ 	.word	0x00000000
        /*0074*/ 	.short	0x0008
        /*0076*/ 	.short	0x002c
        /*0078*/ 	.byte	0x00, 0xf0, 0x11, 0x00


	//----- nvinfo : EIATTR_KPARAM_INFO
	.align		4
.L_21:
        /*007c*/ 	.byte	0x04, 0x17
        /*007e*/ 	.short	(.L_23 - .L_22)
.L_22:
        /*0080*/ 	.word	0x00000000
        /*0084*/ 	.short	0x0007
        /*0086*/ 	.short	0x0028
        /*0088*/ 	.byte	0x00, 0xf0, 0x11, 0x00


	//----- nvinfo : EIATTR_KPARAM_INFO
	.align		4
.L_23:
        /*008c*/ 	.byte	0x04, 0x17
        /*008e*/ 	.short	(.L_25 - .L_24)
.L_24:
        /*0090*/ 	.word	0x00000000
        /*0094*/ 	.short	0x0006
        /*0096*/ 	.short	0x0024
        /*0098*/ 	.byte	0x00, 0xf0, 0x11, 0x00


	//----- nvinfo : EIATTR_KPARAM_INFO
	.align		4
.L_25:
        /*009c*/ 	.byte	0x04, 0x17
        /*009e*/ 	.short	(.L_27 - .L_26)
.L_26:
        /*00a0*/ 	.word	0x00000000
        /*00a4*/ 	.short	0x0005
        /*00a6*/ 	.short	0x0020
        /*00a8*/ 	.byte	0x00, 0xf0, 0x11, 0x00


	//----- nvinfo : EIATTR_KPARAM_INFO
	.align		4
.L_27:
        /*00ac*/ 	.byte	0x04, 0x17
        /*00ae*/ 	.short	(.L_29 - .L_28)
.L_28:
        /*00b0*/ 	.word	0x00000000
        /*00b4*/ 	.short	0x0004
        /*00b6*/ 	.short	0x001c
        /*00b8*/ 	.byte	0x00, 0xf0, 0x11, 0x00


	//----- nvinfo : EIATTR_KPARAM_INFO
	.align		4
.L_29:
        /*00bc*/ 	.byte	0x04, 0x17
        /*00be*/ 	.short	(.L_31 - .L_30)
.L_30:
        /*00c0*/ 	.word	0x00000000
        /*00c4*/ 	.short	0x0003
        /*00c6*/ 	.short	0x0018
        /*00c8*/ 	.byte	0x00, 0xf0, 0x11, 0x00


	//----- nvinfo : EIATTR_KPARAM_INFO
	.align		4
.L_31:
        /*00cc*/ 	.byte	0x04, 0x17
        /*00ce*/ 	.short	(.L_33 - .L_32)
.L_32:
        /*00d0*/ 	.word	0x00000000
        /*00d4*/ 	.short	0x0002
        /*00d6*/ 	.short	0x0010
        /*00d8*/ 	.byte	0x00, 0xf4, 0x21, 0x00


	//----- nvinfo : EIATTR_KPARAM_INFO
	.align		4
.L_33:
        /*00dc*/ 	.byte	0x04, 0x17
        /*00de*/ 	.short	(.L_35 - .L_34)
.L_34:
        /*00e0*/ 	.word	0x00000000
        /*00e4*/ 	.short	0x0001
        /*00e6*/ 	.short	0x0008
        /*00e8*/ 	.byte	0x00, 0xf4, 0x21, 0x00


	//----- nvinfo : EIATTR_KPARAM_INFO
	.align		4
.L_35:
        /*00ec*/ 	.byte	0x04, 0x17
        /*00ee*/ 	.short	(.L_37 - .L_36)
.L_36:
        /*00f0*/ 	.word	0x00000000
        /*00f4*/ 	.short	0x0000
        /*00f6*/ 	.short	0x0000
        /*00f8*/ 	.byte	0x00, 0xf4, 0x21, 0x00


	//----- nvinfo : EIATTR_MAXREG_COUNT
	.align		4
.L_37:
        /*00fc*/ 	.byte	0x03, 0x1b
        /*00fe*/ 	.short	0x0080


	//----- nvinfo : EIATTR_NUM_BARRIERS
	.align		4
        /*0100*/ 	.byte	0x02, 0x4c
        /*0102*/ 	.byte	0x01
	.zero		1


	//----- nvinfo : EIATTR_ANNOTATIONS
	.align		4
        /*0104*/ 	.byte	0x04, 0x55
        /*0106*/ 	.short	(.L_39 - .L_38)


	//   ....[0]....
.L_38:
        /*0108*/ 	.word	0x00000001
        /*010c*/ 	.byte	0x00, 0x06, 0x00, 0x00, 0x01, 0x00, 0x00, 0x00, 0xb0, 0x06, 0x00, 0x00, 0x01, 0x00, 0x00, 0x00
        /* <DEDUP_REMOVED lines=3893> */
        /*f46c*/ 	.byte	0x10, 0x56, 0x03, 0x00, 0x01, 0x00, 0x00, 0x00, 0x30, 0x56, 0x03, 0x00


	//----- nvinfo : EIATTR_MERCURY_ISA_VERSION
	.align		4
.L_39:
        /*f478*/ 	.byte	0x03, 0x5f
        /*f47a*/ 	.short	0x0000


	//----- nvinfo : EIATTR_EXIT_INSTR_OFFSETS
	.align		4
        /*f47c*/ 	.byte	0x04, 0x1c
        /*f47e*/ 	.short	(.L_41 - .L_40)


	//   ....[0]....
.L_40:
        /*f480*/ 	.word	0x0006bb80


	//   ....[1]....
        /*f484*/ 	.word	0x0006bba0


	//----- nvinfo : EIATTR_REQNTID
	.align		4
.L_41:
        /*f488*/ 	.byte	0x04, 0x10
        /*f48a*/ 	.short	(.L_43 - .L_42)
.L_42:
        /*f48c*/ 	.word	0x00000200
        /*f490*/ 	.word	0x00000001
        /*f494*/ 	.word	0x00000001
.L_43:


//--------------------- .nv.callgraph             --------------------------
	.section	.nv.callgraph,"",@"SHT_CUDA_CALLGRAPH"
	.align	4
	.sectionentsize	8
	.align		4
        /*0000*/ 	.word	0x00000000
	.align		4
        /*0004*/ 	.word	0xffffffff
	.align		4
        /*0008*/ 	.word	0x00000000
	.align		4
        /*000c*/ 	.word	0xfffffffe
	.align		4
        /*0010*/ 	.word	0x00000000
	.align		4
        /*0014*/ 	.word	0xfffffffd
	.align		4
        /*0018*/ 	.word	0x00000000
	.align		4
        /*001c*/ 	.word	0xfffffffc


//--------------------- .nv.rel.action            --------------------------
	.section	.nv.rel.action,"",@"SHT_CUDA_RELOCINFO"
	.align	8
	.sectionentsize	8
        /*0000*/ 	.byte	0x73, 0x00, 0x00, 0x00, 0x00, 0x00, 0x00, 0x00, 0x00, 0x00, 0x00, 0x11, 0x25, 0x00, 0x05, 0x36


//--------------------- .nv.constant0.matmul_kernel --------------------------
	.section	.nv.constant0.matmul_kernel,"a",@progbits
	.sectionflags	@""
	.align	4
.nv.constant0.matmul_kernel:
	.zero		432


//--------------------- .text.matmul_kernel       --------------------------
	.section	.text.matmul_kernel,"ax",@progbits
	.sectioninfo	@"SHI_REGISTERS=32"
	.align	128
        .global         matmul_kernel
        .type           matmul_kernel,@function
        .size           matmul_kernel,(.L_x_3 - matmul_kernel)
        .other          matmul_kernel,@"STO_CUDA_ENTRY STV_DEFAULT"
matmul_kernel:
.text.matmul_kernel:
[----:B------:R-:W-:Y:S02]  /*0000*/  IMAD.MOV.U32 R1, RZ, RZ, c[0x0][0x28] ;  /* 0x00000a00ff017624 */ /* 0x000fe400078e00ff */
[----:B------:R-:W-:Y:S01]  /*0010*/  IMAD.MOV.U32 R0, RZ, RZ, c[0x0][0x17c] ;  /* 0x00005f00ff007624 */ /* 0x000fe200078e00ff */
[----:B------:R-:W1:Y:S01]  /*0020*/  S2R R4, SR_CTAID.X ;  /* 0x0000000000047919 */ /* 0x000e620000002500 */
[----:B------:R-:W-:Y:S01]  /*0030*/  IABS R25, c[0x0][0x17c] ;  /* 0x00005f0000197a13 */ /* 0x000fe20000000000 */
[----:B------:R-:W-:Y:S01]  /*0040*/  ULDC UR4, c[0x0][0x180] ;  /* 0x0000600000047ab9 */ /* 0x000fe20000000800 */
[----:B------:R-:W-:Y:S01]  /*0050*/  IADD3 R1, R1, -0x5308, RZ ;  /* 0xffffacf801017810 */ /* 0x000fe20007ffe0ff */
[----:B------:R-:W2:Y:S01]  /*0060*/  S2R R16, SR_TID.X ;  /* 0x0000000000107919 */ /* 0x000ea20000002100 */
[----:B------:R-:W-:Y:S01]  /*0070*/  IADD3 R0, R0, 0x1ff, RZ ;  /* 0x000001ff00007810 */ /* 0x000fe20007ffe0ff */
[----:B------:R-:W3:Y:S01]  /*0080*/  I2F.RP R12, R25 ;  /* 0x00000019000c7306 */ /* 0x000ee20000209400 */
[----:B------:R-:W-:Y:S02]  /*0090*/  UIADD3 UR8, UR4, -0x80, URZ ;  /* 0xffffff8004087890 */ /* 0x000fe4000fffe03f */
[----:B------:R-:W-:Y:S01]  /*00a0*/  SHF.R.S32.HI R3, RZ, 0x1f, R0 ;  /* 0x0000001fff037819 */ /* 0x000fe20000011400 */
[----:B------:R-:W-:-:S02]  /*00b0*/  ULDC.64 UR12, c[0x0][0x118] ;  /* 0x00004600000c7ab9 */ /* 0x000fc40000000a00 */
[----:B------:R-:W-:Y:S01]  /*00c0*/  ULDC.64 UR6, c[0x0][0x188] ;  /* 0x0000620000067ab9 */ /* 0x000fe20000000a00 */
[----:B------:R-:W-:-:S04]  /*00d0*/  LEA.HI R3, R3, R0, RZ, 0x9 ;  /* 0x0000000003037211 */ /* 0x000fc800078f48ff */
[----:B------:R-:W-:-:S05]  /*00e0*/  SHF.R.S32.HI R3, RZ, 0x9, R3 ;  /* 0x00000009ff037819 */ /* 0x000fca0000011403 */
[----:B------:R-:W-:Y:S01]  /*00f0*/  IMAD.SHL.U32 R7, R3, 0x8, RZ ;  /* 0x0000000803077824 */ /* 0x000fe200078e00ff */
[----:B---3--:R-:W-:Y:S01]  /*0100*/  MUFU.RCP R12, R12 ;  /* 0x0000000c000c7308 */ /* 0x008fe20000001000 */
[----:B-1----:R-:W-:-:S03]  /*0110*/  IABS R8, R4 ;  /* 0x0000000400087213 */ /* 0x002fc60000000000 */
[-C--:B------:R-:W-:Y:S02]  /*0120*/  IABS R5, R7.reuse ;  /* 0x0000000700057213 */ /* 0x080fe40000000000 */
[----:B------:R-:W-:Y:S02]  /*0130*/  IABS R10, R7 ;  /* 0x00000007000a7213 */ /* 0x000fe40000000000 */
[----:B------:R-:W1:Y:S01]  /*0140*/  I2F.RP R0, R5 ;  /* 0x0000000500007306 */ /* 0x000e620000209400 */
[C---:B--2---:R-:W-:Y:S02]  /*0150*/  LOP3.LUT R13, R16.reuse, 0x100, RZ, 0xc0, !PT ;  /* 0x00000100100d7812 */ /* 0x044fe400078ec0ff */
[----:B------:R-:W-:Y:S02]  /*0160*/  LOP3.LUT R14, R16, 0x1ff, RZ, 0xc0, !PT ;  /* 0x000001ff100e7812 */ /* 0x000fe400078ec0ff */
[----:B------:R2:W3:Y:S03]  /*0170*/  R2UR UR11, R13 ;  /* 0x000000000d0b73c2 */ /* 0x0004e600000e0000 */
[----:B-1----:R-:W1:Y:S02]  /*0180*/  MUFU.RCP R0, R0 ;  /* 0x0000000000007308 */ /* 0x002e640000001000 */
[----:B-1----:R-:W-:Y:S01]  /*0190*/  IADD3 R2, R0, 0xffffffe, RZ ;  /* 0x0ffffffe00027810 */ /* 0x002fe20007ffe0ff */
[----:B------:R-:W-:-:S05]  /*01a0*/  IMAD.MOV R0, RZ, RZ, -R10 ;  /* 0x000000ffff007224 */ /* 0x000fca00078e0a0a */
[----:B------:R1:W4:Y:S02]  /*01b0*/  F2I.FTZ.U32.TRUNC.NTZ R3, R2 ;  /* 0x0000000200037305 */ /* 0x000324000021f000 */
[----:B-1----:R-:W-:Y:S02]  /*01c0*/  IMAD.MOV.U32 R2, RZ, RZ, RZ ;  /* 0x000000ffff027224 */ /* 0x002fe400078e00ff */
[----:B----4-:R-:W-:-:S04]  /*01d0*/  IMAD.MOV R6, RZ, RZ, -R3 ;  /* 0x000000ffff067224 */ /* 0x010fc800078e0a03 */
[----:B------:R-:W-:Y:S02]  /*01e0*/  IMAD R9, R6, R5, RZ ;  /* 0x0000000506097224 */ /* 0x000fe400078e02ff */
[----:B------:R-:W-:Y:S02]  /*01f0*/  IMAD.MOV.U32 R6, RZ, RZ, R8 ;  /* 0x000000ffff067224 */ /* 0x000fe400078e0008 */
[----:B------:R-:W-:-:S06]  /*0200*/  IMAD.HI.U32 R3, R3, R9, R2 ;  /* 0x0000000903037227 */ /* 0x000fcc00078e0002 */
[----:B------:R-:W-:-:S04]  /*0210*/  IMAD.HI.U32 R3, R3, R6, RZ ;  /* 0x0000000603037227 */ /* 0x000fc800078e00ff */
[----:B------:R-:W-:-:S05]  /*0220*/  IMAD R0, R3, R0, R6 ;  /* 0x0000000003007224 */ /* 0x000fca00078e0206 */
[----:B------:R-:W-:-:S13]  /*0230*/  ISETP.GT.U32.AND P1, PT, R5, R0, PT ;  /* 0x000000000500720c */ /* 0x000fda0003f24070 */
[----:B------:R-:W-:Y:S01]  /*0240*/  @!P1 IMAD.IADD R0, R0, 0x1, -R5 ;  /* 0x0000000100009824 */ /* 0x000fe200078e0a05 */
[----:B------:R-:W-:Y:S02]  /*0250*/  @!P1 IADD3 R3, R3, 0x1, RZ ;  /* 0x0000000103039810 */ /* 0x000fe40007ffe0ff */
[----:B------:R-:W-:Y:S02]  /*0260*/  ISETP.NE.AND P1, PT, R7, RZ, PT ;  /* 0x000000ff0700720c */ /* 0x000fe40003f25270 */
[----:B------:R-:W-:Y:S02]  /*0270*/  ISETP.GE.U32.AND P0, PT, R0, R5, PT ;  /* 0x000000050000720c */ /* 0x000fe40003f06070 */
[----:B------:R-:W-:-:S04]  /*0280*/  LOP3.LUT R0, R4, R7, RZ, 0x3c, !PT ;  /* 0x0000000704007212 */ /* 0x000fc800078e3cff */
[----:B------:R-:W-:Y:S01]  /*0290*/  ISETP.GE.AND P2, PT, R0, RZ, PT ;  /* 0x000000ff0000720c */ /* 0x000fe20003f46270 */
[----:B------:R-:W-:-:S05]  /*02a0*/  IMAD.MOV.U32 R0, RZ, RZ, c[0x0][0x178] ;  /* 0x00005e00ff007624 */ /* 0x000fca00078e00ff */
[----:B------:R-:W-:Y:S02]  /*02b0*/  IADD3 R0, R0, 0xff, RZ ;  /* 0x000000ff00007810 */ /* 0x000fe40007ffe0ff */
[----:B------:R-:W-:-:S05]  /*02c0*/  @P0 IADD3 R3, R3, 0x1, RZ ;  /* 0x0000000103030810 */ /* 0x000fca0007ffe0ff */
[----:B------:R-:W-:Y:S01]  /*02d0*/  IMAD.MOV.U32 R6, RZ, RZ, R3 ;  /* 0x000000ffff067224 */ /* 0x000fe200078e0003 */
[----:B------:R-:W-:-:S03]  /*02e0*/  SHF.R.S32.HI R3, RZ, 0x1f, R0 ;  /* 0x0000001fff037819 */ /* 0x000fc60000011400 */
[----:B------:R-:W-:Y:S01]  /*02f0*/  @!P2 IMAD.MOV R6, RZ, RZ, -R6 ;  /* 0x000000ffff06a224 */ /* 0x000fe200078e0a06 */
[----:B------:R-:W-:Y:S02]  /*0300*/  @!P1 LOP3.LUT R6, RZ, R7, RZ, 0x33, !PT ;  /* 0x00000007ff069212 */ /* 0x000fe400078e33ff */
[----:B------:R-:W-:-:S03]  /*0310*/  LEA.HI R3, R3, R0, RZ, 0x8 ;  /* 0x0000000003037211 */ /* 0x000fc600078f40ff */
[----:B------:R-:W-:Y:S02]  /*0320*/  IMAD.SHL.U32 R0, R6, 0x8, RZ ;  /* 0x0000000806007824 */ /* 0x000fe400078e00ff */
[----:B------:R-:W-:-:S03]  /*0330*/  IMAD.MOV R6, RZ, RZ, -R6 ;  /* 0x000000ffff067224 */ /* 0x000fc600078e0a06 */
[----:B------:R-:W-:Y:S01]  /*0340*/  LEA.HI.SX32 R2, R3, -R0, 0x18 ;  /* 0x8000000003027211 */ /* 0x000fe200078fc2ff */
[----:B------:R-:W-:Y:S02]  /*0350*/  IMAD R7, R7, R6, R4 ;  /* 0x0000000607077224 */ /* 0x000fe400078e0204 */
[----:B------:R-:W-:Y:S01]  /*0360*/  IMAD.MOV.U32 R4, RZ, RZ, RZ ;  /* 0x000000ffff047224 */ /* 0x000fe200078e00ff */
[----:B------:R-:W-:-:S04]  /*0370*/  IMNMX R2, R2, 0x8, PT ;  /* 0x0000000802027817 */ /* 0x000fc80003800200 */
[----:B------:R-:W-:-:S04]  /*0380*/  IABS R3, R2 ;  /* 0x0000000200037213 */ /* 0x000fc80000000000 */
[----:B------:R-:W1:Y:S08]  /*0390*/  I2F.RP R8, R3 ;  /* 0x0000000300087306 */ /* 0x000e700000209400 */
[----:B-1----:R-:W1:Y:S02]  /*03a0*/  MUFU.RCP R8, R8 ;  /* 0x0000000800087308 */ /* 0x002e640000001000 */
[----:B-1----:R-:W-:-:S06]  /*03b0*/  IADD3 R5, R8, 0xffffffe, RZ ;  /* 0x0ffffffe08057810 */ /* 0x002fcc0007ffe0ff */
[----:B------:R-:W1:Y:S02]  /*03c0*/  F2I.FTZ.U32.TRUNC.NTZ R5, R5 ;  /* 0x0000000500057305 */ /* 0x000e64000021f000 */
[----:B-1----:R-:W-:-:S04]  /*03d0*/  IMAD.MOV R10, RZ, RZ, -R5 ;  /* 0x000000ffff0a7224 */ /* 0x002fc800078e0a05 */
[----:B------:R-:W-:Y:S01]  /*03e0*/  IMAD R9, R10, R3, RZ ;  /* 0x000000030a097224 */ /* 0x000fe200078e02ff */
[----:B------:R-:W-:-:S03]  /*03f0*/  IABS R10, R7 ;  /* 0x00000007000a7213 */ /* 0x000fc60000000000 */
[----:B------:R-:W-:Y:S01]  /*0400*/  IMAD.HI.U32 R6, R5, R9, R4 ;  /* 0x0000000905067227 */ /* 0x000fe200078e0004 */
[----:B------:R-:W-:Y:S02]  /*0410*/  IABS R4, R2 ;  /* 0x0000000200047213 */ /* 0x000fe40000000000 */
[----:B------:R-:W-:Y:S01]  /*0420*/  IABS R9, c[0x0][0x178] ;  /* 0x00005e0000097a13 */ /* 0x000fe20000000000 */
[----:B------:R-:W-:Y:S01]  /*0430*/  IMAD.MOV.U32 R5, RZ, RZ, R10 ;  /* 0x000000ffff057224 */ /* 0x000fe200078e000a */
[----:B------:R-:W-:Y:S01]  /*0440*/  IADD3 R10, R12, 0xffffffe, RZ ;  /* 0x0ffffffe0c0a7810 */ /* 0x000fe20007ffe0ff */
[----:B------:R-:W-:Y:S02]  /*0450*/  IMAD.MOV R8, RZ, RZ, -R4 ;  /* 0x000000ffff087224 */ /* 0x000fe400078e0a04 */
[----:B------:R-:W-:Y:S01]  /*0460*/  IMAD.HI.U32 R6, R6, R5, RZ ;  /* 0x0000000506067227 */ /* 0x000fe200078e00ff */
[----:B------:R-:W1:Y:S03]  /*0470*/  F2I.FTZ.U32.TRUNC.NTZ R11, R10 ;  /* 0x0000000a000b7305 */ /* 0x000e66000021f000 */
[----:B------:R-:W-:Y:S01]  /*0480*/  IMAD R8, R6, R8, R5 ;  /* 0x0000000806087224 */ /* 0x000fe200078e0205 */
[----:B------:R-:W-:Y:S01]  /*0490*/  LOP3.LUT R5, R16, 0xff, RZ, 0xc0, !PT ;  /* 0x000000ff10057812 */ /* 0x000fe200078ec0ff */
[----:B------:R-:W-:-:S03]  /*04a0*/  IMAD.MOV.U32 R4, RZ, RZ, R9 ;  /* 0x000000ffff047224 */ /* 0x000fc600078e0009 */
[----:B------:R-:W-:Y:S01]  /*04b0*/  ISETP.GT.U32.AND P1, PT, R3, R8, PT ;  /* 0x000000080300720c */ /* 0x000fe20003f24070 */
[----:B------:R-:W4:Y:S01]  /*04c0*/  I2F.RP R9, R4 ;  /* 0x0000000400097306 */ /* 0x000f220000209400 */
[----:B-1----:R-:W-:-:S04]  /*04d0*/  IMAD.MOV R10, RZ, RZ, -R11 ;  /* 0x000000ffff0a7224 */ /* 0x002fc800078e0a0b */
[----:B------:R-:W-:-:S07]  /*04e0*/  IMAD R15, R10, R25, RZ ;  /* 0x000000190a0f7224 */ /* 0x000fce00078e02ff */
[----:B------:R-:W-:Y:S01]  /*04f0*/  @!P1 IADD3 R6, R6, 0x1, RZ ;  /* 0x0000000106069810 */ /* 0x000fe20007ffe0ff */
[----:B------:R-:W-:Y:S01]  /*0500*/  @!P1 IMAD.IADD R8, R8, 0x1, -R3 ;  /* 0x0000000108089824 */ /* 0x000fe200078e0a03 */
[----:B------:R-:W-:Y:S01]  /*0510*/  ISETP.NE.AND P1, PT, R2, RZ, PT ;  /* 0x000000ff0200720c */ /* 0x000fe20003f25270 */
[----:B------:R-:W-:Y:S01]  /*0520*/  IMAD.MOV.U32 R10, RZ, RZ, RZ ;  /* 0x000000ffff0a7224 */ /* 0x000fe200078e00ff */
[----:B----4-:R-:W1:Y:S02]  /*0530*/  MUFU.RCP R9, R9 ;  /* 0x0000000900097308 */ /* 0x010e640000001000 */
[----:B------:R-:W-:Y:S01]  /*0540*/  ISETP.GE.U32.AND P0, PT, R8, R3, PT ;  /* 0x000000030800720c */ /* 0x000fe20003f06070 */
[----:B------:R-:W-:Y:S01]  /*0550*/  IMAD.SHL.U32 R8, R5, 0x4, RZ ;  /* 0x0000000405087824 */ /* 0x000fe200078e00ff */
[----:B------:R-:W-:Y:S01]  /*0560*/  LOP3.LUT R3, R7, R2, RZ, 0x3c, !PT ;  /* 0x0000000207037212 */ /* 0x000fe200078e3cff */
[----:B------:R-:W-:-:S03]  /*0570*/  IMAD.HI.U32 R10, R11, R15, R10 ;  /* 0x0000000f0b0a7227 */ /* 0x000fc600078e000a */
[----:B------:R-:W-:Y:S02]  /*0580*/  ISETP.GE.AND P2, PT, R3, RZ, PT ;  /* 0x000000ff0300720c */ /* 0x000fe40003f46270 */
[----:B------:R-:W-:-:S04]  /*0590*/  SHF.R.S32.HI R3, RZ, 0x8, R16 ;  /* 0x00000008ff037819 */ /* 0x000fc80000011410 */
[----:B------:R-:W-:Y:S02]  /*05a0*/  SGXT R3, R3, 0x1 ;  /* 0x000000010303781a */ /* 0x000fe40000000200 */
[----:B------:R-:W-:Y:S02]  /*05b0*/  @P0 IADD3 R6, R6, 0x1, RZ ;  /* 0x0000000106060810 */ /* 0x000fe40007ffe0ff */
[----:B------:R-:W-:Y:S02]  /*05c0*/  LOP3.LUT R3, R8, 0x420, R3, 0x78, !PT ;  /* 0x0000042008037812 */ /* 0x000fe400078e7803 */
[----:B-1----:R-:W-:Y:S01]  /*05d0*/  IADD3 R9, R9, 0xffffffe, RZ ;  /* 0x0ffffffe09097810 */ /* 0x002fe20007ffe0ff */
[----:B------:R-:W-:Y:S01]  /*05e0*/  IMAD.MOV.U32 R12, RZ, RZ, R6 ;  /* 0x000000ffff0c7224 */ /* 0x000fe200078e0006 */
[----:B------:R-:W-:Y:S01]  /*05f0*/  SHF.R.U32.HI R8, RZ, 0x7, R16 ;  /* 0x00000007ff087819 */ /* 0x000fe20000011610 */
[----:B------:R1:W-:Y:S01]  /*0600*/  STL [R1+0x7bc], R3 ;  /* 0x0007bc0301007387 */ /* 0x0003e20000100800 */
[----:B------:R-:W-:Y:S01]  /*0610*/  LOP3.LUT R6, R16, 0x180, RZ, 0xc0, !PT ;  /* 0x0000018010067812 */ /* 0x000fe200078ec0ff */
[----:B------:R-:W-:Y:S01]  /*0620*/  @!P2 IMAD.MOV R12, RZ, RZ, -R12 ;  /* 0x000000ffff0ca224 */ /* 0x000fe200078e0a0c */
[----:B------:R-:W-:-:S02]  /*0630*/  @!P1 LOP3.LUT R12, RZ, R2, RZ, 0x33, !PT ;  /* 0x00000002ff0c9212 */ /* 0x000fc400078e33ff */
[----:B------:R-:W-:Y:S02]  /*0640*/  SGXT.U32 R8, R8, 0x2 ;  /* 0x000000020808781a */ /* 0x000fe40000000000 */
[----:B--2---:R-:W-:Y:S01]  /*0650*/  SHF.R.U32.HI R13, RZ, 0x3, R6 ;  /* 0x00000003ff0d7819 */ /* 0x004fe20000011606 */
[----:B------:R-:W-:Y:S01]  /*0660*/  IMAD.SHL.U32 R6, R14, 0x4, RZ ;  /* 0x000000040e067824 */ /* 0x000fe200078e00ff */
[----:B-1----:R1:W2:Y:S04]  /*0670*/  F2I.FTZ.U32.TRUNC.NTZ R3, R9 ;  /* 0x0000000900037305 */ /* 0x0022a8000021f000 */
[----:B------:R-:W-:Y:S01]  /*0680*/  LOP3.LUT R6, R6, R13, RZ, 0x3c, !PT ;  /* 0x0000000d06067212 */ /* 0x000fe200078e3cff */
[----:B-1----:R-:W-:Y:S02]  /*0690*/  IMAD.SHL.U32 R9, R12, 0x200, RZ ;  /* 0x000002000c097824 */ /* 0x002fe400078e00ff */
[----:B------:R-:W-:-:S03]  /*06a0*/  IMAD.MOV R12, RZ, RZ, -R12 ;  /* 0x000000ffff0c7224 */ /* 0x000fc600078e0a0c */
[----:B------:R1:W-:Y:S01]  /*06b0*/  STL [R1+0x7b0], R9 ;  /* 0x0007b00901007387 */ /* 0x0003e20000100800 */
[----:B------:R-:W-:Y:S02]  /*06c0*/  IMAD R13, R2, R12, R7 ;  /* 0x0000000c020d7224 */ /* 0x000fe400078e0207 */
[----:B--2---:R-:W-:Y:S01]  /*06d0*/  IMAD.MOV R2, RZ, RZ, -R3 ;  /* 0x000000ffff027224 */ /* 0x004fe200078e0a03 */
[----:B------:R2:W-:Y:S01]  /*06e0*/  STL [R1+0x7b8], R6 ;  /* 0x0007b80601007387 */ /* 0x0005e20000100800 */
[----:B------:R-:W-:Y:S02]  /*06f0*/  IMAD.IADD R0, R0, 0x1, R13 ;  /* 0x0000000100007824 */ /* 0x000fe400078e020d */
[----:B------:R-:W-:Y:S02]  /*0700*/  IMAD.MOV.U32 R13, RZ, RZ, R2 ;  /* 0x000000ffff0d7224 */ /* 0x000fe400078e0002 */
[----:B------:R-:W-:Y:S01]  /*0710*/  IMAD R17, R0, 0x100, R5 ;  /* 0x0000010000117824 */ /* 0x000fe200078e0205 */
[----:B-1----:R-:W-:Y:S01]  /*0720*/  LOP3.LUT R9, R9, R8, RZ, 0xfc, !PT ;  /* 0x0000000809097212 */ /* 0x002fe200078efcff */
[----:B------:R-:W-:-:S02]  /*0730*/  IMAD.MOV.U32 R2, RZ, RZ, RZ ;  /* 0x000000ffff027224 */ /* 0x000fc400078e00ff */
[----:B------:R-:W-:Y:S01]  /*0740*/  IMAD R13, R13, R4, RZ ;  /* 0x000000040d0d7224 */ /* 0x000fe200078e02ff */
[----:B------:R-:W-:Y:S01]  /*0750*/  LOP3.LUT R8, R9, 0x1fc, RZ, 0xfc, !PT ;  /* 0x000001fc09087812 */ /* 0x000fe200078efcff */
[----:B------:R-:W-:Y:S01]  /*0760*/  STL [R1+0xdd0], R17 ;  /* 0x000dd01101007387 */ /* 0x000fe20000100800 */
[----:B------:R-:W-:Y:S01]  /*0770*/  IABS R7, R9 ;  /* 0x0000000900077213 */ /* 0x000fe20000000000 */
[----:B------:R-:W-:Y:S01]  /*0780*/  IMAD.HI.U32 R3, R3, R13, R2 ;  /* 0x0000000d03037227 */ /* 0x000fe200078e0002 */
[----:B------:R-:W-:Y:S02]  /*0790*/  IABS R14, R8 ;  /* 0x00000008000e7213 */ /* 0x000fe40000000000 */
[C---:B------:R-:W-:Y:S01]  /*07a0*/  LOP3.LUT R11, R9.reuse, 0x4, RZ, 0xfc, !PT ;  /* 0x00000004090b7812 */ /* 0x040fe200078efcff */
[C---:B------:R-:W-:Y:S01]  /*07b0*/  IMAD.HI.U32 R12, R10.reuse, R7, RZ ;  /* 0x000000070a0c7227 */ /* 0x040fe200078e00ff */
[----:B------:R-:W-:Y:S02]  /*07c0*/  IABS R29, R17 ;  /* 0x00000011001d7213 */ /* 0x000fe40000000000 */
[----:B--2---:R-:W-:Y:S01]  /*07d0*/  IABS R6, R11 ;  /* 0x0000000b00067213 */ /* 0x004fe20000000000 */
[----:B------:R-:W-:Y:S01]  /*07e0*/  IMAD.HI.U32 R5, R10, R14, RZ ;  /* 0x0000000e0a057227 */ /* 0x000fe200078e00ff */
[----:B------:R-:W-:-:S03]  /*07f0*/  LOP3.LUT R22, R9, 0x20, RZ, 0xfc, !PT ;  /* 0x0000002009167812 */ /* 0x000fc600078efcff */
[----:B------:R-:W-:Y:S01]  /*0800*/  IMAD.MOV R12, RZ, RZ, -R12 ;  /* 0x000000ffff0c7224 */ /* 0x000fe200078e0a0c */
[----:B------:R-:W-:Y:S01]  /*0810*/  IABS R19, R22 ;  /* 0x0000001600137213 */ /* 0x000fe20000000000 */
[----:B------:R-:W-:Y:S02]  /*0820*/  IMAD.MOV R5, RZ, RZ, -R5 ;  /* 0x000000ffff057224 */ /* 0x000fe400078e0a05 */
[C---:B------:R-:W-:Y:S02]  /*0830*/  IMAD R2, R25.reuse, R12, R7 ;  /* 0x0000000c19027224 */ /* 0x040fe400078e0207 */
[----:B------:R-:W-:Y:S02]  /*0840*/  IMAD.MOV.U32 R7, RZ, RZ, 0x7f ;  /* 0x0000007fff077424 */ /* 0x000fe400078e00ff */
[C---:B------:R-:W-:Y:S01]  /*0850*/  IMAD R14, R25.reuse, R5, R14 ;  /* 0x00000005190e7224 */ /* 0x040fe200078e020e */
[----:B------:R-:W-:Y:S01]  /*0860*/  ISETP.GT.U32.AND P1, PT, R25, R2, PT ;  /* 0x000000021900720c */ /* 0x000fe20003f24070 */
[----:B------:R-:W-:Y:S01]  /*0870*/  IMAD.HI.U32 R0, R10, R6, RZ ;  /* 0x000000060a007227 */ /* 0x000fe200078e00ff */
[----:B------:R-:W-:-:S02]  /*0880*/  IADD3 R12, R7, c[0x0][0x180], RZ ;  /* 0x00006000070c7a10 */ /* 0x000fc40007ffe0ff */
[----:B------:R-:W-:Y:S01]  /*0890*/  ISETP.GT.U32.AND P2, PT, R25, R14, PT ;  /* 0x0000000e1900720c */ /* 0x000fe20003f44070 */
[----:B------:R-:W-:Y:S01]  /*08a0*/  IMAD.HI.U32 R3, R3, R29, RZ ;  /* 0x0000001d03037227 */ /* 0x000fe200078e00ff */
[----:B------:R-:W-:Y:S02]  /*08b0*/  SHF.R.U32.HI R7, RZ, 0x8, R16 ;  /* 0x00000008ff077819 */ /* 0x000fe40000011610 */
[----:B------:R-:W-:Y:S01]  /*08c0*/  ISETP.GT.AND P0, PT, R12, 0x7f, PT ;  /* 0x0000007f0c00780c */ /* 0x000fe20003f04270 */
[----:B------:R-:W-:Y:S01]  /*08d0*/  IMAD.MOV R0, RZ, RZ, -R0 ;  /* 0x000000ffff007224 */ /* 0x000fe200078e0a00 */
[----:B------:R-:W-:Y:S01]  /*08e0*/  SGXT.U32 R26, R7, 0x1 ;  /* 0x00000001071a781a */ /* 0x000fe20000000000 */
[----:B------:R-:W-:Y:S01]  /*08f0*/  IMAD.MOV R3, RZ, RZ, -R3 ;  /* 0x000000ffff037224 */ /* 0x000fe200078e0a03 */
[----:B------:R-:W-:Y:S01]  /*0900*/  LOP3.LUT R7, R9, 0xc, RZ, 0xfc, !PT ;  /* 0x0000000c09077812 */ /* 0x000fe200078efcff */
[C---:B------:R-:W-:Y:S01]  /*0910*/  IMAD R6, R25.reuse, R0, R6 ;  /* 0x0000000019067224 */ /* 0x040fe200078e0206 */
[----:B------:R-:W-:Y:S01]  /*0920*/  ISETP.GE.AND P3, PT, R26, c[0x0][0x180], PT ;  /* 0x000060001a007a0c */ /* 0x000fe20003f66270 */
[----:B------:R-:W-:Y:S01]  /*0930*/  IMAD R29, R4, R3, R29 ;  /* 0x00000003041d7224 */ /* 0x000fe200078e021d */
[----:B------:R-:W-:Y:S01]  /*0940*/  SEL R0, RZ, 0x4, !P0 ;  /* 0x00000004ff007807 */ /* 0x000fe20004000000 */
[--C-:B------:R-:W-:Y:S01]  /*0950*/  @!P2 IMAD.IADD R14, R14, 0x1, -R25.reuse ;  /* 0x000000010e0ea824 */ /* 0x100fe200078e0a19 */
[----:B------:R-:W-:Y:S01]  /*0960*/  ISETP.GT.U32.AND P2, PT, R25, R6, PT ;  /* 0x000000061900720c */ /* 0x000fe20003f44070 */
[----:B------:R-:W-:Y:S01]  /*0970*/  @!P1 IMAD.IADD R2, R2, 0x1, -R25 ;  /* 0x0000000102029824 */ /* 0x000fe200078e0a19 */
[----:B------:R-:W-:-:S02]  /*0980*/  SEL R15, R0, RZ, !P3 ;  /* 0x000000ff000f7207 */ /* 0x000fc40005800000 */
[----:B------:R-:W-:Y:S02]  /*0990*/  ISETP.GT.U32.AND P3, PT, R4, R29, PT ;  /* 0x0000001d0400720c */ /* 0x000fe40003f64070 */
[----:B------:R-:W-:Y:S02]  /*09a0*/  ISETP.GT.U32.AND P4, PT, R25, R14, PT ;  /* 0x0000000e1900720c */ /* 0x000fe40003f84070 */
[----:B------:R-:W-:Y:S02]  /*09b0*/  LOP3.LUT R5, R9, 0x8, RZ, 0xfc, !PT ;  /* 0x0000000809057812 */ /* 0x000fe400078efcff */
[----:B------:R-:W-:Y:S02]  /*09c0*/  IABS R13, R7 ;  /* 0x00000007000d7213 */ /* 0x000fe40000000000 */
[----:B------:R-:W-:Y:S01]  /*09d0*/  IABS R12, R5 ;  /* 0x00000005000c7213 */ /* 0x000fe20000000000 */
[----:B------:R-:W-:Y:S01]  /*09e0*/  @!P2 IMAD.IADD R6, R6, 0x1, -R25 ;  /* 0x000000010606a824 */ /* 0x000fe200078e0a19 */
[----:B------:R-:W-:Y:S01]  /*09f0*/  ISETP.NE.U32.AND P0, PT, R15, RZ, PT ;  /* 0x000000ff0f00720c */ /* 0x000fe20003f05070 */
[----:B------:R-:W-:Y:S01]  /*0a00*/  IMAD.MOV.U32 R3, RZ, RZ, R13 ;  /* 0x000000ffff037224 */ /* 0x000fe200078e000d */
[----:B------:R-:W-:Y:S01]  /*0a10*/  ISETP.GT.U32.AND P5, PT, R25, R2, PT ;  /* 0x000000021900720c */ /* 0x000fe20003fa4070 */
[----:B------:R-:W-:Y:S01]  /*0a20*/  @!P3 IMAD.IADD R29, R29, 0x1, -R4 ;  /* 0x000000011d1db824 */ /* 0x000fe200078e0a04 */
[----:B------:R-:W-:Y:S01]  /*0a30*/  ISETP.GE.AND P1, PT, R8, RZ, PT ;  /* 0x000000ff0800720c */ /* 0x000fe20003f26270 */
[----:B------:R-:W-:Y:S01]  /*0a40*/  IMAD.HI.U32 R13, R10, R12, RZ ;  /* 0x0000000c0a0d7227 */ /* 0x000fe200078e00ff */
[----:B------:R-:W-:-:S02]  /*0a50*/  ISETP.GT.U32.AND P6, PT, R25, R6, PT ;  /* 0x000000061900720c */ /* 0x000fc40003fc4070 */
[----:B------:R-:W-:Y:S01]  /*0a60*/  ISETP.GE.AND P2, PT, R9, RZ, PT ;  /* 0x000000ff0900720c */ /* 0x000fe20003f46270 */
[----:B------:R-:W-:-:S04]  /*0a70*/  IMAD.HI.U32 R15, R10, R3, RZ ;  /* 0x000000030a0f7227 */ /* 0x000fc800078e00ff */
[----:B------:R-:W-:Y:S01]  /*0a80*/  @!P4 IMAD.IADD R14, R14, 0x1, -R25 ;  /* 0x000000010e0ec824 */ /* 0x000fe200078e0a19 */
[----:B------:R-:W-:Y:S01]  /*0a90*/  ISETP.GT.U32.AND P4, PT, R4, R29, PT ;  /* 0x0000001d0400720c */ /* 0x000fe20003f84070 */
[----:B------:R-:W-:Y:S02]  /*0aa0*/  IMAD.MOV R13, RZ, RZ, -R13 ;  /* 0x000000ffff0d7224 */ /* 0x000fe400078e0a0d */
[----:B------:R-:W-:Y:S01]  /*0ab0*/  IMAD.MOV R8, RZ, RZ, -R15 ;  /* 0x000000ffff087224 */ /* 0x000fe200078e0a0f */
[----:B------:R-:W-:Y:S01]  /*0ac0*/  LOP3.LUT R15, R9, 0x10, RZ, 0xfc, !PT ;  /* 0x00000010090f7812 */ /* 0x000fe200078efcff */
[C---:B------:R-:W-:Y:S02]  /*0ad0*/  IMAD R12, R25.reuse, R13, R12 ;  /* 0x0000000d190c7224 */ /* 0x040fe400078e020c */
[C---:B------:R-:W-:Y:S01]  /*0ae0*/  IMAD R8, R25.reuse, R8, R3 ;  /* 0x0000000819087224 */ /* 0x040fe200078e0203 */
[----:B------:R-:W-:Y:S01]  /*0af0*/  IABS R13, R15 ;  /* 0x0000000f000d7213 */ /* 0x000fe20000000000 */
[----:B------:R-:W-:Y:S01]  /*0b00*/  IMAD.MOV.U32 R16, RZ, RZ, R14 ;  /* 0x000000ffff107224 */ /* 0x000fe200078e000e */
[----:B------:R-:W-:Y:S01]  /*0b10*/  ISETP.GT.U32.AND P3, PT, R25, R12, PT ;  /* 0x0000000c1900720c */ /* 0x000fe20003f64070 */
[----:B------:R-:W-:Y:S01]  /*0b20*/  @!P5 IMAD.IADD R2, R2, 0x1, -R25 ;  /* 0x000000010202d824 */ /* 0x000fe200078e0a19 */
[----:B------:R-:W-:Y:S01]  /*0b30*/  ISETP.GE.AND P5, PT, R11, RZ, PT ;  /* 0x000000ff0b00720c */ /* 0x000fe20003fa6270 */
[----:B------:R-:W-:Y:S01]  /*0b40*/  @!P1 IMAD.MOV R16, RZ, RZ, -R16 ;  /* 0x000000ffff109224 */ /* 0x000fe200078e0a10 */
[----:B------:R-:W-:Y:S01]  /*0b50*/  ISETP.GT.U32.AND P1, PT, R25, R8, PT ;  /* 0x000000081900720c */ /* 0x000fe20003f24070 */
[----:B------:R-:W-:Y:S01]  /*0b60*/  IMAD.HI.U32 R3, R10, R13, RZ ;  /* 0x0000000d0a037227 */ /* 0x000fe200078e00ff */
[----:B------:R-:W-:-:S02]  /*0b70*/  LOP3.LUT R11, R9, 0x18, RZ, 0xfc, !PT ;  /* 0x00000018090b7812 */ /* 0x000fc400078efcff */
[----:B------:R-:W-:Y:S01]  /*0b80*/  STL [R1+0x264], R16 ;  /* 0x0002641001007387 */ /* 0x000fe20000100800 */
[----:B------:R-:W-:Y:S01]  /*0b90*/  @!P4 IMAD.IADD R29, R29, 0x1, -R4 ;  /* 0x000000011d1dc824 */ /* 0x000fe200078e0a04 */
[----:B------:R-:W-:Y:S01]  /*0ba0*/  ISETP.GE.AND P4, PT, R5, RZ, PT ;  /* 0x000000ff0500720c */ /* 0x000fe20003f86270 */
[----:B------:R-:W-:Y:S01]  /*0bb0*/  IMAD.MOV R4, RZ, RZ, -R3 ;  /* 0x000000ffff047224 */ /* 0x000fe200078e0a03 */
[----:B------:R-:W-:Y:S01]  /*0bc0*/  LOP3.LUT R3, R9, 0x14, RZ, 0xfc, !PT ;  /* 0x0000001409037812 */ /* 0x000fe200078efcff */
[----:B------:R-:W-:Y:S01]  /*0bd0*/  @!P6 IMAD.IADD R6, R6, 0x1, -R25 ;  /* 0x000000010606e824 */ /* 0x000fe200078e0a19 */
[----:B------:R-:W-:Y:S01]  /*0be0*/  ISETP.GE.AND P6, PT, R15, RZ, PT ;  /* 0x000000ff0f00720c */ /* 0x000fe20003fc6270 */
[----:B------:R-:W-:Y:S01]  /*0bf0*/  IMAD R15, R25, R4, R13 ;  /* 0x00000004190f7224 */ /* 0x000fe200078e020d */
[----:B------:R-:W-:Y:S01]  /*0c00*/  IABS R4, R3 ;  /* 0x0000000300047213 */ /* 0x000fe20000000000 */
[----:B------:R-:W-:Y:S01]  /*0c10*/  IMAD.MOV.U32 R14, RZ, RZ, R6 ;  /* 0x000000ffff0e7224 */ /* 0x000fe200078e0006 */
[----:B------:R-:W-:Y:S01]  /*0c20*/  IABS R21, R11 ;  /* 0x0000000b00157213 */ /* 0x000fe20000000000 */
[----:B------:R-:W-:-:S02]  /*0c30*/  @!P1 IMAD.IADD R8, R8, 0x1, -R25 ;  /* 0x0000000108089824 */ /* 0x000fc400078e0a19 */
[----:B------:R-:W-:Y:S01]  /*0c40*/  @!P5 IMAD.MOV R14, RZ, RZ, -R14 ;  /* 0x000000ffff0ed224 */ /* 0x000fe200078e0a0e */
[C---:B------:R-:W-:Y:S01]  /*0c50*/  ISETP.GT.U32.AND P5, PT, R25.reuse, R15, PT ;  /* 0x0000000f1900720c */ /* 0x040fe20003fa4070 */
[----:B------:R-:W-:Y:S01]  /*0c60*/  @!P2 IMAD.MOV R2, RZ, RZ, -R2 ;  /* 0x000000ffff02a224 */ /* 0x000fe200078e0a02 */
[----:B------:R-:W-:Y:S01]  /*0c70*/  ISETP.GT.U32.AND P1, PT, R25, R8, PT ;  /* 0x000000081900720c */ /* 0x000fe20003f24070 */
[----:B------:R-:W-:Y:S01]  /*0c80*/  IMAD.HI.U32 R5, R10, R4, RZ ;  /* 0x000000040a057227 */ /* 0x000fe200078e00ff */
[----:B------:R-:W-:Y:S01]  /*0c90*/  ISETP.GE.AND P2, PT, R7, RZ, PT ;  /* 0x000000ff0700720c */ /* 0x000fe20003f46270 */
[----:B------:R1:W-:Y:S01]  /*0ca0*/  STL [R1+0x278], R14 ;  /* 0x0002780e01007387 */ /* 0x0003e20000100800 */
[----:B------:R-:W-:Y:S01]  /*0cb0*/  LOP3.LUT R7, R9, 0x1c, RZ, 0xfc, !PT ;  /* 0x0000001c09077812 */ /* 0x000fe200078efcff */
[----:B------:R-:W-:Y:S02]  /*0cc0*/  @!P3 IMAD.IADD R12, R12, 0x1, -R25 ;  /* 0x000000010c0cb824 */ /* 0x000fe400078e0a19 */
[----:B------:R-:W-:Y:S01]  /*0cd0*/  IMAD.HI.U32 R6, R10, R21, RZ ;  /* 0x000000150a067227 */ /* 0x000fe200078e00ff */
[----:B------:R-:W-:-:S02]  /*0ce0*/  IABS R20, R7 ;  /* 0x0000000700147213 */ /* 0x000fc40000000000 */
[----:B------:R-:W-:Y:S01]  /*0cf0*/  ISETP.GT.U32.AND P3, PT, R25, R12, PT ;  /* 0x0000000c1900720c */ /* 0x000fe20003f64070 */
[--C-:B------:R-:W-:Y:S02]  /*0d00*/  @!P5 IMAD.IADD R15, R15, 0x1, -R25.reuse ;  /* 0x000000010f0fd824 */ /* 0x100fe400078e0a19 */
[----:B------:R-:W-:Y:S01]  /*0d10*/  @!P1 IMAD.IADD R8, R8, 0x1, -R25 ;  /* 0x0000000108089824 */ /* 0x000fe200078e0a19 */
[----:B------:R-:W-:Y:S01]  /*0d20*/  ISETP.GE.AND P1, PT, R11, RZ, PT ;  /* 0x000000ff0b00720c */ /* 0x000fe20003f26270 */
[----:B------:R-:W-:Y:S01]  /*0d30*/  IMAD.MOV R5, RZ, RZ, -R5 ;  /* 0x000000ffff057224 */ /* 0x000fe200078e0a05 */
[C---:B------:R-:W-:Y:S01]  /*0d40*/  ISETP.GT.U32.AND P5, PT, R25.reuse, R15, PT ;  /* 0x0000000f1900720c */ /* 0x040fe20003fa4070 */
[----:B------:R-:W-:Y:S02]  /*0d50*/  IMAD.MOV R6, RZ, RZ, -R6 ;  /* 0x000000ffff067224 */ /* 0x000fe400078e0a06 */
[----:B------:R-:W-:Y:S02]  /*0d60*/  IMAD R4, R25, R5, R4 ;  /* 0x0000000519047224 */ /* 0x000fe400078e0204 */
[----:B------:R-:W-:-:S02]  /*0d70*/  IMAD.MOV.U32 R24, RZ, RZ, R8 ;  /* 0x000000ffff187224 */ /* 0x000fc400078e0008 */
[----:B------:R-:W-:Y:S01]  /*0d80*/  IMAD R21, R25, R6, R21 ;  /* 0x0000000619157224 */ /* 0x000fe200078e0215 */
[----:B------:R-:W-:Y:S01]  /*0d90*/  LOP3.LUT R6, R9, 0x24, RZ, 0xfc, !PT ;  /* 0x0000002409067812 */ /* 0x000fe200078efcff */
[----:B------:R-:W-:Y:S01]  /*0da0*/  @!P2 IMAD.MOV R24, RZ, RZ, -R24 ;  /* 0x000000ffff18a224 */ /* 0x000fe200078e0a18 */
[----:B------:R-:W-:Y:S01]  /*0db0*/  ISETP.GT.U32.AND P2, PT, R25, R4, PT ;  /* 0x000000041900720c */ /* 0x000fe20003f44070 */
[--C-:B------:R-:W-:Y:S01]  /*0dc0*/  @!P3 IMAD.IADD R12, R12, 0x1, -R25.reuse ;  /* 0x000000010c0cb824 */ /* 0x100fe200078e0a19 */
[----:B------:R-:W-:Y:S01]  /*0dd0*/  ISETP.GE.AND P3, PT, R3, RZ, PT ;  /* 0x000000ff0300720c */ /* 0x000fe20003f66270 */
[----:B------:R-:W-:Y:S01]  /*0de0*/  @!P5 IMAD.IADD R15, R15, 0x1, -R25 ;  /* 0x000000010f0fd824 */ /* 0x000fe200078e0a19 */
[----:B------:R-:W-:Y:S01]  /*0df0*/  ISETP.GT.U32.AND P5, PT, R25, R21, PT ;  /* 0x000000151900720c */ /* 0x000fe20003fa4070 */
[----:B------:R-:W-:Y:S01]  /*0e00*/  IMAD.HI.U32 R3, R10, R20, RZ ;  /* 0x000000140a037227 */ /* 0x000fe200078e00ff */
[----:B------:R-:W-:-:S03]  /*0e10*/  IABS R18, R6 ;  /* 0x0000000600127213 */ /* 0x000fc60000000000 */
[----:B------:R-:W-:Y:S02]  /*0e20*/  IMAD.MOV R3, RZ, RZ, -R3 ;  /* 0x000000ffff037224 */ /* 0x000fe400078e0a03 */
[----:B------:R-:W-:Y:S01]  /*0e30*/  IMAD.MOV.U32 R13, RZ, RZ, R12 ;  /* 0x000000ffff0d7224 */ /* 0x000fe200078e000c */
[----:B------:R-:W-:Y:S01]  /*0e40*/  LOP3.LUT R12, R9, 0x2c, RZ, 0xfc, !PT ;  /* 0x0000002c090c7812 */ /* 0x000fe200078efcff */
[--C-:B------:R-:W-:Y:S02]  /*0e50*/  @!P2 IMAD.IADD R4, R4, 0x1, -R25.reuse ;  /* 0x000000010404a824 */ /* 0x100fe400078e0a19 */
[----:B------:R-:W-:Y:S01]  /*0e60*/  IMAD R20, R25, R3, R20 ;  /* 0x0000000319147224 */ /* 0x000fe200078e0214 */
[----:B------:R-:W-:Y:S01]  /*0e70*/  LOP3.LUT R3, R9, 0x28, RZ, 0xfc, !PT ;  /* 0x0000002809037812 */ /* 0x000fe200078efcff */
[----:B------:R-:W-:Y:S01]  /*0e80*/  @!P5 IMAD.IADD R21, R21, 0x1, -R25 ;  /* 0x000000011515d824 */ /* 0x000fe200078e0a19 */
[----:B------:R-:W-:Y:S01]  /*0e90*/  ISETP.GT.U32.AND P2, PT, R25, R4, PT ;  /* 0x000000041900720c */ /* 0x000fe20003f44070 */
[----:B-1----:R-:W-:Y:S01]  /*0ea0*/  IMAD.HI.U32 R14, R10, R19, RZ ;  /* 0x000000130a0e7227 */ /* 0x002fe200078e00ff */
[----:B------:R-:W-:-:S02]  /*0eb0*/  IABS R17, R3 ;  /* 0x0000000300117213 */ /* 0x000fc40000000000 */
[----:B------:R-:W-:Y:S01]  /*0ec0*/  ISETP.GT.U32.AND P5, PT, R25, R21, PT ;  /* 0x000000151900720c */ /* 0x000fe20003fa4070 */
[----:B------:R-:W-:Y:S01]  /*0ed0*/  @!P4 IMAD.MOV R13, RZ, RZ, -R13 ;  /* 0x000000ffff0dc224 */ /* 0x000fe200078e0a0d */
[----:B------:R-:W-:Y:S01]  /*0ee0*/  ISETP.GE.AND P4, PT, R7, RZ, PT ;  /* 0x000000ff0700720c */ /* 0x000fe20003f86270 */
[----:B------:R-:W-:Y:S01]  /*0ef0*/  IMAD.HI.U32 R7, R10, R18, RZ ;  /* 0x000000120a077227 */ /* 0x000fe200078e00ff */
[----:B------:R-:W-:Y:S02]  /*0f00*/  IABS R11, R12 ;  /* 0x0000000c000b7213 */ /* 0x000fe40000000000 */
[----:B------:R1:W-:Y:S01]  /*0f10*/  STL [R1+0x274], R13 ;  /* 0x0002740d01007387 */ /* 0x0003e20000100800 */
[----:B------:R-:W-:Y:S01]  /*0f20*/  IMAD.MOV.U32 R16, RZ, RZ, R15 ;  /* 0x000000ffff107224 */ /* 0x000fe200078e000f */
[----:B------:R-:W-:Y:S01]  /*0f30*/  LOP3.LUT R15, R9, 0x38, RZ, 0xfc, !PT ;  /* 0x00000038090f7812 */ /* 0x000fe200078efcff */
[----:B------:R-:W-:Y:S02]  /*0f40*/  IMAD.MOV R14, RZ, RZ, -R14 ;  /* 0x000000ffff0e7224 */ /* 0x000fe400078e0a0e */
[----:B------:R-:W-:-:S02]  /*0f50*/  IMAD.MOV R7, RZ, RZ, -R7 ;  /* 0x000000ffff077224 */ /* 0x000fc400078e0a07 */
[----:B------:R-:W-:Y:S01]  /*0f60*/  @!P6 IMAD.MOV R16, RZ, RZ, -R16 ;  /* 0x000000ffff10e224 */ /* 0x000fe200078e0a10 */
[C---:B------:R-:W-:Y:S01]  /*0f70*/  ISETP.GT.U32.AND P6, PT, R25.reuse, R20, PT ;  /* 0x000000141900720c */ /* 0x040fe20003fc4070 */
[----:B------:R-:W-:Y:S01]  /*0f80*/  IMAD R19, R25, R14, R19 ;  /* 0x0000000e19137224 */ /* 0x000fe200078e0213 */
[----:B-1----:R-:W-:Y:S01]  /*0f90*/  LOP3.LUT R13, R9, 0x30, RZ, 0xfc, !PT ;  /* 0x00000030090d7812 */ /* 0x002fe200078efcff */
[----:B------:R-:W-:Y:S01]  /*0fa0*/  IMAD.HI.U32 R5, R10, R17, RZ ;  /* 0x000000110a057227 */ /* 0x000fe200078e00ff */
[----:B------:R1:W-:Y:S02]  /*0fb0*/  STL [R1+0x26c], R16 ;  /* 0x00026c1001007387 */ /* 0x0003e40000100800 */
[----:B------:R-:W-:Y:S01]  /*0fc0*/  IABS R8, R13 ;  /* 0x0000000d00087213 */ /* 0x000fe20000000000 */
[C---:B------:R-:W-:Y:S02]  /*0fd0*/  IMAD R18, R25.reuse, R7, R18 ;  /* 0x0000000719127224 */ /* 0x040fe400078e0212 */
[----:B------:R-:W-:Y:S01]  /*0fe0*/  @!P2 IMAD.IADD R4, R4, 0x1, -R25 ;  /* 0x000000010404a824 */ /* 0x000fe200078e0a19 */
[----:B------:R-:W-:Y:S01]  /*0ff0*/  ISETP.GT.U32.AND P2, PT, R25, R19, PT ;  /* 0x000000131900720c */ /* 0x000fe20003f44070 */
[----:B------:R-:W-:-:S02]  /*1000*/  IMAD.MOV R14, RZ, RZ, -R5 ;  /* 0x000000ffff0e7224 */ /* 0x000fc400078e0a05 */
[----:B------:R-:W-:Y:S01]  /*1010*/  @!P5 IMAD.IADD R21, R21, 0x1, -R25 ;  /* 0x000000011515d824 */ /* 0x000fe200078e0a19 */
[C---:B------:R-:W-:Y:S01]  /*1020*/  ISETP.GT.U32.AND P5, PT, R25.reuse, R18, PT ;  /* 0x000000121900720c */ /* 0x040fe20003fa4070 */
[----:B------:R-:W-:Y:S01]  /*1030*/  IMAD R17, R25, R14, R17 ;  /* 0x0000000e19117224 */ /* 0x000fe200078e0211 */
[C---:B------:R-:W-:Y:S01]  /*1040*/  LOP3.LUT R14, R9.reuse, 0x34, RZ, 0xfc, !PT ;  /* 0x00000034090e7812 */ /* 0x040fe200078efcff */
[----:B------:R-:W-:Y:S01]  /*1050*/  @!P6 IMAD.IADD R20, R20, 0x1, -R25 ;  /* 0x000000011414e824 */ /* 0x000fe200078e0a19 */
[----:B-1----:R-:W-:Y:S01]  /*1060*/  LOP3.LUT R16, R9, 0x3c, RZ, 0xfc, !PT ;  /* 0x0000003c09107812 */ /* 0x002fe200078efcff */
[----:B------:R-:W-:Y:S01]  /*1070*/  IMAD.HI.U32 R7, R10, R11, RZ ;  /* 0x0000000b0a077227 */ /* 0x000fe200078e00ff */
[----:B------:R-:W-:-:S03]  /*1080*/  ISETP.GT.U32.AND P6, PT, R25, R17, PT ;  /* 0x000000111900720c */ /* 0x000fc60003fc4070 */
[----:B------:R-:W-:Y:S01]  /*1090*/  @!P2 IMAD.IADD R19, R19, 0x1, -R25 ;  /* 0x000000011313a824 */ /* 0x000fe200078e0a19 */
[----:B------:R-:W-:Y:S01]  /*10a0*/  ISETP.GT.U32.AND P2, PT, R25, R20, PT ;  /* 0x000000141900720c */ /* 0x000fe20003f44070 */
[----:B------:R-:W-:-:S04]  /*10b0*/  IMAD.HI.U32 R5, R10, R8, RZ ;  /* 0x000000080a057227 */ /* 0x000fc800078e00ff */
[----:B------:R-:W-:Y:S01]  /*10c0*/  @!P5 IMAD.IADD R18, R18, 0x1, -R25 ;  /* 0x000000011212d824 */ /* 0x000fe200078e0a19 */
[C---:B------:R-:W-:Y:S01]  /*10d0*/  ISETP.GT.U32.AND P5, PT, R25.reuse, R19, PT ;  /* 0x000000131900720c */ /* 0x040fe20003fa4070 */
[----:B------:R-:W-:Y:S02]  /*10e0*/  IMAD.MOV R7, RZ, RZ, -R7 ;  /* 0x000000ffff077224 */ /* 0x000fe400078e0a07 */
[----:B------:R-:W-:Y:S01]  /*10f0*/  IMAD.MOV.U32 R23, RZ, RZ, R4 ;  /* 0x000000ffff177224 */ /* 0x000fe200078e0004 */
[----:B------:R-:W-:Y:S01]  /*1100*/  IABS R4, R16 ;  /* 0x0000001000047213 */ /* 0x000fe20000000000 */
[----:B------:R-:W-:Y:S02]  /*1110*/  IMAD.MOV R5, RZ, RZ, -R5 ;  /* 0x000000ffff057224 */ /* 0x000fe400078e0a05 */
[----:B------:R-:W-:Y:S01]  /*1120*/  IMAD R11, R25, R7, R11 ;  /* 0x00000007190b7224 */ /* 0x000fe200078e020b */
[----:B------:R-:W-:Y:S01]  /*1130*/  IABS R7, R14 ;  /* 0x0000000e00077213 */ /* 0x000fe20000000000 */
[----:B------:R-:W-:-:S02]  /*1140*/  @!P6 IMAD.IADD R17, R17, 0x1, -R25 ;  /* 0x000000011111e824 */ /* 0x000fc400078e0a19 */
[----:B------:R-:W-:Y:S01]  /*1150*/  @!P3 IMAD.MOV R23, RZ, RZ, -R23 ;  /* 0x000000ffff17b224 */ /* 0x000fe200078e0a17 */
[C---:B------:R-:W-:Y:S01]  /*1160*/  ISETP.GT.U32.AND P3, PT, R25.reuse, R18, PT ;  /* 0x000000121900720c */ /* 0x040fe20003f64070 */
[C---:B------:R-:W-:Y:S01]  /*1170*/  IMAD R8, R25.reuse, R5, R8 ;  /* 0x0000000519087224 */ /* 0x040fe200078e0208 */
[----:B------:R-:W-:Y:S01]  /*1180*/  ISETP.GT.U32.AND P6, PT, R25, R17, PT ;  /* 0x000000111900720c */ /* 0x000fe20003fc4070 */
[--C-:B------:R-:W-:Y:S01]  /*1190*/  @!P5 IMAD.IADD R19, R19, 0x1, -R25.reuse ;  /* 0x000000011313d824 */ /* 0x100fe200078e0a19 */
[----:B------:R1:W-:Y:S01]  /*11a0*/  STL [R1+0x268], R23 ;  /* 0x0002681701007387 */ /* 0x0003e20000100800 */
[----:B------:R-:W-:Y:S01]  /*11b0*/  @!P2 IMAD.IADD R20, R20, 0x1, -R25 ;  /* 0x000000011414a824 */ /* 0x000fe200078e0a19 */
[C---:B------:R-:W-:Y:S01]  /*11c0*/  ISETP.GT.U32.AND P5, PT, R25.reuse, R8, PT ;  /* 0x000000081900720c */ /* 0x040fe20003fa4070 */
[----:B------:R-:W-:Y:S01]  /*11d0*/  @!P1 IMAD.MOV R21, RZ, RZ, -R21 ;  /* 0x000000ffff159224 */ /* 0x000fe200078e0a15 */
[----:B------:R-:W-:Y:S01]  /*11e0*/  ISETP.GT.U32.AND P2, PT, R25, R11, PT ;  /* 0x0000000b1900720c */ /* 0x000fe20003f44070 */
[----:B------:R-:W-:Y:S01]  /*11f0*/  IMAD.MOV.U32 R27, RZ, RZ, R20 ;  /* 0x000000ffff1b7224 */ /* 0x000fe200078e0014 */
[----:B------:R-:W-:-:S02]  /*1200*/  IABS R5, R15 ;  /* 0x0000000f00057213 */ /* 0x000fc40000000000 */
[----:B------:R-:W-:Y:S01]  /*1210*/  STL [R1+0x260], R21 ;  /* 0x0002601501007387 */ /* 0x000fe20000100800 */
[----:B------:R-:W-:Y:S01]  /*1220*/  @!P3 IMAD.IADD R18, R18, 0x1, -R25 ;  /* 0x000000011212b824 */ /* 0x000fe200078e0a19 */
[----:B------:R-:W-:Y:S01]  /*1230*/  ISETP.GE.AND P3, PT, R22, RZ, PT ;  /* 0x000000ff1600720c */ /* 0x000fe20003f66270 */
[----:B-1----:R-:W-:-:S04]  /*1240*/  IMAD.HI.U32 R23, R10, R7, RZ ;  /* 0x000000070a177227 */ /* 0x002fc800078e00ff */
[----:B------:R-:W-:Y:S02]  /*1250*/  IMAD.MOV R23, RZ, RZ, -R23 ;  /* 0x000000ffff177224 */ /* 0x000fe400078e0a17 */
[----:B------:R-:W-:Y:S02]  /*1260*/  @!P6 IMAD.IADD R17, R17, 0x1, -R25 ;  /* 0x000000011111e824 */ /* 0x000fe400078e0a19 */
[----:B------:R-:W-:Y:S02]  /*1270*/  IMAD R7, R25, R23, R7 ;  /* 0x0000001719077224 */ /* 0x000fe400078e0207 */
[----:B------:R-:W-:Y:S01]  /*1280*/  @!P5 IMAD.IADD R8, R8, 0x1, -R25 ;  /* 0x000000010808d824 */ /* 0x000fe200078e0a19 */
[----:B------:R-:W-:Y:S01]  /*1290*/  ISETP.GE.AND P5, PT, R3, RZ, PT ;  /* 0x000000ff0300720c */ /* 0x000fe20003fa6270 */
[----:B------:R-:W-:Y:S01]  /*12a0*/  IMAD.HI.U32 R23, R10, R5, RZ ;  /* 0x000000050a177227 */ /* 0x000fe200078e00ff */
[----:B------:R-:W-:-:S03]  /*12b0*/  ISETP.GT.U32.AND P6, PT, R25, R7, PT ;  /* 0x000000071900720c */ /* 0x000fc60003fc4070 */
[----:B------:R-:W-:-:S04]  /*12c0*/  IMAD.HI.U32 R22, R10, R4, RZ ;  /* 0x000000040a167227 */ /* 0x000fc800078e00ff */
[----:B------:R-:W-:Y:S01]  /*12d0*/  @!P2 IMAD.IADD R11, R11, 0x1, -R25 ;  /* 0x000000010b0ba824 */ /* 0x000fe200078e0a19 */
[----:B------:R-:W-:Y:S01]  /*12e0*/  ISETP.GE.AND P2, PT, R6, RZ, PT ;  /* 0x000000ff0600720c */ /* 0x000fe20003f46270 */
[----:B------:R-:W-:Y:S01]  /*12f0*/  @!P4 IMAD.MOV R27, RZ, RZ, -R27 ;  /* 0x000000ffff1bc224 */ /* 0x000fe200078e0a1b */
[C---:B------:R-:W-:Y:S01]  /*1300*/  ISETP.GT.U32.AND P4, PT, R25.reuse, R8, PT ;  /* 0x000000081900720c */ /* 0x040fe20003f84070 */
[----:B------:R-:W-:Y:S01]  /*1310*/  IMAD.MOV R23, RZ, RZ, -R23 ;  /* 0x000000ffff177224 */ /* 0x000fe200078e0a17 */
[----:B------:R-:W-:Y:S01]  /*1320*/  ISETP.GT.U32.AND P1, PT, R25, R11, PT ;  /* 0x0000000b1900720c */ /* 0x000fe20003f24070 */
[----:B------:R-:W-:Y:S01]  /*1330*/  IMAD.MOV R22, RZ, RZ, -R22 ;  /* 0x000000ffff167224 */ /* 0x000fe200078e0a16 */
[----:B------:R-:W-:Y:S01]  /*1340*/  LOP3.LUT R6, R9, 0x40, RZ, 0xfc, !PT ;  /* 0x0000004009067812 */ /* 0x000fe200078efcff */
[----:B------:R-:W-:Y:S01]  /*1350*/  @!P6 IMAD.IADD R7, R7, 0x1, -R25 ;  /* 0x000000010707e824 */ /* 0x000fe200078e0a19 */
[----:B------:R-:W-:Y:S01]  /*1360*/  STL [R1+0x25c], R27 ;  /* 0x00025c1b01007387 */ /* 0x000fe20000100800 */
[C---:B------:R-:W-:Y:S01]  /*1370*/  IMAD R5, R25.reuse, R23, R5 ;  /* 0x0000001719057224 */ /* 0x040fe200078e0205 */
[----:B------:R-:W-:Y:S01]  /*1380*/  IABS R3, R6 ;  /* 0x0000000600037213 */ /* 0x000fe20000000000 */
[----:B------:R-:W-:-:S02]  /*1390*/  IMAD R4, R25, R22, R4 ;  /* 0x0000001619047224 */ /* 0x000fc400078e0204 */
[----:B------:R-:W-:Y:S01]  /*13a0*/  @!P3 IMAD.MOV R19, RZ, RZ, -R19 ;  /* 0x000000ffff13b224 */ /* 0x000fe200078e0a13 */
[C---:B------:R-:W-:Y:S01]  /*13b0*/  ISETP.GT.U32.AND P3, PT, R25.reuse, R7, PT ;  /* 0x000000071900720c */ /* 0x040fe20003f64070 */
[----:B------:R-:W-:Y:S01]  /*13c0*/  @!P5 IMAD.MOV R17, RZ, RZ, -R17 ;  /* 0x000000ffff11d224 */ /* 0x000fe200078e0a11 */
[C---:B------:R-:W-:Y:S01]  /*13d0*/  ISETP.GT.U32.AND P6, PT, R25.reuse, R5, PT ;  /* 0x000000051900720c */ /* 0x040fe20003fc4070 */
[----:B------:R-:W-:Y:S01]  /*13e0*/  @!P2 IMAD.MOV R18, RZ, RZ, -R18 ;  /* 0x000000ffff12a224 */ /* 0x000fe200078e0a12 */
[----:B------:R-:W-:Y:S01]  /*13f0*/  ISETP.GT.U32.AND P5, PT, R25, R4, PT ;  /* 0x000000041900720c */ /* 0x000fe20003fa4070 */
[--C-:B------:R-:W-:Y:S01]  /*1400*/  @!P4 IMAD.IADD R8, R8, 0x1, -R25.reuse ;  /* 0x000000010808c824 */ /* 0x100fe200078e0a19 */
[----:B------:R-:W-:Y:S01]  /*1410*/  ISETP.GE.AND P2, PT, R12, RZ, PT ;  /* 0x000000ff0c00720c */ /* 0x000fe20003f46270 */
[----:B------:R-:W-:Y:S01]  /*1420*/  IMAD.HI.U32 R12, R10, R3, RZ ;  /* 0x000000030a0c7227 */ /* 0x000fe200078e00ff */
[----:B------:R-:W-:Y:S01]  /*1430*/  ISETP.GE.AND P4, PT, R14, RZ, PT ;  /* 0x000000ff0e00720c */ /* 0x000fe20003f86270 */
[----:B------:R-:W-:Y:S02]  /*1440*/  STL [R1+0x258], R19 ;  /* 0x0002581301007387 */ /* 0x000fe40000100800 */
[--C-:B------:R-:W-:Y:S01]  /*1450*/  @!P1 IMAD.IADD R11, R11, 0x1, -R25.reuse ;  /* 0x000000010b0b9824 */ /* 0x100fe200078e0a19 */
[----:B------:R-:W-:Y:S01]  /*1460*/  ISETP.GE.AND P1, PT, R13, RZ, PT ;  /* 0x000000ff0d00720c */ /* 0x000fe20003f26270 */
[----:B------:R-:W-:Y:S01]  /*1470*/  IMAD.MOV R12, RZ, RZ, -R12 ;  /* 0x000000ffff0c7224 */ /* 0x000fe200078e0a0c */
[----:B------:R-:W-:Y:S01]  /*1480*/  STL [R1+0x254], R18 ;  /* 0x0002541201007387 */ /* 0x000fe20000100800 */
[----:B------:R-:W-:Y:S01]  /*1490*/  @!P3 IMAD.IADD R7, R7, 0x1, -R25 ;  /* 0x000000010707b824 */ /* 0x000fe200078e0a19 */
[----:B------:R-:W-:Y:S01]  /*14a0*/  ISETP.GE.AND P3, PT, R15, RZ, PT ;  /* 0x000000ff0f00720c */ /* 0x000fe20003f66270 */
[----:B------:R-:W-:Y:S01]  /*14b0*/  IMAD R3, R25, R12, R3 ;  /* 0x0000000c19037224 */ /* 0x000fe200078e0203 */
[----:B------:R1:W-:Y:S01]  /*14c0*/  STL [R1+0x250], R17 ;  /* 0x0002501101007387 */ /* 0x0003e20000100800 */
[--C-:B------:R-:W-:Y:S01]  /*14d0*/  @!P6 IMAD.IADD R5, R5, 0x1, -R25.reuse ;  /* 0x000000010505e824 */ /* 0x100fe200078e0a19 */
[----:B------:R-:W-:Y:S01]  /*14e0*/  LOP3.LUT R12, R9, 0x44, RZ, 0xfc, !PT ;  /* 0x00000044090c7812 */ /* 0x000fe200078efcff */
[----:B------:R-:W-:Y:S01]  /*14f0*/  @!P5 IMAD.IADD R4, R4, 0x1, -R25 ;  /* 0x000000010404d824 */ /* 0x000fe200078e0a19 */
[----:B------:R-:W-:Y:S01]  /*1500*/  ISETP.GE.AND P6, PT, R16, RZ, PT ;  /* 0x000000ff1000720c */ /* 0x000fe20003fc6270 */
[----:B------:R-:W-:Y:S01]  /*1510*/  @!P4 IMAD.MOV R7, RZ, RZ, -R7 ;  /* 0x000000ffff07c224 */ /* 0x000fe200078e0a07 */
[C---:B------:R-:W-:Y:S01]  /*1520*/  ISETP.GT.U32.AND P4, PT, R25.reuse, R3, PT ;  /* 0x000000031900720c */ /* 0x040fe20003f84070 */
[----:B------:R-:W-:Y:S01]  /*1530*/  @!P1 IMAD.MOV R8, RZ, RZ, -R8 ;  /* 0x000000ffff089224 */ /* 0x000fe200078e0a08 */
[----:B------:R-:W-:Y:S01]  /*1540*/  ISETP.GT.U32.AND P5, PT, R25, R5, PT ;  /* 0x000000051900720c */ /* 0x000fe20003fa4070 */
[----:B-1----:R-:W-:Y:S01]  /*1550*/  IMAD.MOV.U32 R17, RZ, RZ, R11 ;  /* 0x000000ffff117224 */ /* 0x002fe200078e000b */
[----:B------:R-:W-:-:S02]  /*1560*/  LOP3.LUT R11, R9, 0x48, RZ, 0xfc, !PT ;  /* 0x00000048090b7812 */ /* 0x000fc400078efcff */
[----:B------:R-:W-:Y:S01]  /*1570*/  ISETP.GE.AND P1, PT, R6, RZ, PT ;  /* 0x000000ff0600720c */ /* 0x000fe20003f26270 */
[----:B------:R-:W-:Y:S01]  /*1580*/  @!P2 IMAD.MOV R17, RZ, RZ, -R17 ;  /* 0x000000ffff11a224 */ /* 0x000fe200078e0a11 */
[----:B------:R-:W-:Y:S02]  /*1590*/  ISETP.GT.U32.AND P2, PT, R25, R4, PT ;  /* 0x000000041900720c */ /* 0x000fe40003f44070 */
[----:B------:R-:W-:Y:S02]  /*15a0*/  IABS R16, R11 ;  /* 0x0000000b00107213 */ /* 0x000fe40000000000 */
[----:B------:R1:W-:Y:S01]  /*15b0*/  STL [R1+0x24c], R17 ;  /* 0x00024c1101007387 */ /* 0x0003e20000100800 */
[--C-:B------:R-:W-:Y:S01]  /*15c0*/  @!P4 IMAD.IADD R3, R3, 0x1, -R25.reuse ;  /* 0x000000010303c824 */ /* 0x100fe200078e0a19 */
[----:B------:R-:W-:Y:S01]  /*15d0*/  LOP3.LUT R6, R9, 0x4c, RZ, 0xfc, !PT ;  /* 0x0000004c09067812 */ /* 0x000fe200078efcff */
[----:B------:R-:W-:Y:S01]  /*15e0*/  @!P5 IMAD.IADD R5, R5, 0x1, -R25 ;  /* 0x000000010505d824 */ /* 0x000fe200078e0a19 */
[----:B------:R2:W-:Y:S01]  /*15f0*/  STL [R1+0x248], R8 ;  /* 0x0002480801007387 */ /* 0x0005e20000100800 */
[----:B------:R-:W-:-:S02]  /*1600*/  ISETP.GE.AND P5, PT, R12, RZ, PT ;  /* 0x000000ff0c00720c */ /* 0x000fc40003fa6270 */
[----:B------:R-:W-:Y:S01]  /*1610*/  IMAD.MOV.U32 R13, RZ, RZ, R5 ;  /* 0x000000ffff0d7224 */ /* 0x000fe200078e0005 */
[----:B------:R4:W-:Y:S01]  /*1620*/  STL [R1+0x244], R7 ;  /* 0x0002440701007387 */ /* 0x0009e20000100800 */
[----:B------:R-:W-:Y:S01]  /*1630*/  @!P2 IMAD.IADD R4, R4, 0x1, -R25 ;  /* 0x000000010404a824 */ /* 0x000fe200078e0a19 */
[----:B-1----:R-:W-:Y:S01]  /*1640*/  IABS R17, R12 ;  /* 0x0000000c00117213 */ /* 0x002fe20000000000 */
[----:B------:R-:W-:Y:S01]  /*1650*/  @!P3 IMAD.MOV R13, RZ, RZ, -R13 ;  /* 0x000000ffff0db224 */ /* 0x000fe200078e0a0d */
[----:B------:R-:W-:Y:S01]  /*1660*/  ISETP.GT.U32.AND P4, PT, R25, R3, PT ;  /* 0x000000031900720c */ /* 0x000fe20003f84070 */
[----:B------:R-:W-:Y:S01]  /*1670*/  IMAD.MOV.U32 R5, RZ, RZ, R4 ;  /* 0x000000ffff057224 */ /* 0x000fe200078e0004 */
[----:B------:R-:W-:Y:S01]  /*1680*/  IABS R15, R6 ;  /* 0x00000006000f7213 */ /* 0x000fe20000000000 */
[----:B--2---:R-:W-:Y:S01]  /*1690*/  IMAD.HI.U32 R8, R10, R16, RZ ;  /* 0x000000100a087227 */ /* 0x004fe200078e00ff */
[----:B------:R-:W-:Y:S01]  /*16a0*/  ISETP.GE.AND P3, PT, R6, RZ, PT ;  /* 0x000000ff0600720c */ /* 0x000fe20003f66270 */
[----:B------:R1:W-:Y:S01]  /*16b0*/  STL [R1+0x240], R13 ;  /* 0x0002400d01007387 */ /* 0x0003e20000100800 */
[----:B------:R-:W-:Y:S01]  /*16c0*/  LOP3.LUT R4, R9, 0x54, RZ, 0xfc, !PT ;  /* 0x0000005409047812 */ /* 0x000fe200078efcff */
[----:B----4-:R-:W-:Y:S01]  /*16d0*/  IMAD.HI.U32 R7, R10, R17, RZ ;  /* 0x000000110a077227 */ /* 0x010fe200078e00ff */
[----:B------:R-:W-:-:S02]  /*16e0*/  ISETP.GE.AND P2, PT, R11, RZ, PT ;  /* 0x000000ff0b00720c */ /* 0x000fc40003f46270 */
[C---:B------:R-:W-:Y:S01]  /*16f0*/  LOP3.LUT R11, R9.reuse, 0x58, RZ, 0xfc, !PT ;  /* 0x00000058090b7812 */ /* 0x040fe200078efcff */
[----:B------:R-:W-:Y:S01]  /*1700*/  IMAD.MOV R7, RZ, RZ, -R7 ;  /* 0x000000ffff077224 */ /* 0x000fe200078e0a07 */
[----:B------:R-:W-:Y:S01]  /*1710*/  LOP3.LUT R12, R9, 0x5c, RZ, 0xfc, !PT ;  /* 0x0000005c090c7812 */ /* 0x000fe200078efcff */
[----:B------:R-:W-:Y:S02]  /*1720*/  IMAD.MOV R8, RZ, RZ, -R8 ;  /* 0x000000ffff087224 */ /* 0x000fe400078e0a08 */
[----:B------:R-:W-:Y:S01]  /*1730*/  IMAD R17, R25, R7, R17 ;  /* 0x0000000719117224 */ /* 0x000fe200078e0211 */
[----:B------:R-:W-:Y:S01]  /*1740*/  LOP3.LUT R7, R9, 0x50, RZ, 0xfc, !PT ;  /* 0x0000005009077812 */ /* 0x000fe200078efcff */
[----:B------:R-:W-:Y:S01]  /*1750*/  @!P6 IMAD.MOV R5, RZ, RZ, -R5 ;  /* 0x000000ffff05e224 */ /* 0x000fe200078e0a05 */
[----:B-1----:R-:W-:Y:S01]  /*1760*/  IABS R13, R4 ;  /* 0x00000004000d7213 */ /* 0x002fe20000000000 */
[C---:B------:R-:W-:Y:S01]  /*1770*/  IMAD R16, R25.reuse, R8, R16 ;  /* 0x0000000819107224 */ /* 0x040fe200078e0210 */
[----:B------:R-:W-:Y:S01]  /*1780*/  ISETP.GT.U32.AND P6, PT, R25, R17, PT ;  /* 0x000000111900720c */ /* 0x000fe20003fc4070 */
[----:B------:R-:W-:Y:S01]  /*1790*/  @!P4 IMAD.IADD R3, R3, 0x1, -R25 ;  /* 0x000000010303c824 */ /* 0x000fe200078e0a19 */
[----:B------:R-:W-:Y:S01]  /*17a0*/  IABS R14, R7 ;  /* 0x00000007000e7213 */ /* 0x000fe20000000000 */
[----:B------:R-:W-:Y:S01]  /*17b0*/  IMAD.HI.U32 R6, R10, R15, RZ ;  /* 0x0000000f0a067227 */ /* 0x000fe200078e00ff */
[----:B------:R-:W-:Y:S01]  /*17c0*/  ISETP.GT.U32.AND P4, PT, R25, R16, PT ;  /* 0x000000101900720c */ /* 0x000fe20003f84070 */
[----:B------:R1:W-:Y:S02]  /*17d0*/  STL [R1+0x23c], R5 ;  /* 0x00023c0501007387 */ /* 0x0003e40000100800 */
[----:B------:R-:W-:-:S02]  /*17e0*/  IMAD.MOV R6, RZ, RZ, -R6 ;  /* 0x000000ffff067224 */ /* 0x000fc400078e0a06 */
[----:B------:R-:W-:Y:S02]  /*17f0*/  IMAD.MOV.U32 R8, RZ, RZ, R3 ;  /* 0x000000ffff087224 */ /* 0x000fe400078e0003 */
[----:B------:R-:W-:Y:S02]  /*1800*/  IMAD R15, R25, R6, R15 ;  /* 0x00000006190f7224 */ /* 0x000fe400078e020f */
[--C-:B------:R-:W-:Y:S02]  /*1810*/  @!P6 IMAD.IADD R17, R17, 0x1, -R25.reuse ;  /* 0x000000011111e824 */ /* 0x100fe400078e0a19 */
[----:B------:R-:W-:Y:S01]  /*1820*/  IMAD.HI.U32 R6, R10, R14, RZ ;  /* 0x0000000e0a067227 */ /* 0x000fe200078e00ff */
[----:B-1----:R-:W-:Y:S02]  /*1830*/  IABS R5, R11 ;  /* 0x0000000b00057213 */ /* 0x002fe40000000000 */
[----:B------:R-:W-:Y:S01]  /*1840*/  ISETP.GT.U32.AND P6, PT, R25, R17, PT ;  /* 0x000000111900720c */ /* 0x000fe20003fc4070 */
[----:B------:R-:W-:-:S02]  /*1850*/  @!P4 IMAD.IADD R16, R16, 0x1, -R25 ;  /* 0x000000011010c824 */ /* 0x000fc400078e0a19 */
[----:B------:R-:W-:Y:S02]  /*1860*/  IMAD.MOV R6, RZ, RZ, -R6 ;  /* 0x000000ffff067224 */ /* 0x000fe400078e0a06 */
[----:B------:R-:W-:Y:S01]  /*1870*/  IMAD.HI.U32 R3, R10, R13, RZ ;  /* 0x0000000d0a037227 */ /* 0x000fe200078e00ff */
[----:B------:R-:W-:-:S03]  /*1880*/  ISETP.GT.U32.AND P4, PT, R25, R16, PT ;  /* 0x000000101900720c */ /* 0x000fc60003f84070 */
[----:B------:R-:W-:Y:S01]  /*1890*/  @!P1 IMAD.MOV R8, RZ, RZ, -R8 ;  /* 0x000000ffff089224 */ /* 0x000fe200078e0a08 */
[C---:B------:R-:W-:Y:S01]  /*18a0*/  ISETP.GT.U32.AND P1, PT, R25.reuse, R15, PT ;  /* 0x0000000f1900720c */ /* 0x040fe20003f24070 */
[----:B------:R-:W-:Y:S01]  /*18b0*/  IMAD R14, R25, R6, R14 ;  /* 0x00000006190e7224 */ /* 0x000fe200078e020e */
[----:B------:R-:W-:Y:S01]  /*18c0*/  IABS R6, R12 ;  /* 0x0000000c00067213 */ /* 0x000fe20000000000 */
[----:B------:R-:W-:Y:S01]  /*18d0*/  IMAD.MOV R3, RZ, RZ, -R3 ;  /* 0x000000ffff037224 */ /* 0x000fe200078e0a03 */
[----:B------:R1:W-:Y:S01]  /*18e0*/  STL [R1+0x238], R8 ;  /* 0x0002380801007387 */ /* 0x0003e20000100800 */
[----:B------:R-:W-:Y:S01]  /*18f0*/  @!P6 IMAD.IADD R17, R17, 0x1, -R25 ;  /* 0x000000011111e824 */ /* 0x000fe200078e0a19 */
[C---:B------:R-:W-:Y:S01]  /*1900*/  ISETP.GT.U32.AND P6, PT, R25.reuse, R14, PT ;  /* 0x0000000e1900720c */ /* 0x040fe20003fc4070 */
[----:B------:R-:W-:Y:S01]  /*1910*/  IMAD R13, R25, R3, R13 ;  /* 0x00000003190d7224 */ /* 0x000fe200078e020d */
[----:B------:R-:W-:Y:S01]  /*1920*/  LOP3.LUT R3, R9, 0x60, RZ, 0xfc, !PT ;  /* 0x0000006009037812 */ /* 0x000fe200078efcff */
[----:B------:R-:W-:-:S02]  /*1930*/  @!P4 IMAD.IADD R16, R16, 0x1, -R25 ;  /* 0x000000011010c824 */ /* 0x000fc400078e0a19 */
[----:B------:R-:W-:Y:S01]  /*1940*/  IMAD.MOV.U32 R19, RZ, RZ, R17 ;  /* 0x000000ffff137224 */ /* 0x000fe200078e0011 */
[----:B------:R-:W-:Y:S01]  /*1950*/  ISETP.GT.U32.AND P4, PT, R25, R13, PT ;  /* 0x0000000d1900720c */ /* 0x000fe20003f84070 */
[----:B------:R-:W-:Y:S02]  /*1960*/  @!P1 IMAD.IADD R15, R15, 0x1, -R25 ;  /* 0x000000010f0f9824 */ /* 0x000fe400078e0a19 */
[----:B-1----:R-:W-:-:S03]  /*1970*/  IMAD.HI.U32 R8, R10, R5, RZ ;  /* 0x000000050a087227 */ /* 0x002fc600078e00ff */
[C---:B------:R-:W-:Y:S01]  /*1980*/  ISETP.GT.U32.AND P1, PT, R25.reuse, R15, PT ;  /* 0x0000000f1900720c */ /* 0x040fe20003f24070 */
[----:B------:R-:W-:Y:S02]  /*1990*/  IMAD.MOV R8, RZ, RZ, -R8 ;  /* 0x000000ffff087224 */ /* 0x000fe400078e0a08 */
[----:B------:R-:W-:Y:S02]  /*19a0*/  @!P5 IMAD.MOV R19, RZ, RZ, -R19 ;  /* 0x000000ffff13d224 */ /* 0x000fe400078e0a13 */
[C---:B------:R-:W-:Y:S01]  /*19b0*/  IMAD R5, R25.reuse, R8, R5 ;  /* 0x0000000819057224 */ /* 0x040fe200078e0205 */
[----:B------:R-:W-:Y:S01]  /*19c0*/  IABS R8, R3 ;  /* 0x0000000300087213 */ /* 0x000fe20000000000 */
[----:B------:R-:W-:Y:S01]  /*19d0*/  @!P6 IMAD.IADD R14, R14, 0x1, -R25 ;  /* 0x000000010e0ee824 */ /* 0x000fe200078e0a19 */
[----:B------:R1:W-:Y:S01]  /*19e0*/  STL [R1+0x234], R19 ;  /* 0x0002341301007387 */ /* 0x0003e20000100800 */
[----:B------:R-:W-:Y:S01]  /*19f0*/  IMAD.HI.U32 R17, R10, R6, RZ ;  /* 0x000000060a117227 */ /* 0x000fe200078e00ff */
[----:B------:R-:W-:-:S02]  /*1a00*/  ISETP.GT.U32.AND P5, PT, R25, R5, PT ;  /* 0x000000051900720c */ /* 0x000fc40003fa4070 */
[----:B------:R-:W-:Y:S01]  /*1a10*/  ISETP.GT.U32.AND P6, PT, R25, R14, PT ;  /* 0x0000000e1900720c */ /* 0x000fe20003fc4070 */
[----:B------:R-:W-:Y:S02]  /*1a20*/  @!P4 IMAD.IADD R13, R13, 0x1, -R25 ;  /* 0x000000010d0dc824 */ /* 0x000fe400078e0a19 */
[----:B------:R-:W-:Y:S02]  /*1a30*/  IMAD.MOV R17, RZ, RZ, -R17 ;  /* 0x000000ffff117224 */ /* 0x000fe400078e0a11 */
[----:B------:R-:W-:Y:S01]  /*1a40*/  IMAD.MOV.U32 R18, RZ, RZ, R16 ;  /* 0x000000ffff127224 */ /* 0x000fe200078e0010 */
[----:B------:R-:W-:Y:S01]  /*1a50*/  ISETP.GT.U32.AND P4, PT, R25, R13, PT ;  /* 0x0000000d1900720c */ /* 0x000fe20003f84070 */
[----:B------:R-:W-:-:S04]  /*1a60*/  IMAD.HI.U32 R16, R10, R8, RZ ;  /* 0x000000080a107227 */ /* 0x000fc800078e00ff */
[--C-:B------:R-:W-:Y:S02]  /*1a70*/  @!P5 IMAD.IADD R5, R5, 0x1, -R25.reuse ;  /* 0x000000010505d824 */ /* 0x100fe400078e0a19 */
[----:B------:R-:W-:Y:S02]  /*1a80*/  IMAD R6, R25, R17, R6 ;  /* 0x0000001119067224 */ /* 0x000fe400078e0206 */
[----:B------:R-:W-:Y:S01]  /*1a90*/  @!P2 IMAD.MOV R18, RZ, RZ, -R18 ;  /* 0x000000ffff12a224 */ /* 0x000fe200078e0a12 */
[----:B------:R-:W-:Y:S01]  /*1aa0*/  ISETP.GE.AND P2, PT, R7, RZ, PT ;  /* 0x000000ff0700720c */ /* 0x000fe20003f46270 */
[--C-:B------:R-:W-:Y:S01]  /*1ab0*/  @!P1 IMAD.IADD R15, R15, 0x1, -R25.reuse ;  /* 0x000000010f0f9824 */ /* 0x100fe200078e0a19 */
[----:B------:R-:W-:Y:S01]  /*1ac0*/  ISETP.GE.AND P1, PT, R4, RZ, PT ;  /* 0x000000ff0400720c */ /* 0x000fe20003f26270 */
[----:B------:R-:W-:Y:S01]  /*1ad0*/  IMAD.MOV R16, RZ, RZ, -R16 ;  /* 0x000000ffff107224 */ /* 0x000fe200078e0a10 */
[----:B------:R-:W-:Y:S01]  /*1ae0*/  LOP3.LUT R4, R9, 0x64, RZ, 0xfc, !PT ;  /* 0x0000006409047812 */ /* 0x000fe200078efcff */
[----:B------:R-:W-:Y:S01]  /*1af0*/  @!P6 IMAD.IADD R14, R14, 0x1, -R25 ;  /* 0x000000010e0ee824 */ /* 0x000fe200078e0a19 */
[C---:B------:R-:W-:Y:S01]  /*1b00*/  ISETP.GT.U32.AND P5, PT, R25.reuse, R5, PT ;  /* 0x000000051900720c */ /* 0x040fe20003fa4070 */
[C---:B------:R-:W-:Y:S01]  /*1b10*/  IMAD R8, R25.reuse, R16, R8 ;  /* 0x0000001019087224 */ /* 0x040fe200078e0208 */
[----:B------:R-:W-:Y:S01]  /*1b20*/  ISETP.GT.U32.AND P6, PT, R25, R6, PT ;  /* 0x000000061900720c */ /* 0x000fe20003fc4070 */
[----:B-1----:R-:W-:Y:S01]  /*1b30*/  IMAD.MOV.U32 R19, RZ, RZ, R15 ;  /* 0x000000ffff137224 */ /* 0x002fe200078e000f */
[----:B------:R-:W-:Y:S01]  /*1b40*/  IABS R7, R4 ;  /* 0x0000000400077213 */ /* 0x000fe20000000000 */
[----:B------:R1:W-:Y:S01]  /*1b50*/  STL [R1+0x230], R18 ;  /* 0x0002301201007387 */ /* 0x0003e20000100800 */
[----:B------:R-:W-:Y:S01]  /*1b60*/  @!P4 IMAD.IADD R13, R13, 0x1, -R25 ;  /* 0x000000010d0dc824 */ /* 0x000fe200078e0a19 */
[----:B------:R-:W-:Y:S01]  /*1b70*/  ISETP.GE.AND P4, PT, R11, RZ, PT ;  /* 0x000000ff0b00720c */ /* 0x000fe20003f86270 */
[----:B------:R-:W-:Y:S01]  /*1b80*/  @!P3 IMAD.MOV R19, RZ, RZ, -R19 ;  /* 0x000000ffff13b224 */ /* 0x000fe200078e0a13 */
[----:B------:R-:W-:Y:S01]  /*1b90*/  ISETP.GT.U32.AND P3, PT, R25, R8, PT ;  /* 0x000000081900720c */ /* 0x000fe20003f64070 */
[----:B------:R-:W-:-:S03]  /*1ba0*/  IMAD.HI.U32 R15, R10, R7, RZ ;  /* 0x000000070a0f7227 */ /* 0x000fc600078e00ff */
[----:B------:R-:W-:Y:S01]  /*1bb0*/  STL [R1+0x22c], R19 ;  /* 0x00022c1301007387 */ /* 0x000fe20000100800 */
[----:B------:R-:W-:Y:S01]  /*1bc0*/  @!P1 IMAD.MOV R13, RZ, RZ, -R13 ;  /* 0x000000ffff0d9224 */ /* 0x000fe200078e0a0d */
[----:B------:R-:W-:Y:S01]  /*1bd0*/  ISETP.GE.AND P1, PT, R4, RZ, PT ;  /* 0x000000ff0400720c */ /* 0x000fe20003f26270 */
[----:B-1----:R-:W-:Y:S02]  /*1be0*/  IMAD.MOV.U32 R18, RZ, RZ, R14 ;  /* 0x000000ffff127224 */ /* 0x002fe400078e000e */
[----:B------:R-:W-:Y:S02]  /*1bf0*/  IMAD.MOV R15, RZ, RZ, -R15 ;  /* 0x000000ffff0f7224 */ /* 0x000fe400078e0a0f */
[----:B------:R-:W-:Y:S01]  /*1c00*/  @!P2 IMAD.MOV R18, RZ, RZ, -R18 ;  /* 0x000000ffff12a224 */ /* 0x000fe200078e0a12 */
[----:B------:R-:W-:Y:S01]  /*1c10*/  ISETP.GE.AND P2, PT, R12, RZ, PT ;  /* 0x000000ff0c00720c */ /* 0x000fe20003f46270 */
[--C-:B------:R-:W-:Y:S01]  /*1c20*/  @!P5 IMAD.IADD R5, R5, 0x1, -R25.reuse ;  /* 0x000000010505d824 */ /* 0x100fe200078e0a19 */
[----:B------:R-:W-:Y:S01]  /*1c30*/  ISETP.GE.AND P5, PT, R3, RZ, PT ;  /* 0x000000ff0300720c */ /* 0x000fe20003fa6270 */
[----:B------:R-:W-:Y:S01]  /*1c40*/  @!P6 IMAD.IADD R6, R6, 0x1, -R25 ;  /* 0x000000010606e824 */ /* 0x000fe200078e0a19 */
[----:B------:R-:W-:Y:S01]  /*1c50*/  STL [R1+0x228], R18 ;  /* 0x0002281201007387 */ /* 0x000fe20000100800 */
[----:B------:R-:W-:Y:S01]  /*1c60*/  IMAD R4, R25, R15, R7 ;  /* 0x0000000f19047224 */ /* 0x000fe200078e0207 */
[----:B------:R-:W-:Y:S01]  /*1c70*/  LOP3.LUT R12, R9, 0x6c, RZ, 0xfc, !PT ;  /* 0x0000006c090c7812 */ /* 0x000fe200078efcff */
[----:B------:R-:W-:Y:S01]  /*1c80*/  @!P3 IMAD.IADD R8, R8, 0x1, -R25 ;  /* 0x000000010808b824 */ /* 0x000fe200078e0a19 */
[----:B------:R1:W-:Y:S01]  /*1c90*/  STL [R1+0x224], R13 ;  /* 0x0002240d01007387 */ /* 0x0003e20000100800 */
[----:B------:R-:W-:-:S02]  /*1ca0*/  ISETP.GT.U32.AND P6, PT, R25, R6, PT ;  /* 0x000000061900720c */ /* 0x000fc40003fc4070 */
[----:B------:R-:W-:Y:S02]  /*1cb0*/  LOP3.LUT R3, R9, 0x68, RZ, 0xfc, !PT ;  /* 0x0000006809037812 */ /* 0x000fe400078efcff */
[----:B------:R-:W-:Y:S02]  /*1cc0*/  ISETP.GT.U32.AND P3, PT, R25, R8, PT ;  /* 0x000000081900720c */ /* 0x000fe40003f64070 */
[----:B------:R-:W-:Y:S02]  /*1cd0*/  IABS R11, R3 ;  /* 0x00000003000b7213 */ /* 0x000fe40000000000 */
[----:B------:R-:W-:Y:S01]  /*1ce0*/  LOP3.LUT R7, R9, 0x70, RZ, 0xfc, !PT ;  /* 0x0000007009077812 */ /* 0x000fe200078efcff */
[----:B-1----:R-:W-:Y:S01]  /*1cf0*/  IMAD.MOV.U32 R13, RZ, RZ, R5 ;  /* 0x000000ffff0d7224 */ /* 0x002fe200078e0005 */
[----:B------:R-:W-:Y:S02]  /*1d00*/  IABS R5, R12 ;  /* 0x0000000c00057213 */ /* 0x000fe40000000000 */
[----:B------:R-:W-:Y:S01]  /*1d10*/  IABS R17, R7 ;  /* 0x0000000700117213 */ /* 0x000fe20000000000 */
[----:B------:R-:W-:Y:S01]  /*1d20*/  @!P4 IMAD.MOV R13, RZ, RZ, -R13 ;  /* 0x000000ffff0dc224 */ /* 0x000fe200078e0a0d */
[----:B------:R-:W-:Y:S01]  /*1d30*/  ISETP.GT.U32.AND P4, PT, R25, R4, PT ;  /* 0x000000041900720c */ /* 0x000fe20003f84070 */
[----:B------:R-:W-:Y:S01]  /*1d40*/  @!P6 IMAD.IADD R6, R6, 0x1, -R25 ;  /* 0x000000010606e824 */ /* 0x000fe200078e0a19 */
[----:B------:R-:W-:Y:S01]  /*1d50*/  ISETP.GE.AND P6, PT, R3, RZ, PT ;  /* 0x000000ff0300720c */ /* 0x000fe20003fc6270 */
[----:B------:R-:W-:Y:S01]  /*1d60*/  IMAD.MOV.U32 R3, RZ, RZ, R5 ;  /* 0x000000ffff037224 */ /* 0x000fe200078e0005 */
[----:B------:R1:W-:Y:S01]  /*1d70*/  STL [R1+0x220], R13 ;  /* 0x0002200d01007387 */ /* 0x0003e20000100800 */
[----:B------:R-:W-:-:S04]  /*1d80*/  IMAD.HI.U32 R5, R10, R11, RZ ;  /* 0x0000000b0a057227 */ /* 0x000fc800078e00ff */
[----:B------:R-:W-:Y:S01]  /*1d90*/  @!P3 IMAD.IADD R8, R8, 0x1, -R25 ;  /* 0x000000010808b824 */ /* 0x000fe200078e0a19 */
[----:B------:R-:W-:Y:S01]  /*1da0*/  ISETP.GE.AND P3, PT, R12, RZ, PT ;  /* 0x000000ff0c00720c */ /* 0x000fe20003f66270 */
[----:B------:R-:W-:-:S04]  /*1db0*/  IMAD.HI.U32 R12, R10, R3, RZ ;  /* 0x000000030a0c7227 */ /* 0x000fc800078e00ff */
[----:B-1----:R-:W-:Y:S02]  /*1dc0*/  IMAD.MOV.U32 R13, RZ, RZ, R6 ;  /* 0x000000ffff0d7224 */ /* 0x002fe400078e0006 */
[----:B------:R-:W-:Y:S01]  /*1dd0*/  @!P4 IMAD.IADD R4, R4, 0x1, -R25 ;  /* 0x000000010404c824 */ /* 0x000fe200078e0a19 */
[----:B------:R-:W-:Y:S01]  /*1de0*/  ISETP.GE.AND P4, PT, R7, RZ, PT ;  /* 0x000000ff0700720c */ /* 0x000fe20003f86270 */
[----:B------:R-:W-:Y:S02]  /*1df0*/  @!P2 IMAD.MOV R13, RZ, RZ, -R13 ;  /* 0x000000ffff0da224 */ /* 0x000fe400078e0a0d */
[----:B------:R-:W-:Y:S01]  /*1e00*/  IMAD.MOV R5, RZ, RZ, -R5 ;  /* 0x000000ffff057224 */ /* 0x000fe200078e0a05 */
[C---:B------:R-:W-:Y:S01]  /*1e10*/  ISETP.GT.U32.AND P2, PT, R25.reuse, R4, PT ;  /* 0x000000041900720c */ /* 0x040fe20003f44070 */
[----:B------:R-:W-:Y:S01]  /*1e20*/  IMAD.MOV R7, RZ, RZ, -R12 ;  /* 0x000000ffff077224 */ /* 0x000fe200078e0a0c */
[----:B------:R1:W-:Y:S01]  /*1e30*/  STL [R1+0x21c], R13 ;  /* 0x00021c0d01007387 */ /* 0x0003e20000100800 */
[----:B------:R-:W-:Y:S01]  /*1e40*/  IMAD R11, R25, R5, R11 ;  /* 0x00000005190b7224 */ /* 0x000fe200078e020b */
[----:B------:R-:W-:Y:S01]  /*1e50*/  LOP3.LUT R5, R9, 0x74, RZ, 0xfc, !PT ;  /* 0x0000007409057812 */ /* 0x000fe200078efcff */
[----:B------:R-:W-:Y:S01]  /*1e60*/  IMAD R3, R25, R7, R3 ;  /* 0x0000000719037224 */ /* 0x000fe200078e0203 */
[----:B------:R-:W-:Y:S01]  /*1e70*/  LOP3.LUT R7, R9, 0x7c, RZ, 0xfc, !PT ;  /* 0x0000007c09077812 */ /* 0x000fe200078efcff */
[----:B------:R-:W-:Y:S01]  /*1e80*/  @!P5 IMAD.MOV R8, RZ, RZ, -R8 ;  /* 0x000000ffff08d224 */ /* 0x000fe200078e0a08 */
[----:B------:R-:W-:Y:S01]  /*1e90*/  ISETP.GT.U32.AND P5, PT, R25, R11, PT ;  /* 0x0000000b1900720c */ /* 0x000fe20003fa4070 */
[----:B------:R-:W-:Y:S01]  /*1ea0*/  IMAD.HI.U32 R6, R10, R17, RZ ;  /* 0x000000110a067227 */ /* 0x000fe200078e00ff */
[----:B------:R-:W-:-:S02]  /*1eb0*/  IABS R21, R5 ;  /* 0x0000000500157213 */ /* 0x000fc40000000000 */
[----:B------:R2:W-:Y:S01]  /*1ec0*/  STL [R1+0x218], R8 ;  /* 0x0002180801007387 */ /* 0x0005e20000100800 */
[----:B------:R-:W-:Y:S01]  /*1ed0*/  @!P2 IMAD.IADD R4, R4, 0x1, -R25 ;  /* 0x000000010404a824 */ /* 0x000fe200078e0a19 */
[----:B------:R-:W-:Y:S01]  /*1ee0*/  ISETP.GT.U32.AND P2, PT, R25, R3, PT ;  /* 0x000000031900720c */ /* 0x000fe20003f44070 */
[----:B------:R-:W-:Y:S01]  /*1ef0*/  IMAD.MOV R6, RZ, RZ, -R6 ;  /* 0x000000ffff067224 */ /* 0x000fe200078e0a06 */
[----:B------:R-:W-:Y:S01]  /*1f00*/  IABS R19, R7 ;  /* 0x0000000700137213 */ /* 0x000fe20000000000 */
[----:B------:R-:W-:Y:S01]  /*1f10*/  IMAD.HI.U32 R12, R10, R21, RZ ;  /* 0x000000150a0c7227 */ /* 0x000fe200078e00ff */
[----:B-1----:R-:W-:-:S03]  /*1f20*/  LOP3.LUT R13, R9, 0x84, RZ, 0xfc, !PT ;  /* 0x00000084090d7812 */ /* 0x002fc600078efcff */
[----:B------:R-:W-:Y:S01]  /*1f30*/  @!P5 IMAD.IADD R11, R11, 0x1, -R25 ;  /* 0x000000010b0bd824 */ /* 0x000fe200078e0a19 */
[----:B--2---:R-:W-:Y:S01]  /*1f40*/  LOP3.LUT R8, R9, 0x80, RZ, 0xfc, !PT ;  /* 0x0000008009087812 */ /* 0x004fe200078efcff */
[----:B------:R-:W-:Y:S01]  /*1f50*/  IMAD R17, R25, R6, R17 ;  /* 0x0000000619117224 */ /* 0x000fe200078e0211 */
[----:B------:R-:W-:Y:S01]  /*1f60*/  LOP3.LUT R6, R9, 0x78, RZ, 0xfc, !PT ;  /* 0x0000007809067812 */ /* 0x000fe200078efcff */
[----:B------:R-:W-:Y:S01]  /*1f70*/  IMAD.MOV.U32 R18, RZ, RZ, R4 ;  /* 0x000000ffff127224 */ /* 0x000fe200078e0004 */
[----:B------:R-:W-:Y:S01]  /*1f80*/  IABS R16, R8 ;  /* 0x0000000800107213 */ /* 0x000fe20000000000 */
[----:B------:R-:W-:Y:S01]  /*1f90*/  @!P2 IMAD.IADD R3, R3, 0x1, -R25 ;  /* 0x000000010303a824 */ /* 0x000fe200078e0a19 */
[C---:B------:R-:W-:Y:S01]  /*1fa0*/  ISETP.GT.U32.AND P2, PT, R25.reuse, R11, PT ;  /* 0x0000000b1900720c */ /* 0x040fe20003f44070 */
[----:B------:R-:W-:Y:S01]  /*1fb0*/  IMAD.MOV R12, RZ, RZ, -R12 ;  /* 0x000000ffff0c7224 */ /* 0x000fe200078e0a0c */
[----:B------:R-:W-:Y:S01]  /*1fc0*/  IABS R20, R6 ;  /* 0x0000000600147213 */ /* 0x000fe20000000000 */
[----:B------:R-:W-:Y:S01]  /*1fd0*/  @!P1 IMAD.MOV R18, RZ, RZ, -R18 ;  /* 0x000000ffff129224 */ /* 0x000fe200078e0a12 */
[C---:B------:R-:W-:Y:S01]  /*1fe0*/  ISETP.GT.U32.AND P5, PT, R25.reuse, R17, PT ;  /* 0x000000111900720c */ /* 0x040fe20003fa4070 */
[----:B------:R-:W-:Y:S01]  /*1ff0*/  IMAD R21, R25, R12, R21 ;  /* 0x0000000c19157224 */ /* 0x000fe200078e0215 */
[----:B------:R-:W-:Y:S01]  /*2000*/  IABS R15, R13 ;  /* 0x0000000d000f7213 */ /* 0x000fe20000000000 */
[----:B------:R-:W-:Y:S01]  /*2010*/  IMAD.HI.U32 R14, R10, R20, RZ ;  /* 0x000000140a0e7227 */ /* 0x000fe200078e00ff */
[----:B------:R1:W-:Y:S03]  /*2020*/  STL [R1+0x214], R18 ;  /* 0x0002141201007387 */ /* 0x0003e60000100800 */
[----:B------:R-:W-:-:S02]  /*2030*/  IMAD.MOV R14, RZ, RZ, -R14 ;  /* 0x000000ffff0e7224 */ /* 0x000fc400078e0a0e */
[--C-:B------:R-:W-:Y:S01]  /*2040*/  @!P2 IMAD.IADD R11, R11, 0x1, -R25.reuse ;  /* 0x000000010b0ba824 */ /* 0x100fe200078e0a19 */
[C---:B------:R-:W-:Y:S01]  /*2050*/  ISETP.GT.U32.AND P2, PT, R25.reuse, R21, PT ;  /* 0x000000151900720c */ /* 0x040fe20003f44070 */
[----:B------:R-:W-:Y:S02]  /*2060*/  IMAD R20, R25, R14, R20 ;  /* 0x0000000e19147224 */ /* 0x000fe400078e0214 */
[----:B------:R-:W-:Y:S01]  /*2070*/  @!P5 IMAD.IADD R17, R17, 0x1, -R25 ;  /* 0x000000011111d824 */ /* 0x000fe200078e0a19 */
[C---:B------:R-:W-:Y:S01]  /*2080*/  ISETP.GT.U32.AND P5, PT, R25.reuse, R3, PT ;  /* 0x000000031900720c */ /* 0x040fe20003fa4070 */
[----:B-1----:R-:W-:Y:S02]  /*2090*/  IMAD.MOV.U32 R18, RZ, RZ, R11 ;  /* 0x000000ffff127224 */ /* 0x002fe400078e000b */
[----:B------:R-:W-:Y:S01]  /*20a0*/  IMAD.HI.U32 R12, R10, R19, RZ ;  /* 0x000000130a0c7227 */ /* 0x000fe200078e00ff */
[----:B------:R-:W-:-:S03]  /*20b0*/  ISETP.GT.U32.AND P1, PT, R25, R17, PT ;  /* 0x000000111900720c */ /* 0x000fc60003f24070 */
[----:B------:R-:W-:Y:S01]  /*20c0*/  @!P6 IMAD.MOV R18, RZ, RZ, -R18 ;  /* 0x000000ffff12e224 */ /* 0x000fe200078e0a12 */
[----:B------:R-:W-:Y:S01]  /*20d0*/  ISETP.GT.U32.AND P6, PT, R25, R20, PT ;  /* 0x000000141900720c */ /* 0x000fe20003fc4070 */
[----:B------:R-:W-:Y:S01]  /*20e0*/  @!P2 IMAD.IADD R21, R21, 0x1, -R25 ;  /* 0x000000011515a824 */ /* 0x000fe200078e0a19 */
[----:B------:R-:W-:Y:S01]  /*20f0*/  ISETP.GE.AND P2, PT, R6, RZ, PT ;  /* 0x000000ff0600720c */ /* 0x000fe20003f46270 */
[----:B------:R-:W-:Y:S01]  /*2100*/  IMAD.MOV R12, RZ, RZ, -R12 ;  /* 0x000000ffff0c7224 */ /* 0x000fe200078e0a0c */
[----:B------:R1:W-:Y:S01]  /*2110*/  STL [R1+0x210], R18 ;  /* 0x0002101201007387 */ /* 0x0003e20000100800 */
[----:B------:R-:W-:-:S04]  /*2120*/  IMAD.HI.U32 R4, R10, R16, RZ ;  /* 0x000000100a047227 */ /* 0x000fc800078e00ff */
[----:B------:R-:W-:Y:S02]  /*2130*/  IMAD R19, R25, R12, R19 ;  /* 0x0000000c19137224 */ /* 0x000fe400078e0213 */
[--C-:B------:R-:W-:Y:S02]  /*2140*/  @!P5 IMAD.IADD R3, R3, 0x1, -R25.reuse ;  /* 0x000000010303d824 */ /* 0x100fe400078e0a19 */
[--C-:B------:R-:W-:Y:S01]  /*2150*/  @!P6 IMAD.IADD R20, R20, 0x1, -R25.reuse ;  /* 0x000000011414e824 */ /* 0x100fe200078e0a19 */
[----:B------:R-:W-:Y:S01]  /*2160*/  ISETP.GT.U32.AND P6, PT, R25, R21, PT ;  /* 0x000000151900720c */ /* 0x000fe20003fc4070 */
[----:B------:R-:W-:Y:S01]  /*2170*/  @!P1 IMAD.IADD R17, R17, 0x1, -R25 ;  /* 0x0000000111119824 */ /* 0x000fe200078e0a19 */
[----:B------:R-:W-:Y:S01]  /*2180*/  ISETP.GT.U32.AND P5, PT, R25, R19, PT ;  /* 0x000000131900720c */ /* 0x000fe20003fa4070 */
[----:B------:R-:W-:Y:S01]  /*2190*/  IMAD.MOV R4, RZ, RZ, -R4 ;  /* 0x000000ffff047224 */ /* 0x000fe200078e0a04 */
[----:B------:R-:W-:Y:S01]  /*21a0*/  ISETP.GE.AND P1, PT, R5, RZ, PT ;  /* 0x000000ff0500720c */ /* 0x000fe20003f26270 */
[----:B------:R-:W-:Y:S01]  /*21b0*/  IMAD.MOV.U32 R12, RZ, RZ, R3 ;  /* 0x000000ffff0c7224 */ /* 0x000fe200078e0003 */
[----:B------:R-:W-:Y:S01]  /*21c0*/  LOP3.LUT R5, R9, 0x88, RZ, 0xfc, !PT ;  /* 0x0000008809057812 */ /* 0x000fe200078efcff */
[----:B------:R-:W-:Y:S01]  /*21d0*/  IMAD R16, R25, R4, R16 ;  /* 0x0000000419107224 */ /* 0x000fe200078e0210 */
[C---:B-1----:R-:W-:Y:S01]  /*21e0*/  LOP3.LUT R18, R9.reuse, 0x8c, RZ, 0xfc, !PT ;  /* 0x0000008c09127812 */ /* 0x042fe200078efcff */
[----:B------:R-:W-:Y:S01]  /*21f0*/  @!P3 IMAD.MOV R12, RZ, RZ, -R12 ;  /* 0x000000ffff0cb224 */ /* 0x000fe200078e0a0c */
[----:B------:R-:W-:Y:S01]  /*2200*/  IABS R14, R5 ;  /* 0x00000005000e7213 */ /* 0x000fe20000000000 */
[----:B------:R-:W-:Y:S01]  /*2210*/  IMAD.HI.U32 R11, R10, R15, RZ ;  /* 0x0000000f0a0b7227 */ /* 0x000fe200078e00ff */
[----:B------:R-:W-:-:S02]  /*2220*/  LOP3.LUT R4, R9, 0x90, RZ, 0xfc, !PT ;  /* 0x0000009009047812 */ /* 0x000fc400078efcff */
[----:B------:R1:W-:Y:S01]  /*2230*/  STL [R1+0x20c], R12 ;  /* 0x00020c0c01007387 */ /* 0x0003e20000100800 */
[--C-:B------:R-:W-:Y:S01]  /*2240*/  @!P6 IMAD.IADD R21, R21, 0x1, -R25.reuse ;  /* 0x000000011515e824 */ /* 0x100fe200078e0a19 */
[----:B------:R-:W-:Y:S01]  /*2250*/  ISETP.GT.U32.AND P6, PT, R25, R16, PT ;  /* 0x000000101900720c */ /* 0x000fe20003fc4070 */
[----:B------:R-:W-:Y:S01]  /*2260*/  @!P5 IMAD.IADD R19, R19, 0x1, -R25 ;  /* 0x000000011313d824 */ /* 0x000fe200078e0a19 */
[C---:B------:R-:W-:Y:S01]  /*2270*/  ISETP.GT.U32.AND P5, PT, R25.reuse, R20, PT ;  /* 0x000000141900720c */ /* 0x040fe20003fa4070 */
[----:B------:R-:W-:Y:S01]  /*2280*/  IMAD.MOV R11, RZ, RZ, -R11 ;  /* 0x000000ffff0b7224 */ /* 0x000fe200078e0a0b */
[----:B------:R-:W-:Y:S01]  /*2290*/  IABS R22, R18 ;  /* 0x0000001200167213 */ /* 0x000fe20000000000 */
[----:B------:R-:W-:Y:S01]  /*22a0*/  IMAD.MOV.U32 R28, RZ, RZ, R17 ;  /* 0x000000ffff1c7224 */ /* 0x000fe200078e0011 */
[C---:B------:R-:W-:Y:S01]  /*22b0*/  ISETP.GT.U32.AND P3, PT, R25.reuse, R19, PT ;  /* 0x000000131900720c */ /* 0x040fe20003f64070 */
[----:B------:R-:W-:Y:S01]  /*22c0*/  IMAD R15, R25, R11, R15 ;  /* 0x0000000b190f7224 */ /* 0x000fe200078e020f */
[----:B------:R-:W-:Y:S01]  /*22d0*/  LOP3.LUT R11, R9, 0x94, RZ, 0xfc, !PT ;  /* 0x00000094090b7812 */ /* 0x000fe200078efcff */
[----:B-1----:R-:W-:Y:S01]  /*22e0*/  IMAD.HI.U32 R12, R10, R14, RZ ;  /* 0x0000000e0a0c7227 */ /* 0x002fe200078e00ff */
[----:B------:R-:W-:-:S02]  /*22f0*/  IABS R6, R4 ;  /* 0x0000000400067213 */ /* 0x000fc40000000000 */
[----:B------:R-:W-:Y:S01]  /*2300*/  IABS R3, R11 ;  /* 0x0000000b00037213 */ /* 0x000fe20000000000 */
[----:B------:R-:W-:Y:S02]  /*2310*/  IMAD.MOV R12, RZ, RZ, -R12 ;  /* 0x000000ffff0c7224 */ /* 0x000fe400078e0a0c */
[--C-:B------:R-:W-:Y:S02]  /*2320*/  @!P6 IMAD.IADD R16, R16, 0x1, -R25.reuse ;  /* 0x000000011010e824 */ /* 0x100fe400078e0a19 */
[C---:B------:R-:W-:Y:S02]  /*2330*/  IMAD R14, R25.reuse, R12, R14 ;  /* 0x0000000c190e7224 */ /* 0x040fe400078e020e */
[----:B------:R-:W-:Y:S01]  /*2340*/  @!P5 IMAD.IADD R20, R20, 0x1, -R25 ;  /* 0x000000011414d824 */ /* 0x000fe200078e0a19 */
[C---:B------:R-:W-:Y:S01]  /*2350*/  ISETP.GT.U32.AND P5, PT, R25.reuse, R15, PT ;  /* 0x0000000f1900720c */ /* 0x040fe20003fa4070 */
[----:B------:R-:W-:Y:S01]  /*2360*/  IMAD.HI.U32 R23, R10, R22, RZ ;  /* 0x000000160a177227 */ /* 0x000fe200078e00ff */
[----:B------:R-:W-:-:S03]  /*2370*/  ISETP.GT.U32.AND P6, PT, R25, R14, PT ;  /* 0x0000000e1900720c */ /* 0x000fc60003fc4070 */
[----:B------:R-:W-:Y:S01]  /*2380*/  @!P3 IMAD.IADD R19, R19, 0x1, -R25 ;  /* 0x000000011313b824 */ /* 0x000fe200078e0a19 */
[----:B------:R-:W-:Y:S01]  /*2390*/  ISETP.GE.AND P3, PT, R7, RZ, PT ;  /* 0x000000ff0700720c */ /* 0x000fe20003f66270 */
[----:B------:R-:W-:-:S04]  /*23a0*/  IMAD.HI.U32 R12, R10, R6, RZ ;  /* 0x000000060a0c7227 */ /* 0x000fc800078e00ff */
[----:B------:R-:W-:Y:S02]  /*23b0*/  IMAD.MOV R23, RZ, RZ, -R23 ;  /* 0x000000ffff177224 */ /* 0x000fe400078e0a17 */
[----:B------:R-:W-:Y:S02]  /*23c0*/  @!P4 IMAD.MOV R28, RZ, RZ, -R28 ;  /* 0x000000ffff1cc224 */ /* 0x000fe400078e0a1c */
[--C-:B------:R-:W-:Y:S01]  /*23d0*/  @!P6 IMAD.IADD R14, R14, 0x1, -R25.reuse ;  /* 0x000000010e0ee824 */ /* 0x100fe200078e0a19 */
[C---:B------:R-:W-:Y:S01]  /*23e0*/  ISETP.GT.U32.AND P6, PT, R25.reuse, R16, PT ;  /* 0x000000101900720c */ /* 0x040fe20003fc4070 */
[----:B------:R-:W-:Y:S01]  /*23f0*/  IMAD.HI.U32 R7, R10, R3, RZ ;  /* 0x000000030a077227 */ /* 0x000fe200078e00ff */
[----:B------:R-:W-:Y:S02]  /*2400*/  STL [R1+0x208], R28 ;  /* 0x0002081c01007387 */ /* 0x000fe40000100800 */
[----:B------:R-:W-:Y:S01]  /*2410*/  ISETP.GT.U32.AND P4, PT, R25, R14, PT ;  /* 0x0000000e1900720c */ /* 0x000fe20003f84070 */
[----:B------:R-:W-:Y:S01]  /*2420*/  @!P5 IMAD.IADD R15, R15, 0x1, -R25 ;  /* 0x000000010f0fd824 */ /* 0x000fe200078e0a19 */
[----:B------:R-:W-:Y:S01]  /*2430*/  ISETP.GE.AND P5, PT, R8, RZ, PT ;  /* 0x000000ff0800720c */ /* 0x000fe20003fa6270 */
[----:B------:R-:W-:-:S02]  /*2440*/  IMAD.MOV R12, RZ, RZ, -R12 ;  /* 0x000000ffff0c7224 */ /* 0x000fc400078e0a0c */
[C---:B------:R-:W-:Y:S02]  /*2450*/  IMAD R8, R25.reuse, R23, R22 ;  /* 0x0000001719087224 */ /* 0x040fe400078e0216 */
[----:B------:R-:W-:Y:S02]  /*2460*/  IMAD.MOV.U32 R27, RZ, RZ, R21 ;  /* 0x000000ffff1b7224 */ /* 0x000fe400078e0015 */
[----:B------:R-:W-:Y:S02]  /*2470*/  IMAD.MOV R7, RZ, RZ, -R7 ;  /* 0x000000ffff077224 */ /* 0x000fe400078e0a07 */
[----:B------:R-:W-:Y:S01]  /*2480*/  IMAD R6, R25, R12, R6 ;  /* 0x0000000c19067224 */ /* 0x000fe200078e0206 */
[----:B------:R-:W-:Y:S01]  /*2490*/  LOP3.LUT R12, R9, 0x98, RZ, 0xfc, !PT ;  /* 0x00000098090c7812 */ /* 0x000fe200078efcff */
[----:B------:R-:W-:Y:S01]  /*24a0*/  @!P1 IMAD.MOV R27, RZ, RZ, -R27 ;  /* 0x000000ffff1b9224 */ /* 0x000fe200078e0a1b */
[C---:B------:R-:W-:Y:S01]  /*24b0*/  ISETP.GT.U32.AND P1, PT, R25.reuse, R15, PT ;  /* 0x0000000f1900720c */ /* 0x040fe20003f24070 */
[----:B------:R-:W-:Y:S01]  /*24c0*/  IMAD.MOV.U32 R21, RZ, RZ, R19 ;  /* 0x000000ffff157224 */ /* 0x000fe200078e0013 */
[----:B------:R-:W-:Y:S01]  /*24d0*/  IABS R17, R12 ;  /* 0x0000000c00117213 */ /* 0x000fe20000000000 */
[----:B------:R-:W-:Y:S01]  /*24e0*/  @!P2 IMAD.MOV R20, RZ, RZ, -R20 ;  /* 0x000000ffff14a224 */ /* 0x000fe200078e0a14 */
[C---:B------:R-:W-:Y:S01]  /*24f0*/  ISETP.GT.U32.AND P2, PT, R25.reuse, R8, PT ;  /* 0x000000081900720c */ /* 0x040fe20003f44070 */
[----:B------:R-:W-:Y:S01]  /*2500*/  IMAD R3, R25, R7, R3 ;  /* 0x0000000719037224 */ /* 0x000fe200078e0203 */
[----:B------:R-:W-:Y:S01]  /*2510*/  LOP3.LUT R7, R9, 0x9c, RZ, 0xfc, !PT ;  /* 0x0000009c09077812 */ /* 0x000fe200078efcff */
[----:B------:R-:W-:Y:S01]  /*2520*/  @!P3 IMAD.MOV R21, RZ, RZ, -R21 ;  /* 0x000000ffff15b224 */ /* 0x000fe200078e0a15 */
[C---:B------:R-:W-:Y:S01]  /*2530*/  ISETP.GT.U32.AND P3, PT, R25.reuse, R6, PT ;  /* 0x000000061900720c */ /* 0x040fe20003f64070 */
[--C-:B------:R-:W-:Y:S01]  /*2540*/  @!P6 IMAD.IADD R16, R16, 0x1, -R25.reuse ;  /* 0x000000011010e824 */ /* 0x100fe200078e0a19 */
[----:B------:R-:W-:Y:S01]  /*2550*/  ISETP.GT.U32.AND P6, PT, R25, R3, PT ;  /* 0x000000031900720c */ /* 0x000fe20003fc4070 */
[----:B------:R-:W-:Y:S01]  /*2560*/  @!P4 IMAD.IADD R14, R14, 0x1, -R25 ;  /* 0x000000010e0ec824 */ /* 0x000fe200078e0a19 */
[----:B------:R-:W-:Y:S01]  /*2570*/  ISETP.GE.AND P4, PT, R5, RZ, PT ;  /* 0x000000ff0500720c */ /* 0x000fe20003f86270 */
[----:B------:R-:W-:Y:S01]  /*2580*/  IMAD.HI.U32 R19, R10, R17, RZ ;  /* 0x000000110a137227 */ /* 0x000fe200078e00ff */
[----:B------:R-:W-:Y:S03]  /*2590*/  STL [R1+0x204], R27 ;  /* 0x0002041b01007387 */ /* 0x000fe60000100800 */
[----:B------:R-:W-:Y:S01]  /*25a0*/  IMAD.MOV R19, RZ, RZ, -R19 ;  /* 0x000000ffff137224 */ /* 0x000fe200078e0a13 */
[----:B------:R1:W-:Y:S01]  /*25b0*/  STL [R1+0x200], R20 ;  /* 0x0002001401007387 */ /* 0x0003e20000100800 */
[--C-:B------:R-:W-:Y:S01]  /*25c0*/  @!P1 IMAD.IADD R15, R15, 0x1, -R25.reuse ;  /* 0x000000010f0f9824 */ /* 0x100fe200078e0a19 */
[----:B------:R-:W-:Y:S01]  /*25d0*/  ISETP.GE.AND P1, PT, R13, RZ, PT ;  /* 0x000000ff0d00720c */ /* 0x000fe20003f26270 */
[----:B------:R-:W-:Y:S01]  /*25e0*/  @!P2 IMAD.IADD R8, R8, 0x1, -R25 ;  /* 0x000000010808a824 */ /* 0x000fe200078e0a19 */
[----:B------:R2:W-:Y:S01]  /*25f0*/  STL [R1+0x1fc], R21 ;  /* 0x0001fc1501007387 */ /* 0x0005e20000100800 */
[C---:B------:R-:W-:Y:S01]  /*2600*/  IMAD R5, R25.reuse, R19, R17 ;  /* 0x0000001319057224 */ /* 0x040fe200078e0211 */
[----:B------:R-:W-:Y:S01]  /*2610*/  ISETP.GE.AND P2, PT, R18, RZ, PT ;  /* 0x000000ff1200720c */ /* 0x000fe20003f46270 */
[--C-:B------:R-:W-:Y:S01]  /*2620*/  @!P3 IMAD.IADD R6, R6, 0x1, -R25.reuse ;  /* 0x000000010606b824 */ /* 0x100fe200078e0a19 */
[----:B------:R-:W-:Y:S01]  /*2630*/  ISETP.GT.U32.AND P3, PT, R25, R8, PT ;  /* 0x000000081900720c */ /* 0x000fe20003f64070 */
[----:B------:R-:W-:Y:S01]  /*2640*/  @!P6 IMAD.IADD R3, R3, 0x1, -R25 ;  /* 0x000000010303e824 */ /* 0x000fe200078e0a19 */
[----:B-1----:R-:W-:Y:S01]  /*2650*/  IABS R20, R7 ;  /* 0x0000000700147213 */ /* 0x002fe20000000000 */
[----:B------:R-:W-:Y:S01]  /*2660*/  @!P4 IMAD.MOV R14, RZ, RZ, -R14 ;  /* 0x000000ffff0ec224 */ /* 0x000fe200078e0a0e */
[C---:B------:R-:W-:Y:S01]  /*2670*/  ISETP.GT.U32.AND P4, PT, R25.reuse, R5, PT ;  /* 0x000000051900720c */ /* 0x040fe20003f84070 */
[----:B--2---:R-:W-:Y:S01]  /*2680*/  IMAD.MOV.U32 R21, RZ, RZ, R16 ;  /* 0x000000ffff157224 */ /* 0x004fe200078e0010 */
[----:B------:R-:W-:Y:S01]  /*2690*/  ISETP.GT.U32.AND P6, PT, R25, R6, PT ;  /* 0x000000061900720c */ /* 0x000fe20003fc4070 */
[----:B------:R-:W-:Y:S01]  /*26a0*/  IMAD.MOV.U32 R13, RZ, RZ, R20 ;  /* 0x000000ffff0d7224 */ /* 0x000fe200078e0014 */
[----:B------:R-:W-:Y:S01]  /*26b0*/  LOP3.LUT R27, R9, 0x1f8, RZ, 0xfc, !PT ;  /* 0x000001f8091b7812 */ /* 0x000fe200078efcff */
[----:B------:R-:W-:Y:S01]  /*26c0*/  @!P5 IMAD.MOV R21, RZ, RZ, -R21 ;  /* 0x000000ffff15d224 */ /* 0x000fe200078e0a15 */
[----:B------:R-:W-:Y:S01]  /*26d0*/  ISETP.GT.U32.AND P5, PT, R25, R3, PT ;  /* 0x000000031900720c */ /* 0x000fe20003fa4070 */
[----:B------:R-:W-:-:S03]  /*26e0*/  IMAD.HI.U32 R17, R10, R13, RZ ;  /* 0x0000000d0a117227 */ /* 0x000fc600078e00ff */
[----:B------:R-:W-:Y:S01]  /*26f0*/  STL [R1+0x1f8], R21 ;  /* 0x0001f81501007387 */ /* 0x000fe20000100800 */
[----:B------:R-:W-:Y:S02]  /*2700*/  IMAD.MOV R17, RZ, RZ, -R17 ;  /* 0x000000ffff117224 */ /* 0x000fe400078e0a11 */
[----:B------:R-:W-:Y:S01]  /*2710*/  @!P1 IMAD.MOV R15, RZ, RZ, -R15 ;  /* 0x000000ffff0f9224 */ /* 0x000fe200078e0a0f */
[----:B------:R-:W-:Y:S01]  /*2720*/  ISETP.GE.AND P1, PT, R4, RZ, PT ;  /* 0x000000ff0400720c */ /* 0x000fe20003f26270 */
[----:B------:R-:W-:Y:S01]  /*2730*/  IMAD R4, R25, R17, R13 ;  /* 0x0000001119047224 */ /* 0x000fe200078e020d */
[----:B------:R-:W-:Y:S01]  /*2740*/  LOP3.LUT R13, R9, 0xa0, RZ, 0xfc, !PT ;  /* 0x000000a0090d7812 */ /* 0x000fe200078efcff */
[--C-:B------:R-:W-:Y:S01]  /*2750*/  @!P3 IMAD.IADD R8, R8, 0x1, -R25.reuse ;  /* 0x000000010808b824 */ /* 0x100fe200078e0a19 */
[----:B------:R-:W-:Y:S01]  /*2760*/  ISETP.GE.AND P3, PT, R11, RZ, PT ;  /* 0x000000ff0b00720c */ /* 0x000fe20003f66270 */
[----:B------:R1:W-:Y:S01]  /*2770*/  STL [R1+0x1f4], R15 ;  /* 0x0001f40f01007387 */ /* 0x0003e20000100800 */
[----:B------:R-:W-:Y:S01]  /*2780*/  LOP3.LUT R11, R9, 0xa4, RZ, 0xfc, !PT ;  /* 0x000000a4090b7812 */ /* 0x000fe200078efcff */
[----:B------:R-:W-:-:S02]  /*2790*/  @!P4 IMAD.IADD R5, R5, 0x1, -R25 ;  /* 0x000000010505c824 */ /* 0x000fc400078e0a19 */
[----:B------:R2:W-:Y:S01]  /*27a0*/  STL [R1+0x1f0], R14 ;  /* 0x0001f00e01007387 */ /* 0x0005e20000100800 */
[--C-:B------:R-:W-:Y:S01]  /*27b0*/  @!P5 IMAD.IADD R3, R3, 0x1, -R25.reuse ;  /* 0x000000010303d824 */ /* 0x100fe200078e0a19 */
[----:B------:R-:W-:Y:S01]  /*27c0*/  ISETP.GE.AND P5, PT, R12, RZ, PT ;  /* 0x000000ff0c00720c */ /* 0x000fe20003fa6270 */
[----:B------:R-:W-:Y:S01]  /*27d0*/  @!P6 IMAD.IADD R6, R6, 0x1, -R25 ;  /* 0x000000010606e824 */ /* 0x000fe200078e0a19 */
[C---:B------:R-:W-:Y:S01]  /*27e0*/  ISETP.GT.U32.AND P4, PT, R25.reuse, R5, PT ;  /* 0x000000051900720c */ /* 0x040fe20003f84070 */
[----:B------:R-:W-:Y:S01]  /*27f0*/  IMAD.MOV.U32 R16, RZ, RZ, R8 ;  /* 0x000000ffff107224 */ /* 0x000fe200078e0008 */
[----:B-1----:R-:W-:Y:S01]  /*2800*/  IABS R15, R13 ;  /* 0x0000000d000f7213 */ /* 0x002fe20000000000 */
[----:B------:R-:W-:Y:S01]  /*2810*/  @!P1 IMAD.MOV R6, RZ, RZ, -R6 ;  /* 0x000000ffff069224 */ /* 0x000fe200078e0a06 */
[----:B------:R-:W-:Y:S01]  /*2820*/  ISETP.GT.U32.AND P6, PT, R25, R4, PT ;  /* 0x000000041900720c */ /* 0x000fe20003fc4070 */
[----:B------:R-:W-:Y:S01]  /*2830*/  @!P2 IMAD.MOV R16, RZ, RZ, -R16 ;  /* 0x000000ffff10a224 */ /* 0x000fe200078e0a10 */
[----:B--2---:R-:W-:Y:S01]  /*2840*/  IABS R14, R11 ;  /* 0x0000000b000e7213 */ /* 0x004fe20000000000 */
[----:B------:R-:W-:Y:S01]  /*2850*/  IMAD.MOV.U32 R12, RZ, RZ, R15 ;  /* 0x000000ffff0c7224 */ /* 0x000fe200078e000f */
[----:B------:R-:W-:Y:S01]  /*2860*/  ISETP.GE.AND P2, PT, R7, RZ, PT ;  /* 0x000000ff0700720c */ /* 0x000fe20003f46270 */
[----:B------:R-:W-:Y:S01]  /*2870*/  IMAD.MOV.U32 R15, RZ, RZ, R3 ;  /* 0x000000ffff0f7224 */ /* 0x000fe200078e0003 */
[----:B------:R-:W-:Y:S01]  /*2880*/  STL [R1+0x1ec], R16 ;  /* 0x0001ec1001007387 */ /* 0x000fe20000100800 */
[----:B------:R-:W-:Y:S01]  /*2890*/  IMAD.MOV.U32 R8, RZ, RZ, R14 ;  /* 0x000000ffff087224 */ /* 0x000fe200078e000e */
[----:B------:R-:W-:Y:S01]  /*28a0*/  ISETP.GE.AND P1, PT, R13, RZ, PT ;  /* 0x000000ff0d00720c */ /* 0x000fe20003f26270 */
[----:B------:R-:W-:Y:S01]  /*28b0*/  IMAD.HI.U32 R14, R10, R12, RZ ;  /* 0x0000000c0a0e7227 */ /* 0x000fe200078e00ff */
[----:B------:R1:W-:Y:S03]  /*28c0*/  STL [R1+0x1e8], R6 ;  /* 0x0001e80601007387 */ /* 0x0003e60000100800 */
[----:B------:R-:W-:-:S02]  /*28d0*/  IMAD.MOV R14, RZ, RZ, -R14 ;  /* 0x000000ffff0e7224 */ /* 0x000fc400078e0a0e */
[----:B------:R-:W-:-:S04]  /*28e0*/  IMAD.HI.U32 R7, R10, R8, RZ ;  /* 0x000000080a077227 */ /* 0x000fc800078e00ff */
[----:B------:R-:W-:Y:S01]  /*28f0*/  IMAD R3, R25, R14, R12 ;  /* 0x0000000e19037224 */ /* 0x000fe200078e020c */
[----:B-1----:R-:W-:Y:S01]  /*2900*/  LOP3.LUT R6, R9, 0xa8, RZ, 0xfc, !PT ;  /* 0x000000a809067812 */ /* 0x002fe200078efcff */
[----:B------:R-:W-:Y:S02]  /*2910*/  IMAD.MOV R7, RZ, RZ, -R7 ;  /* 0x000000ffff077224 */ /* 0x000fe400078e0a07 */
[--C-:B------:R-:W-:Y:S01]  /*2920*/  @!P4 IMAD.IADD R5, R5, 0x1, -R25.reuse ;  /* 0x000000010505c824 */ /* 0x100fe200078e0a19 */
[C---:B------:R-:W-:Y:S01]  /*2930*/  ISETP.GT.U32.AND P4, PT, R25.reuse, R3, PT ;  /* 0x000000031900720c */ /* 0x040fe20003f84070 */
[----:B------:R-:W-:Y:S01]  /*2940*/  @!P6 IMAD.IADD R4, R4, 0x1, -R25 ;  /* 0x000000010404e824 */ /* 0x000fe200078e0a19 */
[----:B------:R-:W-:Y:S01]  /*2950*/  IABS R16, R6 ;  /* 0x0000000600107213 */ /* 0x000fe20000000000 */
[C---:B------:R-:W-:Y:S02]  /*2960*/  IMAD R7, R25.reuse, R7, R8 ;  /* 0x0000000719077224 */ /* 0x040fe400078e0208 */
[----:B------:R-:W-:Y:S01]  /*2970*/  IMAD.MOV.U32 R12, RZ, RZ, R5 ;  /* 0x000000ffff0c7224 */ /* 0x000fe200078e0005 */
[----:B------:R-:W-:Y:S01]  /*2980*/  ISETP.GT.U32.AND P6, PT, R25, R4, PT ;  /* 0x000000041900720c */ /* 0x000fe20003fc4070 */
[----:B------:R-:W-:Y:S01]  /*2990*/  @!P3 IMAD.MOV R15, RZ, RZ, -R15 ;  /* 0x000000ffff0fb224 */ /* 0x000fe200078e0a0f */
[----:B------:R-:W-:Y:S01]  /*29a0*/  LOP3.LUT R5, R9, 0xac, RZ, 0xfc, !PT ;  /* 0x000000ac09057812 */ /* 0x000fe200078efcff */
[----:B------:R-:W-:Y:S01]  /*29b0*/  @!P5 IMAD.MOV R12, RZ, RZ, -R12 ;  /* 0x000000ffff0cd224 */ /* 0x000fe200078e0a0c */
[----:B------:R-:W-:-:S02]  /*29c0*/  ISETP.GT.U32.AND P5, PT, R25, R7, PT ;  /* 0x000000071900720c */ /* 0x000fc40003fa4070 */
[----:B------:R-:W-:Y:S01]  /*29d0*/  IABS R8, R5 ;  /* 0x0000000500087213 */ /* 0x000fe20000000000 */
[--C-:B------:R-:W-:Y:S01]  /*29e0*/  @!P4 IMAD.IADD R3, R3, 0x1, -R25.reuse ;  /* 0x000000010303c824 */ /* 0x100fe200078e0a19 */
[----:B------:R-:W-:Y:S01]  /*29f0*/  ISETP.GE.AND P3, PT, R11, RZ, PT ;  /* 0x000000ff0b00720c */ /* 0x000fe20003f66270 */
[----:B------:R1:W-:Y:S01]  /*2a00*/  STL [R1+0x1e4], R15 ;  /* 0x0001e40f01007387 */ /* 0x0003e20000100800 */
[----:B------:R-:W-:Y:S02]  /*2a10*/  LOP3.LUT R11, R9, 0xb0, RZ, 0xfc, !PT ;  /* 0x000000b0090b7812 */ /* 0x000fe400078efcff */
[----:B------:R-:W-:Y:S01]  /*2a20*/  ISETP.GT.U32.AND P4, PT, R25, R3, PT ;  /* 0x000000031900720c */ /* 0x000fe20003f84070 */
[--C-:B------:R-:W-:Y:S01]  /*2a30*/  @!P6 IMAD.IADD R4, R4, 0x1, -R25.reuse ;  /* 0x000000010404e824 */ /* 0x100fe200078e0a19 */
[----:B------:R-:W-:Y:S01]  /*2a40*/  ISETP.GE.AND P6, PT, R6, RZ, PT ;  /* 0x000000ff0600720c */ /* 0x000fe20003fc6270 */
[C---:B------:R-:W-:Y:S01]  /*2a50*/  IMAD.HI.U32 R6, R10.reuse, R16, RZ ;  /* 0x000000100a067227 */ /* 0x040fe200078e00ff */
[----:B------:R2:W-:Y:S03]  /*2a60*/  STL [R1+0x1e0], R12 ;  /* 0x0001e00c01007387 */ /* 0x0005e60000100800 */
[----:B------:R-:W-:Y:S01]  /*2a70*/  @!P5 IMAD.IADD R7, R7, 0x1, -R25 ;  /* 0x000000010707d824 */ /* 0x000fe200078e0a19 */
[----:B-1----:R-:W-:Y:S01]  /*2a80*/  LOP3.LUT R15, R9, 0xc0, RZ, 0xfc, !PT ;  /* 0x000000c0090f7812 */ /* 0x002fe200078efcff */
[----:B------:R-:W-:Y:S01]  /*2a90*/  @!P2 IMAD.MOV R4, RZ, RZ, -R4 ;  /* 0x000000ffff04a224 */ /* 0x000fe200078e0a04 */
[----:B------:R-:W-:Y:S01]  /*2aa0*/  ISETP.GE.AND P2, PT, R5, RZ, PT ;  /* 0x000000ff0500720c */ /* 0x000fe20003f46270 */
[----:B------:R-:W-:Y:S01]  /*2ab0*/  IMAD.MOV R6, RZ, RZ, -R6 ;  /* 0x000000ffff067224 */ /* 0x000fe200078e0a06 */
[----:B------:R-:W-:Y:S01]  /*2ac0*/  ISETP.GT.U32.AND P5, PT, R25, R7, PT ;  /* 0x000000071900720c */ /* 0x000fe20003fa4070 */
[----:B------:R-:W-:Y:S01]  /*2ad0*/  IMAD.HI.U32 R5, R10, R8, RZ ;  /* 0x000000080a057227 */ /* 0x000fe200078e00ff */
[----:B------:R1:W-:Y:S01]  /*2ae0*/  STL [R1+0x1dc], R4 ;  /* 0x0001dc0401007387 */ /* 0x0003e20000100800 */
[----:B--2---:R-:W-:-:S02]  /*2af0*/  IABS R12, R11 ;  /* 0x0000000b000c7213 */ /* 0x004fc40000000000 */
[----:B------:R-:W-:Y:S01]  /*2b00*/  IMAD R16, R25, R6, R16 ;  /* 0x0000000619107224 */ /* 0x000fe200078e0210 */
[----:B------:R-:W-:Y:S01]  /*2b10*/  IABS R14, R15 ;  /* 0x0000000f000e7213 */ /* 0x000fe20000000000 */
[----:B------:R-:W-:Y:S02]  /*2b20*/  IMAD.MOV R5, RZ, RZ, -R5 ;  /* 0x000000ffff057224 */ /* 0x000fe400078e0a05 */
[--C-:B------:R-:W-:Y:S01]  /*2b30*/  @!P4 IMAD.IADD R3, R3, 0x1, -R25.reuse ;  /* 0x000000010303c824 */ /* 0x100fe200078e0a19 */
[C---:B------:R-:W-:Y:S01]  /*2b40*/  ISETP.GT.U32.AND P4, PT, R25.reuse, R16, PT ;  /* 0x000000101900720c */ /* 0x040fe20003f84070 */
[----:B------:R-:W-:Y:S01]  /*2b50*/  IMAD R8, R25, R5, R8 ;  /* 0x0000000519087224 */ /* 0x000fe200078e0208 */
[----:B-1----:R-:W-:Y:S01]  /*2b60*/  LOP3.LUT R4, R9, 0xb4, RZ, 0xfc, !PT ;  /* 0x000000b409047812 */ /* 0x002fe200078efcff */
[----:B------:R-:W-:Y:S01]  /*2b70*/  @!P5 IMAD.IADD R7, R7, 0x1, -R25 ;  /* 0x000000010707d824 */ /* 0x000fe200078e0a19 */
[----:B------:R-:W-:Y:S01]  /*2b80*/  LOP3.LUT R5, R9, 0xb8, RZ, 0xfc, !PT ;  /* 0x000000b809057812 */ /* 0x000fe200078efcff */
[----:B------:R-:W-:Y:S01]  /*2b90*/  IMAD.HI.U32 R6, R10, R12, RZ ;  /* 0x0000000c0a067227 */ /* 0x000fe200078e00ff */
[----:B------:R-:W-:-:S02]  /*2ba0*/  ISETP.GT.U32.AND P5, PT, R25, R8, PT ;  /* 0x000000081900720c */ /* 0x000fc40003fa4070 */
[----:B------:R-:W-:Y:S01]  /*2bb0*/  IABS R18, R4 ;  /* 0x0000000400127213 */ /* 0x000fe20000000000 */
[----:B------:R-:W-:Y:S01]  /*2bc0*/  @!P3 IMAD.MOV R7, RZ, RZ, -R7 ;  /* 0x000000ffff07b224 */ /* 0x000fe200078e0a07 */
[----:B------:R-:W-:Y:S01]  /*2bd0*/  IABS R17, R5 ;  /* 0x0000000500117213 */ /* 0x000fe20000000000 */
[----:B------:R-:W-:Y:S02]  /*2be0*/  IMAD.MOV.U32 R13, RZ, RZ, R3 ;  /* 0x000000ffff0d7224 */ /* 0x000fe400078e0003 */
[----:B------:R-:W-:Y:S01]  /*2bf0*/  @!P4 IMAD.IADD R16, R16, 0x1, -R25 ;  /* 0x000000011010c824 */ /* 0x000fe200078e0a19 */
[----:B------:R-:W-:Y:S01]  /*2c00*/  ISETP.GE.AND P4, PT, R4, RZ, PT ;  /* 0x000000ff0400720c */ /* 0x000fe20003f86270 */
[----:B------:R-:W-:Y:S02]  /*2c10*/  IMAD.MOV R6, RZ, RZ, -R6 ;  /* 0x000000ffff067224 */ /* 0x000fe400078e0a06 */
[----:B------:R-:W-:Y:S01]  /*2c20*/  IMAD.HI.U32 R3, R10, R18, RZ ;  /* 0x000000120a037227 */ /* 0x000fe200078e00ff */
[----:B------:R-:W-:-:S03]  /*2c30*/  ISETP.GT.U32.AND P3, PT, R25, R16, PT ;  /* 0x000000101900720c */ /* 0x000fc60003f64070 */
[----:B------:R-:W-:Y:S02]  /*2c40*/  @!P5 IMAD.IADD R8, R8, 0x1, -R25 ;  /* 0x000000010808d824 */ /* 0x000fe400078e0a19 */
[C---:B------:R-:W-:Y:S02]  /*2c50*/  IMAD R12, R25.reuse, R6, R12 ;  /* 0x00000006190c7224 */ /* 0x040fe400078e020c */
[----:B------:R-:W-:Y:S01]  /*2c60*/  IMAD.MOV R3, RZ, RZ, -R3 ;  /* 0x000000ffff037224 */ /* 0x000fe200078e0a03 */
[----:B------:R-:W-:Y:S01]  /*2c70*/  ISETP.GT.U32.AND P5, PT, R25, R8, PT ;  /* 0x000000081900720c */ /* 0x000fe20003fa4070 */
[----:B------:R-:W-:-:S04]  /*2c80*/  IMAD.HI.U32 R4, R10, R17, RZ ;  /* 0x000000110a047227 */ /* 0x000fc800078e00ff */
[----:B------:R-:W-:Y:S01]  /*2c90*/  @!P3 IMAD.IADD R16, R16, 0x1, -R25 ;  /* 0x000000011010b824 */ /* 0x000fe200078e0a19 */
[C---:B------:R-:W-:Y:S01]  /*2ca0*/  ISETP.GT.U32.AND P3, PT, R25.reuse, R12, PT ;  /* 0x0000000c1900720c */ /* 0x040fe20003f64070 */
[----:B------:R-:W-:Y:S01]  /*2cb0*/  IMAD R18, R25, R3, R18 ;  /* 0x0000000319127224 */ /* 0x000fe200078e0212 */
[----:B------:R-:W-:Y:S01]  /*2cc0*/  LOP3.LUT R3, R9, 0xbc, RZ, 0xfc, !PT ;  /* 0x000000bc09037812 */ /* 0x000fe200078efcff */
[----:B------:R-:W-:Y:S02]  /*2cd0*/  IMAD.MOV R4, RZ, RZ, -R4 ;  /* 0x000000ffff047224 */ /* 0x000fe400078e0a04 */
[----:B------:R-:W-:Y:S02]  /*2ce0*/  IMAD.MOV.U32 R20, RZ, RZ, R16 ;  /* 0x000000ffff147224 */ /* 0x000fe400078e0010 */
[C---:B------:R-:W-:Y:S02]  /*2cf0*/  IMAD R17, R25.reuse, R4, R17 ;  /* 0x0000000419117224 */ /* 0x040fe400078e0211 */
[----:B------:R-:W-:Y:S01]  /*2d00*/  @!P5 IMAD.IADD R8, R8, 0x1, -R25 ;  /* 0x000000010808d824 */ /* 0x000fe200078e0a19 */
[----:B------:R-:W-:Y:S01]  /*2d10*/  ISETP.GT.U32.AND P5, PT, R25, R18, PT ;  /* 0x000000121900720c */ /* 0x000fe20003fa4070 */
[----:B------:R-:W-:Y:S01]  /*2d20*/  @!P1 IMAD.MOV R13, RZ, RZ, -R13 ;  /* 0x000000ffff0d9224 */ /* 0x000fe200078e0a0d */
[----:B------:R-:W-:Y:S01]  /*2d30*/  ISETP.GE.AND P1, PT, R11, RZ, PT ;  /* 0x000000ff0b00720c */ /* 0x000fe20003f26270 */
[----:B------:R-:W-:Y:S01]  /*2d40*/  @!P6 IMAD.MOV R20, RZ, RZ, -R20 ;  /* 0x000000ffff14e224 */ /* 0x000fe200078e0a14 */
[----:B------:R-:W-:Y:S01]  /*2d50*/  ISETP.GT.U32.AND P6, PT, R25, R17, PT ;  /* 0x000000111900720c */ /* 0x000fe20003fc4070 */
[----:B------:R-:W-:Y:S01]  /*2d60*/  @!P3 IMAD.IADD R12, R12, 0x1, -R25 ;  /* 0x000000010c0cb824 */ /* 0x000fe200078e0a19 */
[----:B------:R1:W-:Y:S01]  /*2d70*/  STL [R1+0x1d8], R13 ;  /* 0x0001d80d01007387 */ /* 0x0003e20000100800 */
[----:B------:R-:W-:Y:S01]  /*2d80*/  LOP3.LUT R11, R9, 0xc4, RZ, 0xfc, !PT ;  /* 0x000000c4090b7812 */ /* 0x000fe200078efcff */
[----:B------:R-:W-:-:S02]  /*2d90*/  IMAD.HI.U32 R4, R10, R14, RZ ;  /* 0x0000000e0a047227 */ /* 0x000fc400078e00ff */
[----:B------:R2:W-:Y:S01]  /*2da0*/  STL [R1+0x1d4], R7 ;  /* 0x0001d40701007387 */ /* 0x0005e20000100800 */
[----:B------:R-:W-:Y:S01]  /*2db0*/  ISETP.GT.U32.AND P3, PT, R25, R12, PT ;  /* 0x0000000c1900720c */ /* 0x000fe20003f64070 */
[----:B------:R-:W-:Y:S02]  /*2dc0*/  IMAD.MOV.U32 R19, RZ, RZ, R8 ;  /* 0x000000ffff137224 */ /* 0x000fe400078e0008 */
[--C-:B------:R-:W-:Y:S01]  /*2dd0*/  @!P5 IMAD.IADD R18, R18, 0x1, -R25.reuse ;  /* 0x000000011212d824 */ /* 0x100fe200078e0a19 */
[----:B------:R-:W-:Y:S01]  /*2de0*/  STL [R1+0x1d0], R20 ;  /* 0x0001d01401007387 */ /* 0x000fe20000100800 */
[----:B-1----:R-:W-:Y:S01]  /*2df0*/  IABS R13, R11 ;  /* 0x0000000b000d7213 */ /* 0x002fe20000000000 */
[----:B------:R-:W-:Y:S02]  /*2e00*/  @!P6 IMAD.IADD R17, R17, 0x1, -R25 ;  /* 0x000000011111e824 */ /* 0x000fe400078e0a19 */
[C---:B------:R-:W-:Y:S01]  /*2e10*/  ISETP.GT.U32.AND P5, PT, R25.reuse, R18, PT ;  /* 0x000000121900720c */ /* 0x040fe20003fa4070 */
[----:B------:R-:W-:Y:S01]  /*2e20*/  IMAD.MOV R4, RZ, RZ, -R4 ;  /* 0x000000ffff047224 */ /* 0x000fe200078e0a04 */
[----:B--2---:R-:W-:Y:S01]  /*2e30*/  IABS R7, R3 ;  /* 0x0000000300077213 */ /* 0x004fe20000000000 */
[----:B------:R-:W-:Y:S01]  /*2e40*/  IMAD.HI.U32 R8, R10, R13, RZ ;  /* 0x0000000d0a087227 */ /* 0x000fe200078e00ff */
[----:B------:R-:W-:-:S03]  /*2e50*/  ISETP.GT.U32.AND P6, PT, R25, R17, PT ;  /* 0x000000111900720c */ /* 0x000fc60003fc4070 */
[----:B------:R-:W-:-:S04]  /*2e60*/  IMAD.HI.U32 R6, R10, R7, RZ ;  /* 0x000000070a067227 */ /* 0x000fc800078e00ff */
[----:B------:R-:W-:Y:S02]  /*2e70*/  IMAD.MOV R6, RZ, RZ, -R6 ;  /* 0x000000ffff067224 */ /* 0x000fe400078e0a06 */
[----:B------:R-:W-:Y:S02]  /*2e80*/  @!P3 IMAD.IADD R12, R12, 0x1, -R25 ;  /* 0x000000010c0cb824 */ /* 0x000fe400078e0a19 */
[----:B------:R-:W-:Y:S01]  /*2e90*/  IMAD R7, R25, R6, R7 ;  /* 0x0000000619077224 */ /* 0x000fe200078e0207 */
[----:B------:R-:W-:Y:S01]  /*2ea0*/  LOP3.LUT R6, R9, 0xd0, RZ, 0xfc, !PT ;  /* 0x000000d009067812 */ /* 0x000fe200078efcff */
[----:B------:R-:W-:Y:S01]  /*2eb0*/  IMAD R14, R25, R4, R14 ;  /* 0x00000004190e7224 */ /* 0x000fe200078e020e */
[----:B------:R-:W-:Y:S01]  /*2ec0*/  LOP3.LUT R4, R9, 0xcc, RZ, 0xfc, !PT ;  /* 0x000000cc09047812 */ /* 0x000fe200078efcff */
[----:B------:R-:W-:Y:S01]  /*2ed0*/  IMAD.MOV R8, RZ, RZ, -R8 ;  /* 0x000000ffff087224 */ /* 0x000fe200078e0a08 */
[C---:B------:R-:W-:Y:S01]  /*2ee0*/  ISETP.GT.U32.AND P3, PT, R25.reuse, R7, PT ;  /* 0x000000071900720c */ /* 0x040fe20003f64070 */
[----:B------:R-:W-:Y:S01]  /*2ef0*/  @!P5 IMAD.IADD R18, R18, 0x1, -R25 ;  /* 0x000000011212d824 */ /* 0x000fe200078e0a19 */
[C---:B------:R-:W-:Y:S01]  /*2f00*/  ISETP.GT.U32.AND P5, PT, R25.reuse, R14, PT ;  /* 0x0000000e1900720c */ /* 0x040fe20003fa4070 */
[----:B------:R-:W-:Y:S01]  /*2f10*/  IMAD R13, R25, R8, R13 ;  /* 0x00000008190d7224 */ /* 0x000fe200078e020d */
[----:B------:R-:W-:Y:S01]  /*2f20*/  IABS R8, R6 ;  /* 0x0000000600087213 */ /* 0x000fe20000000000 */
[----:B------:R-:W-:Y:S01]  /*2f30*/  @!P6 IMAD.IADD R17, R17, 0x1, -R25 ;  /* 0x000000011111e824 */ /* 0x000fe200078e0a19 */
[----:B------:R-:W-:Y:S01]  /*2f40*/  IABS R16, R4 ;  /* 0x0000000400107213 */ /* 0x000fe20000000000 */
[----:B------:R-:W-:Y:S01]  /*2f50*/  @!P2 IMAD.MOV R19, RZ, RZ, -R19 ;  /* 0x000000ffff13a224 */ /* 0x000fe200078e0a13 */
[----:B------:R-:W-:Y:S01]  /*2f60*/  ISETP.GT.U32.AND P6, PT, R25, R13, PT ;  /* 0x0000000d1900720c */ /* 0x000fe20003fc4070 */
[----:B------:R-:W-:Y:S01]  /*2f70*/  IMAD.MOV.U32 R21, RZ, RZ, R12 ;  /* 0x000000ffff157224 */ /* 0x000fe200078e000c */
[----:B------:R-:W-:Y:S01]  /*2f80*/  ISETP.GE.AND P2, PT, R5, RZ, PT ;  /* 0x000000ff0500720c */ /* 0x000fe20003f46270 */
[----:B------:R-:W-:Y:S01]  /*2f90*/  IMAD.HI.U32 R12, R10, R16, RZ ;  /* 0x000000100a0c7227 */ /* 0x000fe200078e00ff */
[----:B------:R-:W-:Y:S01]  /*2fa0*/  LOP3.LUT R5, R9, 0xc8, RZ, 0xfc, !PT ;  /* 0x000000c809057812 */ /* 0x000fe200078efcff */
[----:B------:R1:W-:Y:S02]  /*2fb0*/  STL [R1+0x1cc], R19 ;  /* 0x0001cc1301007387 */ /* 0x0003e40000100800 */
[----:B------:R-:W-:-:S02]  /*2fc0*/  @!P3 IMAD.IADD R7, R7, 0x1, -R25 ;  /* 0x000000010707b824 */ /* 0x000fc400078e0a19 */
[----:B------:R-:W-:Y:S01]  /*2fd0*/  @!P5 IMAD.IADD R14, R14, 0x1, -R25 ;  /* 0x000000010e0ed824 */ /* 0x000fe200078e0a19 */
[----:B------:R-:W-:Y:S01]  /*2fe0*/  ISETP.GE.AND P5, PT, R15, RZ, PT ;  /* 0x000000ff0f00720c */ /* 0x000fe20003fa6270 */
[----:B------:R-:W-:Y:S01]  /*2ff0*/  @!P1 IMAD.MOV R21, RZ, RZ, -R21 ;  /* 0x000000ffff159224 */ /* 0x000fe200078e0a15 */
[----:B------:R-:W-:Y:S01]  /*3000*/  ISETP.GT.U32.AND P3, PT, R25, R7, PT ;  /* 0x000000071900720c */ /* 0x000fe20003f64070 */
[----:B------:R-:W-:Y:S01]  /*3010*/  @!P6 IMAD.IADD R13, R13, 0x1, -R25 ;  /* 0x000000010d0de824 */ /* 0x000fe200078e0a19 */
[----:B------:R-:W-:Y:S01]  /*3020*/  ISETP.GE.AND P1, PT, R3, RZ, PT ;  /* 0x000000ff0300720c */ /* 0x000fe20003f26270 */
[----:B------:R-:W-:Y:S01]  /*3030*/  IMAD.HI.U32 R3, R10, R8, RZ ;  /* 0x000000080a037227 */ /* 0x000fe200078e00ff */
[----:B-1----:R-:W-:Y:S01]  /*3040*/  IABS R19, R5 ;  /* 0x0000000500137213 */ /* 0x002fe20000000000 */
[----:B------:R-:W-:Y:S01]  /*3050*/  STL [R1+0x1c8], R21 ;  /* 0x0001c81501007387 */ /* 0x000fe20000100800 */
[----:B------:R-:W-:Y:S01]  /*3060*/  ISETP.GT.U32.AND P6, PT, R25, R14, PT ;  /* 0x0000000e1900720c */ /* 0x000fe20003fc4070 */
[----:B------:R-:W-:-:S02]  /*3070*/  IMAD.MOV R3, RZ, RZ, -R3 ;  /* 0x000000ffff037224 */ /* 0x000fc400078e0a03 */
[----:B------:R-:W-:-:S04]  /*3080*/  IMAD.HI.U32 R20, R10, R19, RZ ;  /* 0x000000130a147227 */ /* 0x000fc800078e00ff */
[----:B------:R-:W-:Y:S02]  /*3090*/  IMAD.MOV R20, RZ, RZ, -R20 ;  /* 0x000000ffff147224 */ /* 0x000fe400078e0a14 */
[----:B------:R-:W-:Y:S01]  /*30a0*/  @!P4 IMAD.MOV R18, RZ, RZ, -R18 ;  /* 0x000000ffff12c224 */ /* 0x000fe200078e0a12 */
[C---:B------:R-:W-:Y:S01]  /*30b0*/  ISETP.GT.U32.AND P4, PT, R25.reuse, R13, PT ;  /* 0x0000000d1900720c */ /* 0x040fe20003f84070 */
[----:B------:R-:W-:Y:S02]  /*30c0*/  @!P2 IMAD.MOV R17, RZ, RZ, -R17 ;  /* 0x000000ffff11a224 */ /* 0x000fe400078e0a11 */
[----:B------:R-:W-:Y:S01]  /*30d0*/  IMAD R15, R25, R20, R19 ;  /* 0x00000014190f7224 */ /* 0x000fe200078e0213 */
[----:B------:R1:W-:Y:S01]  /*30e0*/  STL [R1+0x1c0], R18 ;  /* 0x0001c01201007387 */ /* 0x0003e20000100800 */
[----:B------:R-:W-:Y:S02]  /*30f0*/  IMAD.MOV R12, RZ, RZ, -R12 ;  /* 0x000000ffff0c7224 */ /* 0x000fe400078e0a0c */
[--C-:B------:R-:W-:Y:S01]  /*3100*/  @!P3 IMAD.IADD R7, R7, 0x1, -R25.reuse ;  /* 0x000000010707b824 */ /* 0x100fe200078e0a19 */
[----:B------:R2:W-:Y:S01]  /*3110*/  STL [R1+0x1bc], R17 ;  /* 0x0001bc1101007387 */ /* 0x0005e20000100800 */
[C---:B------:R-:W-:Y:S01]  /*3120*/  IMAD R8, R25.reuse, R3, R8 ;  /* 0x0000000319087224 */ /* 0x040fe200078e0208 */
[C---:B------:R-:W-:Y:S01]  /*3130*/  ISETP.GT.U32.AND P2, PT, R25.reuse, R15, PT ;  /* 0x0000000f1900720c */ /* 0x040fe20003f44070 */
[----:B------:R-:W-:Y:S01]  /*3140*/  IMAD R16, R25, R12, R16 ;  /* 0x0000000c19107224 */ /* 0x000fe200078e0210 */
[----:B------:R-:W-:Y:S01]  /*3150*/  LOP3.LUT R3, R9, 0xd4, RZ, 0xfc, !PT ;  /* 0x000000d409037812 */ /* 0x000fe200078efcff */
[--C-:B------:R-:W-:Y:S01]  /*3160*/  @!P6 IMAD.IADD R14, R14, 0x1, -R25.reuse ;  /* 0x000000010e0ee824 */ /* 0x100fe200078e0a19 */
[----:B------:R-:W-:Y:S01]  /*3170*/  ISETP.GT.U32.AND P6, PT, R25, R8, PT ;  /* 0x000000081900720c */ /* 0x000fe20003fc4070 */
[----:B------:R-:W-:Y:S01]  /*3180*/  @!P4 IMAD.IADD R13, R13, 0x1, -R25 ;  /* 0x000000010d0dc824 */ /* 0x000fe200078e0a19 */
[----:B------:R-:W-:Y:S01]  /*3190*/  ISETP.GE.AND P3, PT, R11, RZ, PT ;  /* 0x000000ff0b00720c */ /* 0x000fe20003f66270 */
[----:B-1----:R-:W-:Y:S01]  /*31a0*/  IMAD.MOV.U32 R18, RZ, RZ, R14 ;  /* 0x000000ffff127224 */ /* 0x002fe200078e000e */
[----:B------:R-:W-:Y:S01]  /*31b0*/  IABS R11, R3 ;  /* 0x00000003000b7213 */ /* 0x000fe20000000000 */
[----:B--2---:R-:W-:Y:S01]  /*31c0*/  IMAD.MOV.U32 R17, RZ, RZ, R7 ;  /* 0x000000ffff117224 */ /* 0x004fe200078e0007 */
[----:B------:R-:W-:Y:S01]  /*31d0*/  LOP3.LUT R7, R9, 0xd8, RZ, 0xfc, !PT ;  /* 0x000000d809077812 */ /* 0x000fe200078efcff */
[----:B------:R-:W-:Y:S01]  /*31e0*/  @!P5 IMAD.MOV R18, RZ, RZ, -R18 ;  /* 0x000000ffff12d224 */ /* 0x000fe200078e0a12 */
[----:B------:R-:W-:Y:S01]  /*31f0*/  ISETP.GE.AND P4, PT, R5, RZ, PT ;  /* 0x000000ff0500720c */ /* 0x000fe20003f86270 */
[----:B------:R-:W-:Y:S01]  /*3200*/  @!P1 IMAD.MOV R17, RZ, RZ, -R17 ;  /* 0x000000ffff119224 */ /* 0x000fe200078e0a11 */
[----:B------:R-:W-:Y:S01]  /*3210*/  ISETP.GT.U32.AND P1, PT, R25, R16, PT ;  /* 0x000000101900720c */ /* 0x000fe20003f24070 */
[----:B------:R-:W-:Y:S01]  /*3220*/  IMAD.HI.U32 R5, R10, R11, RZ ;  /* 0x0000000b0a057227 */ /* 0x000fe200078e00ff */
[----:B------:R-:W-:-:S02]  /*3230*/  LOP3.LUT R12, R9, 0xdc, RZ, 0xfc, !PT ;  /* 0x000000dc090c7812 */ /* 0x000fc400078efcff */
[----:B------:R1:W-:Y:S01]  /*3240*/  STL [R1+0x1b8], R17 ;  /* 0x0001b81101007387 */ /* 0x0003e20000100800 */
[----:B------:R-:W-:Y:S01]  /*3250*/  @!P2 IMAD.IADD R15, R15, 0x1, -R25 ;  /* 0x000000010f0fa824 */ /* 0x000fe200078e0a19 */
[----:B------:R-:W-:Y:S01]  /*3260*/  ISETP.GE.AND P2, PT, R4, RZ, PT ;  /* 0x000000ff0400720c */ /* 0x000fe20003f46270 */
[----:B------:R-:W-:Y:S01]  /*3270*/  IMAD.MOV R14, RZ, RZ, -R5 ;  /* 0x000000ffff0e7224 */ /* 0x000fe200078e0a05 */
[----:B------:R-:W-:Y:S01]  /*3280*/  STL [R1+0x1b4], R18 ;  /* 0x0001b41201007387 */ /* 0x000fe20000100800 */
[----:B------:R-:W-:Y:S02]  /*3290*/  @!P6 IMAD.IADD R8, R8, 0x1, -R25 ;  /* 0x000000010808e824 */ /* 0x000fe400078e0a19 */
[----:B------:R-:W-:Y:S02]  /*32a0*/  IMAD R11, R25, R14, R11 ;  /* 0x0000000e190b7224 */ /* 0x000fe400078e020b */
[----:B------:R-:W-:Y:S01]  /*32b0*/  @!P1 IMAD.IADD R16, R16, 0x1, -R25 ;  /* 0x0000000110109824 */ /* 0x000fe200078e0a19 */
[----:B-1----:R-:W-:-:S02]  /*32c0*/  IABS R17, R7 ;  /* 0x0000000700117213 */ /* 0x002fc40000000000 */
[C---:B------:R-:W-:Y:S02]  /*32d0*/  ISETP.GT.U32.AND P1, PT, R25.reuse, R15, PT ;  /* 0x0000000f1900720c */ /* 0x040fe40003f24070 */
[C---:B------:R-:W-:Y:S01]  /*32e0*/  ISETP.GT.U32.AND P6, PT, R25.reuse, R8, PT ;  /* 0x000000081900720c */ /* 0x040fe20003fc4070 */
[----:B------:R-:W-:Y:S01]  /*32f0*/  IMAD.MOV.U32 R4, RZ, RZ, R17 ;  /* 0x000000ffff047224 */ /* 0x000fe200078e0011 */
[----:B------:R-:W-:Y:S01]  /*3300*/  ISETP.GT.U32.AND P5, PT, R25, R16, PT ;  /* 0x000000101900720c */ /* 0x000fe20003fa4070 */
[----:B------:R-:W-:Y:S01]  /*3310*/  IMAD.MOV.U32 R17, RZ, RZ, R13 ;  /* 0x000000ffff117224 */ /* 0x000fe200078e000d */
[----:B------:R-:W-:Y:S01]  /*3320*/  IABS R13, R12 ;  /* 0x0000000c000d7213 */ /* 0x000fe20000000000 */
[----:B------:R-:W-:-:S04]  /*3330*/  IMAD.HI.U32 R5, R10, R4, RZ ;  /* 0x000000040a057227 */ /* 0x000fc800078e00ff */
[----:B------:R-:W-:Y:S01]  /*3340*/  @!P3 IMAD.MOV R17, RZ, RZ, -R17 ;  /* 0x000000ffff11b224 */ /* 0x000fe200078e0a11 */
[----:B------:R-:W-:Y:S01]  /*3350*/  ISETP.GT.U32.AND P3, PT, R25, R11, PT ;  /* 0x0000000b1900720c */ /* 0x000fe20003f64070 */
[----:B------:R-:W-:Y:S02]  /*3360*/  IMAD.MOV R5, RZ, RZ, -R5 ;  /* 0x000000ffff057224 */ /* 0x000fe400078e0a05 */
[----:B------:R-:W-:Y:S01]  /*3370*/  @!P1 IMAD.IADD R15, R15, 0x1, -R25 ;  /* 0x000000010f0f9824 */ /* 0x000fe200078e0a19 */
[----:B------:R-:W-:Y:S01]  /*3380*/  ISETP.GE.AND P1, PT, R6, RZ, PT ;  /* 0x000000ff0600720c */ /* 0x000fe20003f26270 */
[----:B------:R-:W-:Y:S01]  /*3390*/  IMAD R4, R25, R5, R4 ;  /* 0x0000000519047224 */ /* 0x000fe200078e0204 */
[----:B------:R1:W-:Y:S01]  /*33a0*/  STL [R1+0x1b0], R17 ;  /* 0x0001b01101007387 */ /* 0x0003e20000100800 */
[----:B------:R-:W-:Y:S01]  /*33b0*/  IMAD.HI.U32 R5, R10, R13, RZ ;  /* 0x0000000d0a057227 */ /* 0x000fe200078e00ff */
[----:B------:R-:W-:-:S03]  /*33c0*/  LOP3.LUT R6, R9, 0xe0, RZ, 0xfc, !PT ;  /* 0x000000e009067812 */ /* 0x000fc600078efcff */
[--C-:B------:R-:W-:Y:S01]  /*33d0*/  @!P6 IMAD.IADD R8, R8, 0x1, -R25.reuse ;  /* 0x000000010808e824 */ /* 0x100fe200078e0a19 */
[----:B------:R-:W-:Y:S01]  /*33e0*/  ISETP.GT.U32.AND P6, PT, R25, R4, PT ;  /* 0x000000041900720c */ /* 0x000fe20003fc4070 */
[----:B------:R-:W-:Y:S01]  /*33f0*/  @!P3 IMAD.IADD R11, R11, 0x1, -R25 ;  /* 0x000000010b0bb824 */ /* 0x000fe200078e0a19 */
[----:B------:R-:W-:Y:S01]  /*3400*/  IABS R14, R6 ;  /* 0x00000006000e7213 */ /* 0x000fe20000000000 */
[----:B------:R-:W-:Y:S01]  /*3410*/  IMAD.MOV R5, RZ, RZ, -R5 ;  /* 0x000000ffff057224 */ /* 0x000fe200078e0a05 */
[----:B------:R-:W-:Y:S01]  /*3420*/  ISETP.GE.AND P3, PT, R7, RZ, PT ;  /* 0x000000ff0700720c */ /* 0x000fe20003f66270 */
[----:B-1----:R-:W-:Y:S02]  /*3430*/  IMAD.MOV.U32 R17, RZ, RZ, R15 ;  /* 0x000000ffff117224 */ /* 0x002fe400078e000f */
[----:B------:R-:W-:Y:S01]  /*3440*/  @!P5 IMAD.IADD R16, R16, 0x1, -R25 ;  /* 0x000000011010d824 */ /* 0x000fe200078e0a19 */
[----:B------:R-:W-:Y:S01]  /*3450*/  ISETP.GE.AND P5, PT, R3, RZ, PT ;  /* 0x000000ff0300720c */ /* 0x000fe20003fa6270 */
[----:B------:R-:W-:Y:S01]  /*3460*/  @!P4 IMAD.MOV R17, RZ, RZ, -R17 ;  /* 0x000000ffff11c224 */ /* 0x000fe200078e0a11 */
[----:B------:R-:W-:Y:S01]  /*3470*/  LOP3.LUT R3, R9, 0xe4, RZ, 0xfc, !PT ;  /* 0x000000e409037812 */ /* 0x000fe200078efcff */
[C---:B------:R-:W-:Y:S01]  /*3480*/  IMAD R13, R25.reuse, R5, R13 ;  /* 0x00000005190d7224 */ /* 0x040fe200078e020d */
[----:B------:R-:W-:Y:S01]  /*3490*/  ISETP.GT.U32.AND P4, PT, R25, R11, PT ;  /* 0x0000000b1900720c */ /* 0x000fe20003f84070 */
[----:B------:R-:W-:Y:S01]  /*34a0*/  IMAD.HI.U32 R15, R10, R14, RZ ;  /* 0x0000000e0a0f7227 */ /* 0x000fe200078e00ff */
[----:B------:R-:W-:Y:S01]  /*34b0*/  IABS R7, R3 ;  /* 0x0000000300077213 */ /* 0x000fe20000000000 */
[----:B------:R1:W-:Y:S01]  /*34c0*/  STL [R1+0x1ac], R17 ;  /* 0x0001ac1101007387 */ /* 0x0003e20000100800 */
[----:B------:R-:W-:Y:S01]  /*34d0*/  LOP3.LUT R5, R9, 0xe8, RZ, 0xfc, !PT ;  /* 0x000000e809057812 */ /* 0x000fe200078efcff */
[----:B------:R-:W-:Y:S01]  /*34e0*/  @!P2 IMAD.MOV R16, RZ, RZ, -R16 ;  /* 0x000000ffff10a224 */ /* 0x000fe200078e0a10 */
[----:B------:R-:W-:Y:S01]  /*34f0*/  ISETP.GT.U32.AND P2, PT, R25, R13, PT ;  /* 0x0000000d1900720c */ /* 0x000fe20003f44070 */
[----:B------:R-:W-:-:S02]  /*3500*/  @!P6 IMAD.IADD R4, R4, 0x1, -R25 ;  /* 0x000000010404e824 */ /* 0x000fc400078e0a19 */
[----:B------:R-:W-:Y:S01]  /*3510*/  IMAD.MOV R15, RZ, RZ, -R15 ;  /* 0x000000ffff0f7224 */ /* 0x000fe200078e0a0f */
[----:B------:R-:W-:Y:S02]  /*3520*/  STL [R1+0x1a8], R16 ;  /* 0x0001a81001007387 */ /* 0x000fe40000100800 */
[----:B------:R-:W-:Y:S01]  /*3530*/  ISETP.GT.U32.AND P6, PT, R25, R4, PT ;  /* 0x000000041900720c */ /* 0x000fe20003fc4070 */
[----:B-1----:R-:W-:Y:S02]  /*3540*/  IMAD.MOV.U32 R17, RZ, RZ, R8 ;  /* 0x000000ffff117224 */ /* 0x002fe400078e0008 */
[----:B------:R-:W-:-:S04]  /*3550*/  IMAD.HI.U32 R8, R10, R7, RZ ;  /* 0x000000070a087227 */ /* 0x000fc800078e00ff */
[----:B------:R-:W-:Y:S01]  /*3560*/  @!P1 IMAD.MOV R17, RZ, RZ, -R17 ;  /* 0x000000ffff119224 */ /* 0x000fe200078e0a11 */
[----:B------:R-:W-:Y:S01]  /*3570*/  ISETP.GE.AND P1, PT, R12, RZ, PT ;  /* 0x000000ff0c00720c */ /* 0x000fe20003f26270 */
[----:B------:R-:W-:Y:S01]  /*3580*/  IMAD R12, R25, R15, R14 ;  /* 0x0000000f190c7224 */ /* 0x000fe200078e020e */
[----:B------:R-:W-:Y:S01]  /*3590*/  IABS R14, R5 ;  /* 0x00000005000e7213 */ /* 0x000fe20000000000 */
[----:B------:R-:W-:Y:S01]  /*35a0*/  IMAD.MOV R15, RZ, RZ, -R8 ;  /* 0x000000ffff0f7224 */ /* 0x000fe200078e0a08 */
[----:B------:R1:W-:Y:S01]  /*35b0*/  STL [R1+0x1a4], R17 ;  /* 0x0001a41101007387 */ /* 0x0003e20000100800 */
[----:B------:R-:W-:Y:S01]  /*35c0*/  @!P4 IMAD.IADD R11, R11, 0x1, -R25 ;  /* 0x000000010b0bc824 */ /* 0x000fe200078e0a19 */
[----:B------:R-:W-:Y:S01]  /*35d0*/  ISETP.GE.AND P4, PT, R6, RZ, PT ;  /* 0x000000ff0600720c */ /* 0x000fe20003f86270 */
[----:B------:R-:W-:Y:S01]  /*35e0*/  IMAD R7, R25, R15, R7 ;  /* 0x0000000f19077224 */ /* 0x000fe200078e0207 */
[----:B------:R-:W-:Y:S01]  /*35f0*/  LOP3.LUT R6, R9, 0xec, RZ, 0xfc, !PT ;  /* 0x000000ec09067812 */ /* 0x000fe200078efcff */
[----:B------:R-:W-:-:S02]  /*3600*/  @!P2 IMAD.IADD R13, R13, 0x1, -R25 ;  /* 0x000000010d0da824 */ /* 0x000fc400078e0a19 */
[----:B------:R-:W-:Y:S02]  /*3610*/  IMAD.MOV.U32 R8, RZ, RZ, R14 ;  /* 0x000000ffff087224 */ /* 0x000fe400078e000e */
[----:B------:R-:W-:Y:S01]  /*3620*/  @!P6 IMAD.IADD R4, R4, 0x1, -R25 ;  /* 0x000000010404e824 */ /* 0x000fe200078e0a19 */
[C---:B------:R-:W-:Y:S01]  /*3630*/  ISETP.GT.U32.AND P2, PT, R25.reuse, R13, PT ;  /* 0x0000000d1900720c */ /* 0x040fe20003f44070 */
[----:B-1----:R-:W-:Y:S01]  /*3640*/  IMAD.MOV.U32 R17, RZ, RZ, R11 ;  /* 0x000000ffff117224 */ /* 0x002fe200078e000b */
[----:B------:R-:W-:Y:S01]  /*3650*/  ISETP.GT.U32.AND P6, PT, R25, R12, PT ;  /* 0x0000000c1900720c */ /* 0x000fe20003fc4070 */
[----:B------:R-:W-:-:S04]  /*3660*/  IMAD.HI.U32 R11, R10, R8, RZ ;  /* 0x000000080a0b7227 */ /* 0x000fc800078e00ff */
[----:B------:R-:W-:Y:S01]  /*3670*/  @!P5 IMAD.MOV R17, RZ, RZ, -R17 ;  /* 0x000000ffff11d224 */ /* 0x000fe200078e0a11 */
[----:B------:R-:W-:Y:S01]  /*3680*/  ISETP.GT.U32.AND P5, PT, R25, R7, PT ;  /* 0x000000071900720c */ /* 0x000fe20003fa4070 */
[----:B------:R-:W-:Y:S02]  /*3690*/  IMAD.MOV.U32 R16, RZ, RZ, R4 ;  /* 0x000000ffff107224 */ /* 0x000fe400078e0004 */
[----:B------:R-:W-:Y:S01]  /*36a0*/  IMAD.MOV R11, RZ, RZ, -R11 ;  /* 0x000000ffff0b7224 */ /* 0x000fe200078e0a0b */
[----:B------:R-:W-:Y:S01]  /*36b0*/  STL [R1+0x1a0], R17 ;  /* 0x0001a01101007387 */ /* 0x000fe20000100800 */
[----:B------:R-:W-:Y:S01]  /*36c0*/  @!P3 IMAD.MOV R16, RZ, RZ, -R16 ;  /* 0x000000ffff10b224 */ /* 0x000fe200078e0a10 */
[----:B------:R-:W-:Y:S01]  /*36d0*/  ISETP.GE.AND P3, PT, R3, RZ, PT ;  /* 0x000000ff0300720c */ /* 0x000fe20003f66270 */
[----:B------:R-:W-:Y:S01]  /*36e0*/  IMAD R8, R25, R11, R8 ;  /* 0x0000000b19087224 */ /* 0x000fe200078e0208 */
[----:B------:R-:W-:Y:S01]  /*36f0*/  IABS R3, R6 ;  /* 0x0000000600037213 */ /* 0x000fe20000000000 */
[--C-:B------:R-:W-:Y:S01]  /*3700*/  @!P2 IMAD.IADD R13, R13, 0x1, -R25.reuse ;  /* 0x000000010d0da824 */ /* 0x100fe200078e0a19 */
[----:B------:R-:W-:Y:S01]  /*3710*/  LOP3.LUT R11, R9, 0xf0, RZ, 0xfc, !PT ;  /* 0x000000f0090b7812 */ /* 0x000fe200078efcff */
[--C-:B------:R-:W-:Y:S01]  /*3720*/  @!P6 IMAD.IADD R12, R12, 0x1, -R25.reuse ;  /* 0x000000010c0ce824 */ /* 0x100fe200078e0a19 */
[----:B------:R-:W-:Y:S01]  /*3730*/  ISETP.GT.U32.AND P2, PT, R25, R8, PT ;  /* 0x000000081900720c */ /* 0x000fe20003f44070 */
[----:B------:R-:W-:Y:S01]  /*3740*/  @!P5 IMAD.IADD R7, R7, 0x1, -R25 ;  /* 0x000000010707d824 */ /* 0x000fe200078e0a19 */
[----:B------:R-:W-:Y:S01]  /*3750*/  IABS R4, R11 ;  /* 0x0000000b00047213 */ /* 0x000fe20000000000 */
[----:B------:R-:W-:Y:S01]  /*3760*/  IMAD.MOV.U32 R14, RZ, RZ, R13 ;  /* 0x000000ffff0e7224 */ /* 0x000fe200078e000d */
[C---:B------:R-:W-:Y:S01]  /*3770*/  ISETP.GT.U32.AND P6, PT, R25.reuse, R12, PT ;  /* 0x0000000c1900720c */ /* 0x040fe20003fc4070 */
[----:B------:R-:W-:Y:S01]  /*3780*/  IMAD.HI.U32 R13, R10, R3, RZ ;  /* 0x000000030a0d7227 */ /* 0x000fe200078e00ff */
[----:B------:R-:W-:Y:S01]  /*3790*/  ISETP.GT.U32.AND P5, PT, R25, R7, PT ;  /* 0x000000071900720c */ /* 0x000fe20003fa4070 */
[----:B------:R1:W-:Y:S02]  /*37a0*/  STL [R1+0x19c], R16 ;  /* 0x00019c1001007387 */ /* 0x0003e40000100800 */
[----:B------:R-:W-:-:S02]  /*37b0*/  IMAD.MOV R13, RZ, RZ, -R13 ;  /* 0x000000ffff0d7224 */ /* 0x000fc400078e0a0d */
[----:B------:R-:W-:Y:S01]  /*37c0*/  @!P1 IMAD.MOV R14, RZ, RZ, -R14 ;  /* 0x000000ffff0e9224 */ /* 0x000fe200078e0a0e */
[----:B------:R-:W-:Y:S01]  /*37d0*/  ISETP.GE.AND P1, PT, R5, RZ, PT ;  /* 0x000000ff0500720c */ /* 0x000fe20003f26270 */
[----:B------:R-:W-:Y:S01]  /*37e0*/  IMAD R3, R25, R13, R3 ;  /* 0x0000000d19037224 */ /* 0x000fe200078e0203 */
[----:B------:R-:W-:Y:S01]  /*37f0*/  LOP3.LUT R5, R9, 0xf4, RZ, 0xfc, !PT ;  /* 0x000000f409057812 */ /* 0x000fe200078efcff */
[--C-:B------:R-:W-:Y:S01]  /*3800*/  @!P2 IMAD.IADD R8, R8, 0x1, -R25.reuse ;  /* 0x000000010808a824 */ /* 0x100fe200078e0a19 */
[----:B------:R2:W-:Y:S01]  /*3810*/  STL [R1+0x198], R14 ;  /* 0x0001980e01007387 */ /* 0x0005e20000100800 */
[--C-:B------:R-:W-:Y:S01]  /*3820*/  @!P6 IMAD.IADD R12, R12, 0x1, -R25.reuse ;  /* 0x000000010c0ce824 */ /* 0x100fe200078e0a19 */
[----:B------:R-:W-:Y:S01]  /*3830*/  ISETP.GE.AND P6, PT, R6, RZ, PT ;  /* 0x000000ff0600720c */ /* 0x000fe20003fc6270 */
[----:B------:R-:W-:Y:S01]  /*3840*/  @!P5 IMAD.IADD R7, R7, 0x1, -R25 ;  /* 0x000000010707d824 */ /* 0x000fe200078e0a19 */
[C---:B------:R-:W-:Y:S01]  /*3850*/  ISETP.GT.U32.AND P5, PT, R25.reuse, R3, PT ;  /* 0x000000031900720c */ /* 0x040fe20003fa4070 */
[----:B------:R-:W-:Y:S01]  /*3860*/  IMAD.HI.U32 R6, R10, R4, RZ ;  /* 0x000000040a067227 */ /* 0x000fe200078e00ff */
[----:B------:R-:W-:-:S02]  /*3870*/  ISETP.GT.U32.AND P2, PT, R25, R8, PT ;  /* 0x000000081900720c */ /* 0x000fc40003f44070 */
[----:B-1----:R-:W-:Y:S01]  /*3880*/  IABS R16, R5 ;  /* 0x0000000500107213 */ /* 0x002fe20000000000 */
[----:B------:R-:W-:Y:S01]  /*3890*/  IMAD.MOV R6, RZ, RZ, -R6 ;  /* 0x000000ffff067224 */ /* 0x000fe200078e0a06 */
[----:B------:R-:W-:Y:S01]  /*38a0*/  LOP3.LUT R13, R9, 0x100, RZ, 0xfc, !PT ;  /* 0x00000100090d7812 */ /* 0x000fe200078efcff */
[----:B--2---:R-:W-:Y:S02]  /*38b0*/  IMAD.MOV.U32 R14, RZ, RZ, R12 ;  /* 0x000000ffff0e7224 */ /* 0x004fe400078e000c */
[----:B------:R-:W-:Y:S02]  /*38c0*/  IMAD R4, R25, R6, R4 ;  /* 0x0000000619047224 */ /* 0x000fe400078e0204 */
[----:B------:R-:W-:Y:S01]  /*38d0*/  @!P4 IMAD.MOV R14, RZ, RZ, -R14 ;  /* 0x000000ffff0ec224 */ /* 0x000fe200078e0a0e */
[----:B------:R-:W-:Y:S01]  /*38e0*/  ISETP.GE.AND P4, PT, R11, RZ, PT ;  /* 0x000000ff0b00720c */ /* 0x000fe20003f86270 */
[--C-:B------:R-:W-:Y:S02]  /*38f0*/  @!P5 IMAD.IADD R3, R3, 0x1, -R25.reuse ;  /* 0x000000010303d824 */ /* 0x100fe400078e0a19 */
[----:B------:R-:W-:Y:S01]  /*3900*/  @!P2 IMAD.IADD R8, R8, 0x1, -R25 ;  /* 0x000000010808a824 */ /* 0x000fe200078e0a19 */
[----:B------:R-:W-:Y:S01]  /*3910*/  ISETP.GT.U32.AND P2, PT, R25, R4, PT ;  /* 0x000000041900720c */ /* 0x000fe20003f44070 */
[----:B------:R-:W-:Y:S01]  /*3920*/  IMAD.MOV.U32 R12, RZ, RZ, R7 ;  /* 0x000000ffff0c7224 */ /* 0x000fe200078e0007 */
[----:B------:R-:W-:Y:S01]  /*3930*/  LOP3.LUT R7, R9, 0xf8, RZ, 0xfc, !PT ;  /* 0x000000f809077812 */ /* 0x000fe200078efcff */
[----:B------:R1:W-:Y:S01]  /*3940*/  STL [R1+0x194], R14 ;  /* 0x0001940e01007387 */ /* 0x0003e20000100800 */
[----:B------:R-:W-:Y:S01]  /*3950*/  ISETP.GT.U32.AND P5, PT, R25, R3, PT ;  /* 0x000000031900720c */ /* 0x000fe20003fa4070 */
[----:B------:R-:W-:-:S04]  /*3960*/  IMAD.HI.U32 R6, R10, R16, RZ ;  /* 0x000000100a067227 */ /* 0x000fc800078e00ff */
[----:B------:R-:W-:Y:S02]  /*3970*/  IMAD.MOV.U32 R11, RZ, RZ, R8 ;  /* 0x000000ffff0b7224 */ /* 0x000fe400078e0008 */
[----:B------:R-:W-:Y:S01]  /*3980*/  @!P3 IMAD.MOV R12, RZ, RZ, -R12 ;  /* 0x000000ffff0cb224 */ /* 0x000fe200078e0a0c */
[----:B------:R-:W-:Y:S01]  /*3990*/  ISETP.GE.AND P3, PT, R5, RZ, PT ;  /* 0x000000ff0500720c */ /* 0x000fe20003f66270 */
[----:B------:R-:W-:Y:S01]  /*39a0*/  IMAD.MOV R6, RZ, RZ, -R6 ;  /* 0x000000ffff067224 */ /* 0x000fe200078e0a06 */
[----:B-1----:R-:W-:Y:S01]  /*39b0*/  IABS R14, R7 ;  /* 0x00000007000e7213 */ /* 0x002fe20000000000 */
[----:B------:R-:W-:Y:S01]  /*39c0*/  @!P1 IMAD.MOV R11, RZ, RZ, -R11 ;  /* 0x000000ffff0b9224 */ /* 0x000fe200078e0a0b */
[----:B------:R1:W-:Y:S01]  /*39d0*/  STL [R1+0x190], R12 ;  /* 0x0001900c01007387 */ /* 0x0003e20000100800 */
[----:B------:R-:W-:Y:S01]  /*39e0*/  @!P2 IMAD.IADD R4, R4, 0x1, -R25 ;  /* 0x000000010404a824 */ /* 0x000fe200078e0a19 */
[----:B------:R-:W-:Y:S01]  /*39f0*/  LOP3.LUT R5, R9, 0xfc, RZ, 0xfc, !PT ;  /* 0x000000fc09057812 */ /* 0x000fe200078efcff */
[----:B------:R-:W-:Y:S01]  /*3a00*/  IMAD.HI.U32 R8, R10, R14, RZ ;  /* 0x0000000e0a087227 */ /* 0x000fe200078e00ff */
[----:B------:R2:W-:Y:S01]  /*3a10*/  STL [R1+0x18c], R11 ;  /* 0x00018c0b01007387 */ /* 0x0005e20000100800 */
[----:B------:R-:W-:-:S02]  /*3a20*/  ISETP.GE.AND P1, PT, R7, RZ, PT ;  /* 0x000000ff0700720c */ /* 0x000fc40003f26270 */
[----:B------:R-:W-:Y:S01]  /*3a30*/  IMAD.MOV R8, RZ, RZ, -R8 ;  /* 0x000000ffff087224 */ /* 0x000fe200078e0a08 */
[----:B------:R-:W-:Y:S01]  /*3a40*/  ISETP.GT.U32.AND P2, PT, R25, R4, PT ;  /* 0x000000041900720c */ /* 0x000fe20003f44070 */
[----:B------:R-:W-:Y:S01]  /*3a50*/  @!P5 IMAD.IADD R3, R3, 0x1, -R25 ;  /* 0x000000010303d824 */ /* 0x000fe200078e0a19 */
[----:B-1----:R-:W-:Y:S01]  /*3a60*/  IABS R12, R5 ;  /* 0x00000005000c7213 */ /* 0x002fe20000000000 */
[C---:B------:R-:W-:Y:S01]  /*3a70*/  IMAD R16, R25.reuse, R6, R16 ;  /* 0x0000000619107224 */ /* 0x040fe200078e0210 */
[----:B------:R-:W-:Y:S01]  /*3a80*/  IABS R7, R13 ;  /* 0x0000000d00077213 */ /* 0x000fe20000000000 */
[C---:B------:R-:W-:Y:S02]  /*3a90*/  IMAD R14, R25.reuse, R8, R14 ;  /* 0x00000008190e7224 */ /* 0x040fe400078e020e */
[----:B--2---:R-:W-:Y:S01]  /*3aa0*/  IMAD.MOV.U32 R11, RZ, RZ, R3 ;  /* 0x000000ffff0b7224 */ /* 0x004fe200078e0003 */
[----:B------:R-:W-:Y:S01]  /*3ab0*/  ISETP.GT.U32.AND P5, PT, R25, R16, PT ;  /* 0x000000101900720c */ /* 0x000fe20003fa4070 */
[----:B------:R-:W-:Y:S01]  /*3ac0*/  IMAD.HI.U32 R6, R10, R12, RZ ;  /* 0x0000000c0a067227 */ /* 0x000fe200078e00ff */
[----:B------:R-:W-:-:S03]  /*3ad0*/  LOP3.LUT R3, R9, 0x104, RZ, 0xfc, !PT ;  /* 0x0000010409037812 */ /* 0x000fc600078efcff */
[----:B------:R-:W-:Y:S01]  /*3ae0*/  @!P6 IMAD.MOV R11, RZ, RZ, -R11 ;  /* 0x000000ffff0be224 */ /* 0x000fe200078e0a0b */
[----:B------:R-:W-:Y:S01]  /*3af0*/  ISETP.GT.U32.AND P6, PT, R25, R14, PT ;  /* 0x0000000e1900720c */ /* 0x000fe20003fc4070 */
[----:B------:R-:W-:Y:S02]  /*3b00*/  IMAD.MOV R6, RZ, RZ, -R6 ;  /* 0x000000ffff067224 */ /* 0x000fe400078e0a06 */
[--C-:B------:R-:W-:Y:S01]  /*3b10*/  @!P2 IMAD.IADD R4, R4, 0x1, -R25.reuse ;  /* 0x000000010404a824 */ /* 0x100fe200078e0a19 */
[----:B------:R-:W-:Y:S01]  /*3b20*/  ISETP.GE.AND P2, PT, R5, RZ, PT ;  /* 0x000000ff0500720c */ /* 0x000fe20003f46270 */
[----:B------:R-:W-:Y:S01]  /*3b30*/  IMAD R12, R25, R6, R12 ;  /* 0x00000006190c7224 */ /* 0x000fe200078e020c */
[----:B------:R-:W-:Y:S01]  /*3b40*/  IABS R6, R3 ;  /* 0x0000000300067213 */ /* 0x000fe20000000000 */
[----:B------:R-:W-:Y:S01]  /*3b50*/  @!P5 IMAD.IADD R16, R16, 0x1, -R25 ;  /* 0x000000011010d824 */ /* 0x000fe200078e0a19 */
[----:B------:R1:W-:Y:S01]  /*3b60*/  STL [R1+0x188], R11 ;  /* 0x0001880b01007387 */ /* 0x0003e20000100800 */
[----:B------:R-:W-:-:S02]  /*3b70*/  IMAD.MOV.U32 R8, RZ, RZ, R4 ;  /* 0x000000ffff087224 */ /* 0x000fc400078e0004 */
[----:B------:R-:W-:Y:S01]  /*3b80*/  IMAD.HI.U32 R5, R10, R7, RZ ;  /* 0x000000070a057227 */ /* 0x000fe200078e00ff */
[----:B------:R-:W-:-:S03]  /*3b90*/  ISETP.GT.U32.AND P5, PT, R25, R16, PT ;  /* 0x000000101900720c */ /* 0x000fc60003fa4070 */
[----:B------:R-:W-:Y:S02]  /*3ba0*/  @!P6 IMAD.IADD R14, R14, 0x1, -R25 ;  /* 0x000000010e0ee824 */ /* 0x000fe400078e0a19 */
[----:B------:R-:W-:Y:S01]  /*3bb0*/  @!P4 IMAD.MOV R8, RZ, RZ, -R8 ;  /* 0x000000ffff08c224 */ /* 0x000fe200078e0a08 */
[C---:B------:R-:W-:Y:S01]  /*3bc0*/  ISETP.GT.U32.AND P4, PT, R25.reuse, R12, PT ;  /* 0x0000000c1900720c */ /* 0x040fe20003f84070 */
[----:B------:R-:W-:Y:S01]  /*3bd0*/  IMAD.HI.U32 R4, R10, R6, RZ ;  /* 0x000000060a047227 */ /* 0x000fe200078e00ff */
[----:B------:R-:W-:Y:S02]  /*3be0*/  ISETP.GT.U32.AND P6, PT, R25, R14, PT ;  /* 0x0000000e1900720c */ /* 0x000fe40003fc4070 */
[----:B-1----:R-:W-:Y:S01]  /*3bf0*/  LOP3.LUT R11, R9, 0x108, RZ, 0xfc, !PT ;  /* 0x00000108090b7812 */ /* 0x002fe200078efcff */
[----:B------:R-:W-:Y:S01]  /*3c00*/  IMAD.MOV R5, RZ, RZ, -R5 ;  /* 0x000000ffff057224 */ /* 0x000fe200078e0a05 */
[----:B------:R1:W-:Y:S01]  /*3c10*/  STL [R1+0x184], R8 ;  /* 0x0001840801007387 */ /* 0x0003e20000100800 */
[----:B------:R-:W-:Y:S01]  /*3c20*/  IMAD.MOV R4, RZ, RZ, -R4 ;  /* 0x000000ffff047224 */ /* 0x000fe200078e0a04 */
[----:B------:R-:W-:Y:S01]  /*3c30*/  IABS R15, R11 ;  /* 0x0000000b000f7213 */ /* 0x000fe20000000000 */
[----:B------:R-:W-:-:S02]  /*3c40*/  IMAD R7, R25, R5, R7 ;  /* 0x0000000519077224 */ /* 0x000fc400078e0207 */
[----:B------:R-:W-:Y:S01]  /*3c50*/  IMAD R6, R25, R4, R6 ;  /* 0x0000000419067224 */ /* 0x000fe200078e0206 */
[----:B------:R-:W-:Y:S01]  /*3c60*/  LOP3.LUT R4, R9, 0x110, RZ, 0xfc, !PT ;  /* 0x0000011009047812 */ /* 0x000fe200078efcff */
[--C-:B------:R-:W-:Y:S01]  /*3c70*/  @!P5 IMAD.IADD R16, R16, 0x1, -R25.reuse ;  /* 0x000000011010d824 */ /* 0x100fe200078e0a19 */
[----:B------:R-:W-:Y:S01]  /*3c80*/  ISETP.GT.U32.AND P5, PT, R25, R7, PT ;  /* 0x000000071900720c */ /* 0x000fe20003fa4070 */
[--C-:B------:R-:W-:Y:S01]  /*3c90*/  @!P4 IMAD.IADD R12, R12, 0x1, -R25.reuse ;  /* 0x000000010c0cc824 */ /* 0x100fe200078e0a19 */
[----:B-1----:R-:W-:Y:S01]  /*3ca0*/  LOP3.LUT R8, R9, 0x10c, RZ, 0xfc, !PT ;  /* 0x0000010c09087812 */ /* 0x002fe200078efcff */
[----:B------:R-:W-:Y:S01]  /*3cb0*/  @!P6 IMAD.IADD R14, R14, 0x1, -R25 ;  /* 0x000000010e0ee824 */ /* 0x000fe200078e0a19 */
[C---:B------:R-:W-:Y:S01]  /*3cc0*/  ISETP.GT.U32.AND P6, PT, R25.reuse, R6, PT ;  /* 0x000000061900720c */ /* 0x040fe20003fc4070 */
[----:B------:R-:W-:Y:S01]  /*3cd0*/  IMAD.HI.U32 R17, R10, R15, RZ ;  /* 0x0000000f0a117227 */ /* 0x000fe200078e00ff */
[----:B------:R-:W-:Y:S02]  /*3ce0*/  ISETP.GT.U32.AND P4, PT, R25, R12, PT ;  /* 0x0000000c1900720c */ /* 0x000fe40003f84070 */
[----:B------:R-:W-:Y:S01]  /*3cf0*/  IABS R5, R8 ;  /* 0x0000000800057213 */ /* 0x000fe20000000000 */
[----:B------:R-:W-:-:S02]  /*3d00*/  IMAD.MOV R17, RZ, RZ, -R17 ;  /* 0x000000ffff117224 */ /* 0x000fc400078e0a11 */
[----:B------:R-:W-:Y:S02]  /*3d10*/  IMAD.MOV.U32 R18, RZ, RZ, R16 ;  /* 0x000000ffff127224 */ /* 0x000fe400078e0010 */
[----:B------:R-:W-:Y:S01]  /*3d20*/  @!P5 IMAD.IADD R7, R7, 0x1, -R25 ;  /* 0x000000010707d824 */ /* 0x000fe200078e0a19 */
[----:B------:R-:W-:Y:S01]  /*3d30*/  ISETP.GE.AND P5, PT, R13, RZ, PT ;  /* 0x000000ff0d00720c */ /* 0x000fe20003fa6270 */
[C---:B------:R-:W-:Y:S01]  /*3d40*/  IMAD R13, R25.reuse, R17, R15 ;  /* 0x00000011190d7224 */ /* 0x040fe200078e020f */
[----:B------:R-:W-:Y:S01]  /*3d50*/  IABS R15, R4 ;  /* 0x00000004000f7213 */ /* 0x000fe20000000000 */
[--C-:B------:R-:W-:Y:S02]  /*3d60*/  @!P6 IMAD.IADD R6, R6, 0x1, -R25.reuse ;  /* 0x000000010606e824 */ /* 0x100fe400078e0a19 */
[----:B------:R-:W-:Y:S01]  /*3d70*/  @!P4 IMAD.IADD R12, R12, 0x1, -R25 ;  /* 0x000000010c0cc824 */ /* 0x000fe200078e0a19 */
[C---:B------:R-:W-:Y:S01]  /*3d80*/  ISETP.GT.U32.AND P4, PT, R25.reuse, R13, PT ;  /* 0x0000000d1900720c */ /* 0x040fe20003f84070 */
[----:B------:R-:W-:Y:S01]  /*3d90*/  @!P3 IMAD.MOV R18, RZ, RZ, -R18 ;  /* 0x000000ffff12b224 */ /* 0x000fe200078e0a12 */
[C---:B------:R-:W-:Y:S01]  /*3da0*/  ISETP.GT.U32.AND P6, PT, R25.reuse, R6, PT ;  /* 0x000000061900720c */ /* 0x040fe20003fc4070 */
[----:B------:R-:W-:Y:S01]  /*3db0*/  @!P1 IMAD.MOV R14, RZ, RZ, -R14 ;  /* 0x000000ffff0e9224 */ /* 0x000fe200078e0a0e */
[----:B------:R-:W-:Y:S01]  /*3dc0*/  ISETP.GT.U32.AND P3, PT, R25, R7, PT ;  /* 0x000000071900720c */ /* 0x000fe20003f64070 */
[----:B------:R-:W-:Y:S01]  /*3dd0*/  IMAD.HI.U32 R16, R10, R5, RZ ;  /* 0x000000050a107227 */ /* 0x000fe200078e00ff */
[----:B------:R1:W-:Y:S01]  /*3de0*/  STL [R1+0x180], R18 ;  /* 0x0001801201007387 */ /* 0x0003e20000100800 */
[----:B------:R-:W-:-:S02]  /*3df0*/  ISETP.GE.AND P1, PT, R3, RZ, PT ;  /* 0x000000ff0300720c */ /* 0x000fc40003f26270 */
[----:B------:R-:W-:Y:S01]  /*3e00*/  IMAD.MOV R16, RZ, RZ, -R16 ;  /* 0x000000ffff107224 */ /* 0x000fe200078e0a10 */
[----:B------:R2:W-:Y:S03]  /*3e10*/  STL [R1+0x17c], R14 ;  /* 0x00017c0e01007387 */ /* 0x0005e60000100800 */
[----:B------:R-:W-:Y:S01]  /*3e20*/  IMAD R3, R25, R16, R5 ;  /* 0x0000001019037224 */ /* 0x000fe200078e0205 */
[----:B------:R-:W-:Y:S01]  /*3e30*/  LOP3.LUT R5, R9, 0x114, RZ, 0xfc, !PT ;  /* 0x0000011409057812 */ /* 0x000fe200078efcff */
[--C-:B------:R-:W-:Y:S02]  /*3e40*/  @!P4 IMAD.IADD R13, R13, 0x1, -R25.reuse ;  /* 0x000000010d0dc824 */ /* 0x100fe400078e0a19 */
[--C-:B------:R-:W-:Y:S01]  /*3e50*/  @!P6 IMAD.IADD R6, R6, 0x1, -R25.reuse ;  /* 0x000000010606e824 */ /* 0x100fe200078e0a19 */
[----:B-1----:R-:W-:Y:S01]  /*3e60*/  IABS R18, R5 ;  /* 0x0000000500127213 */ /* 0x002fe20000000000 */
[----:B------:R-:W-:Y:S01]  /*3e70*/  @!P3 IMAD.IADD R7, R7, 0x1, -R25 ;  /* 0x000000010707b824 */ /* 0x000fe200078e0a19 */
[C---:B------:R-:W-:Y:S01]  /*3e80*/  ISETP.GT.U32.AND P3, PT, R25.reuse, R3, PT ;  /* 0x000000031900720c */ /* 0x040fe20003f64070 */
[----:B--2---:R-:W-:Y:S01]  /*3e90*/  IMAD.MOV.U32 R14, RZ, RZ, R12 ;  /* 0x000000ffff0e7224 */ /* 0x004fe200078e000c */
[----:B------:R-:W-:Y:S01]  /*3ea0*/  ISETP.GT.U32.AND P4, PT, R25, R13, PT ;  /* 0x0000000d1900720c */ /* 0x000fe20003f84070 */
[----:B------:R-:W-:Y:S01]  /*3eb0*/  IMAD.HI.U32 R12, R10, R15, RZ ;  /* 0x0000000f0a0c7227 */ /* 0x000fe200078e00ff */
[----:B------:R-:W-:-:S03]  /*3ec0*/  ISETP.GE.AND P6, PT, R8, RZ, PT ;  /* 0x000000ff0800720c */ /* 0x000fc60003fc6270 */
[----:B------:R-:W-:Y:S01]  /*3ed0*/  @!P2 IMAD.MOV R14, RZ, RZ, -R14 ;  /* 0x000000ffff0ea224 */ /* 0x000fe200078e0a0e */
[----:B------:R-:W-:Y:S01]  /*3ee0*/  ISETP.GE.AND P2, PT, R11, RZ, PT ;  /* 0x000000ff0b00720c */ /* 0x000fe20003f46270 */
[----:B------:R-:W-:Y:S01]  /*3ef0*/  IMAD.MOV R12, RZ, RZ, -R12 ;  /* 0x000000ffff0c7224 */ /* 0x000fe200078e0a0c */
[----:B------:R-:W-:Y:S01]  /*3f00*/  LOP3.LUT R11, R9, 0x120, RZ, 0xfc, !PT ;  /* 0x00000120090b7812 */ /* 0x000fe200078efcff */
[----:B------:R-:W-:Y:S01]  /*3f10*/  IMAD.MOV.U32 R16, RZ, RZ, R7 ;  /* 0x000000ffff107224 */ /* 0x000fe200078e0007 */
[----:B------:R1:W-:Y:S01]  /*3f20*/  STL [R1+0x178], R14 ;  /* 0x0001780e01007387 */ /* 0x0003e20000100800 */
[----:B------:R-:W-:Y:S02]  /*3f30*/  IMAD R15, R25, R12, R15 ;  /* 0x0000000c190f7224 */ /* 0x000fe400078e020f */
[--C-:B------:R-:W-:Y:S02]  /*3f40*/  @!P3 IMAD.IADD R3, R3, 0x1, -R25.reuse ;  /* 0x000000010303b824 */ /* 0x100fe400078e0a19 */
[----:B------:R-:W-:Y:S01]  /*3f50*/  @!P5 IMAD.MOV R16, RZ, RZ, -R16 ;  /* 0x000000ffff10d224 */ /* 0x000fe200078e0a10 */
[----:B------:R-:W-:Y:S01]  /*3f60*/  ISETP.GE.AND P5, PT, R4, RZ, PT ;  /* 0x000000ff0400720c */ /* 0x000fe20003fa6270 */
[----:B------:R-:W-:Y:S01]  /*3f70*/  @!P4 IMAD.IADD R13, R13, 0x1, -R25 ;  /* 0x000000010d0dc824 */ /* 0x000fe200078e0a19 */
[----:B------:R-:W-:Y:S01]  /*3f80*/  ISETP.GE.AND P4, PT, R5, RZ, PT ;  /* 0x000000ff0500720c */ /* 0x000fe20003f86270 */
[C---:B------:R-:W-:Y:S01]  /*3f90*/  IMAD.HI.U32 R7, R10.reuse, R18, RZ ;  /* 0x000000120a077227 */ /* 0x040fe200078e00ff */
[----:B------:R-:W-:Y:S01]  /*3fa0*/  LOP3.LUT R5, R9, 0x11c, RZ, 0xfc, !PT ;  /* 0x0000011c09057812 */ /* 0x000fe200078efcff */
[----:B------:R2:W-:Y:S01]  /*3fb0*/  STL [R1+0x174], R16 ;  /* 0x0001741001007387 */ /* 0x0005e20000100800 */
[----:B------:R-:W-:Y:S01]  /*3fc0*/  ISETP.GT.U32.AND P3, PT, R25, R3, PT ;  /* 0x000000031900720c */ /* 0x000fe20003f64070 */
[----:B-1----:R-:W-:Y:S01]  /*3fd0*/  IMAD.MOV.U32 R14, RZ, RZ, R6 ;  /* 0x000000ffff0e7224 */ /* 0x002fe200078e0006 */
[----:B------:R-:W-:Y:S01]  /*3fe0*/  IABS R12, R5 ;  /* 0x00000005000c7213 */ /* 0x000fe20000000000 */
[----:B------:R-:W-:Y:S01]  /*3ff0*/  IMAD.MOV R7, RZ, RZ, -R7 ;  /* 0x000000ffff077224 */ /* 0x000fe200078e0a07 */
[----:B------:R-:W-:Y:S01]  /*4000*/  LOP3.LUT R4, R9, 0x118, RZ, 0xfc, !PT ;  /* 0x0000011809047812 */ /* 0x000fe200078efcff */
[----:B------:R-:W-:Y:S01]  /*4010*/  @!P1 IMAD.MOV R14, RZ, RZ, -R14 ;  /* 0x000000ffff0e9224 */ /* 0x000fe200078e0a0e */
[C---:B------:R-:W-:Y:S01]  /*4020*/  ISETP.GT.U32.AND P1, PT, R25.reuse, R15, PT ;  /* 0x0000000f1900720c */ /* 0x040fe20003f24070 */
[----:B------:R-:W-:Y:S01]  /*4030*/  IMAD R18, R25, R7, R18 ;  /* 0x0000000719127224 */ /* 0x000fe200078e0212 */
[----:B------:R-:W-:Y:S01]  /*4040*/  IABS R8, R4 ;  /* 0x0000000400087213 */ /* 0x000fe20000000000 */
[----:B--2---:R-:W-:Y:S01]  /*4050*/  IMAD.MOV.U32 R16, RZ, RZ, R13 ;  /* 0x000000ffff107224 */ /* 0x004fe200078e000d */
[----:B------:R1:W-:Y:S01]  /*4060*/  STL [R1+0x170], R14 ;  /* 0x0001700e01007387 */ /* 0x0003e20000100800 */
[----:B------:R-:W-:Y:S01]  /*4070*/  IMAD.HI.U32 R13, R10, R12, RZ ;  /* 0x0000000c0a0d7227 */ /* 0x000fe200078e00ff */
[----:B------:R-:W-:-:S03]  /*4080*/  IABS R7, R11 ;  /* 0x0000000b00077213 */ /* 0x000fc60000000000 */
[----:B------:R-:W-:Y:S02]  /*4090*/  @!P2 IMAD.MOV R16, RZ, RZ, -R16 ;  /* 0x000000ffff10a224 */ /* 0x000fe400078e0a10 */
[----:B------:R-:W-:Y:S02]  /*40a0*/  IMAD.MOV R13, RZ, RZ, -R13 ;  /* 0x000000ffff0d7224 */ /* 0x000fe400078e0a0d */
[--C-:B------:R-:W-:Y:S01]  /*40b0*/  @!P1 IMAD.IADD R15, R15, 0x1, -R25.reuse ;  /* 0x000000010f0f9824 */ /* 0x100fe200078e0a19 */
[----:B-1----:R-:W-:Y:S01]  /*40c0*/  LOP3.LUT R14, R9, 0x124, RZ, 0xfc, !PT ;  /* 0x00000124090e7812 */ /* 0x002fe200078efcff */
[----:B------:R-:W-:Y:S01]  /*40d0*/  @!P3 IMAD.IADD R3, R3, 0x1, -R25 ;  /* 0x000000010303b824 */ /* 0x000fe200078e0a19 */
[C---:B------:R-:W-:Y:S01]  /*40e0*/  ISETP.GT.U32.AND P3, PT, R25.reuse, R18, PT ;  /* 0x000000121900720c */ /* 0x040fe20003f64070 */
[C---:B------:R-:W-:Y:S01]  /*40f0*/  IMAD R12, R25.reuse, R13, R12 ;  /* 0x0000000d190c7224 */ /* 0x040fe200078e020c */
[----:B------:R-:W-:Y:S01]  /*4100*/  ISETP.GT.U32.AND P2, PT, R25, R15, PT ;  /* 0x0000000f1900720c */ /* 0x000fe20003f44070 */
[----:B------:R-:W-:Y:S01]  /*4110*/  IMAD.HI.U32 R6, R10, R8, RZ ;  /* 0x000000080a067227 */ /* 0x000fe200078e00ff */
[----:B------:R-:W-:Y:S01]  /*4120*/  ISETP.GE.AND P1, PT, R4, RZ, PT ;  /* 0x000000ff0400720c */ /* 0x000fe20003f26270 */
[----:B------:R1:W-:Y:S01]  /*4130*/  STL [R1+0x16c], R16 ;  /* 0x00016c1001007387 */ /* 0x0003e20000100800 */
[----:B------:R-:W-:Y:S01]  /*4140*/  IABS R4, R14 ;  /* 0x0000000e00047213 */ /* 0x000fe20000000000 */
[----:B------:R-:W-:-:S04]  /*4150*/  IMAD.MOV R6, RZ, RZ, -R6 ;  /* 0x000000ffff067224 */ /* 0x000fc800078e0a06 */
[----:B------:R-:W-:Y:S02]  /*4160*/  IMAD R8, R25, R6, R8 ;  /* 0x0000000619087224 */ /* 0x000fe400078e0208 */
[----:B------:R-:W-:-:S04]  /*4170*/  IMAD.HI.U32 R6, R10, R4, RZ ;  /* 0x000000040a067227 */ /* 0x000fc800078e00ff */
[----:B------:R-:W-:Y:S01]  /*4180*/  @!P2 IMAD.IADD R15, R15, 0x1, -R25 ;  /* 0x000000010f0fa824 */ /* 0x000fe200078e0a19 */
[----:B------:R-:W-:Y:S01]  /*4190*/  ISETP.GT.U32.AND P2, PT, R25, R12, PT ;  /* 0x0000000c1900720c */ /* 0x000fe20003f44070 */
[----:B-1----:R-:W-:Y:S02]  /*41a0*/  IMAD.MOV.U32 R16, RZ, RZ, R3 ;  /* 0x000000ffff107224 */ /* 0x002fe400078e0003 */
[----:B------:R-:W-:-:S04]  /*41b0*/  IMAD.HI.U32 R3, R10, R7, RZ ;  /* 0x000000070a037227 */ /* 0x000fc800078e00ff */
[----:B------:R-:W-:Y:S02]  /*41c0*/  @!P3 IMAD.IADD R18, R18, 0x1, -R25 ;  /* 0x000000011212b824 */ /* 0x000fe400078e0a19 */
[----:B------:R-:W-:Y:S01]  /*41d0*/  @!P6 IMAD.MOV R16, RZ, RZ, -R16 ;  /* 0x000000ffff10e224 */ /* 0x000fe200078e0a10 */
[C---:B------:R-:W-:Y:S01]  /*41e0*/  ISETP.GT.U32.AND P6, PT, R25.reuse, R8, PT ;  /* 0x000000081900720c */ /* 0x040fe20003fc4070 */
[----:B------:R-:W-:Y:S01]  /*41f0*/  IMAD.MOV R13, RZ, RZ, -R3 ;  /* 0x000000ffff0d7224 */ /* 0x000fe200078e0a03 */
[----:B------:R-:W-:Y:S01]  /*4200*/  ISETP.GT.U32.AND P3, PT, R25, R18, PT ;  /* 0x000000121900720c */ /* 0x000fe20003f64070 */
[----:B------:R-:W-:Y:S01]  /*4210*/  IMAD.MOV R3, RZ, RZ, -R6 ;  /* 0x000000ffff037224 */ /* 0x000fe200078e0a06 */
[----:B------:R-:W-:Y:S01]  /*4220*/  LOP3.LUT R6, R9, 0x128, RZ, 0xfc, !PT ;  /* 0x0000012809067812 */ /* 0x000fe200078efcff */
[----:B------:R1:W-:Y:S01]  /*4230*/  STL [R1+0x168], R16 ;  /* 0x0001681001007387 */ /* 0x0003e20000100800 */
[----:B------:R-:W-:Y:S02]  /*4240*/  @!P2 IMAD.IADD R12, R12, 0x1, -R25 ;  /* 0x000000010c0ca824 */ /* 0x000fe400078e0a19 */
[----:B------:R-:W-:-:S02]  /*4250*/  IMAD R7, R25, R13, R7 ;  /* 0x0000000d19077224 */ /* 0x000fc400078e0207 */
[----:B------:R-:W-:Y:S01]  /*4260*/  IMAD.MOV.U32 R20, RZ, RZ, R15 ;  /* 0x000000ffff147224 */ /* 0x000fe200078e000f */
[C---:B------:R-:W-:Y:S01]  /*4270*/  ISETP.GT.U32.AND P2, PT, R25.reuse, R12, PT ;  /* 0x0000000c1900720c */ /* 0x040fe20003f44070 */
[----:B------:R-:W-:Y:S01]  /*4280*/  IMAD R4, R25, R3, R4 ;  /* 0x0000000319047224 */ /* 0x000fe200078e0204 */
[----:B------:R-:W-:Y:S01]  /*4290*/  LOP3.LUT R3, R9, 0x130, RZ, 0xfc, !PT ;  /* 0x0000013009037812 */ /* 0x000fe200078efcff */
[----:B------:R-:W-:Y:S01]  /*42a0*/  @!P5 IMAD.MOV R20, RZ, RZ, -R20 ;  /* 0x000000ffff14d224 */ /* 0x000fe200078e0a14 */
[----:B-1----:R-:W-:Y:S01]  /*42b0*/  IABS R16, R6 ;  /* 0x0000000600107213 */ /* 0x002fe20000000000 */
[--C-:B------:R-:W-:Y:S01]  /*42c0*/  @!P3 IMAD.IADD R18, R18, 0x1, -R25.reuse ;  /* 0x000000011212b824 */ /* 0x100fe200078e0a19 */
[----:B------:R-:W-:Y:S01]  /*42d0*/  ISETP.GT.U32.AND P5, PT, R25, R7, PT ;  /* 0x000000071900720c */ /* 0x000fe20003fa4070 */
[----:B------:R-:W-:Y:S01]  /*42e0*/  @!P6 IMAD.IADD R8, R8, 0x1, -R25 ;  /* 0x000000010808e824 */ /* 0x000fe200078e0a19 */
[----:B------:R-:W-:Y:S01]  /*42f0*/  ISETP.GE.AND P3, PT, R5, RZ, PT ;  /* 0x000000ff0500720c */ /* 0x000fe20003f66270 */
[----:B------:R-:W-:Y:S01]  /*4300*/  IMAD.HI.U32 R15, R10, R16, RZ ;  /* 0x000000100a0f7227 */ /* 0x000fe200078e00ff */
[----:B------:R-:W-:Y:S01]  /*4310*/  LOP3.LUT R5, R9, 0x12c, RZ, 0xfc, !PT ;  /* 0x0000012c09057812 */ /* 0x000fe200078efcff */
[----:B------:R1:W-:Y:S01]  /*4320*/  STL [R1+0x164], R20 ;  /* 0x0001641401007387 */ /* 0x0003e20000100800 */
[C---:B------:R-:W-:Y:S01]  /*4330*/  ISETP.GT.U32.AND P6, PT, R25.reuse, R8, PT ;  /* 0x000000081900720c */ /* 0x040fe20003fc4070 */
[----:B------:R-:W-:Y:S01]  /*4340*/  IMAD.MOV R15, RZ, RZ, -R15 ;  /* 0x000000ffff0f7224 */ /* 0x000fe200078e0a0f */
[----:B------:R-:W-:Y:S01]  /*4350*/  IABS R13, R3 ;  /* 0x00000003000d7213 */ /* 0x000fe20000000000 */
[----:B------:R-:W-:Y:S01]  /*4360*/  IMAD.MOV.U32 R19, RZ, RZ, R18 ;  /* 0x000000ffff137224 */ /* 0x000fe200078e0012 */
[----:B------:R-:W-:Y:S01]  /*4370*/  IABS R17, R5 ;  /* 0x0000000500117213 */ /* 0x000fe20000000000 */
[----:B------:R-:W-:Y:S01]  /*4380*/  IMAD R16, R25, R15, R16 ;  /* 0x0000000f19107224 */ /* 0x000fe200078e0210 */
[----:B------:R-:W-:Y:S01]  /*4390*/  LOP3.LUT R18, R9, 0x134, RZ, 0xfc, !PT ;  /* 0x0000013409127812 */ /* 0x000fe200078efcff */
[----:B------:R-:W-:-:S02]  /*43a0*/  @!P2 IMAD.IADD R12, R12, 0x1, -R25 ;  /* 0x000000010c0ca824 */ /* 0x000fc400078e0a19 */
[----:B------:R-:W-:Y:S01]  /*43b0*/  @!P4 IMAD.MOV R19, RZ, RZ, -R19 ;  /* 0x000000ffff13c224 */ /* 0x000fe200078e0a13 */
[----:B------:R-:W-:Y:S01]  /*43c0*/  ISETP.GT.U32.AND P2, PT, R25, R16, PT ;  /* 0x000000101900720c */ /* 0x000fe20003f44070 */
[--C-:B------:R-:W-:Y:S01]  /*43d0*/  @!P5 IMAD.IADD R7, R7, 0x1, -R25.reuse ;  /* 0x000000010707d824 */ /* 0x100fe200078e0a19 */
[C---:B------:R-:W-:Y:S01]  /*43e0*/  ISETP.GT.U32.AND P4, PT, R25.reuse, R4, PT ;  /* 0x000000041900720c */ /* 0x040fe20003f84070 */
[----:B------:R-:W-:Y:S01]  /*43f0*/  IMAD.HI.U32 R15, R10, R13, RZ ;  /* 0x0000000d0a0f7227 */ /* 0x000fe200078e00ff */
[----:B------:R2:W-:Y:S02]  /*4400*/  STL [R1+0x160], R19 ;  /* 0x0001601301007387 */ /* 0x0005e40000100800 */
[----:B------:R-:W-:Y:S01]  /*4410*/  ISETP.GT.U32.AND P5, PT, R25, R7, PT ;  /* 0x000000071900720c */ /* 0x000fe20003fa4070 */
[----:B------:R-:W-:Y:S01]  /*4420*/  @!P6 IMAD.IADD R8, R8, 0x1, -R25 ;  /* 0x000000010808e824 */ /* 0x000fe200078e0a19 */
[----:B------:R-:W-:Y:S01]  /*4430*/  ISETP.GE.AND P6, PT, R11, RZ, PT ;  /* 0x000000ff0b00720c */ /* 0x000fe20003fc6270 */
[----:B------:R-:W-:Y:S01]  /*4440*/  IMAD.MOV R15, RZ, RZ, -R15 ;  /* 0x000000ffff0f7224 */ /* 0x000fe200078e0a0f */
[----:B------:R-:W-:Y:S01]  /*4450*/  IABS R11, R18 ;  /* 0x00000012000b7213 */ /* 0x000fe20000000000 */
[----:B-1----:R-:W-:Y:S01]  /*4460*/  IMAD.MOV.U32 R20, RZ, RZ, R8 ;  /* 0x000000ffff147224 */ /* 0x002fe200078e0008 */
[----:B------:R-:W-:Y:S01]  /*4470*/  LOP3.LUT R8, R9, 0x138, RZ, 0xfc, !PT ;  /* 0x0000013809087812 */ /* 0x000fe200078efcff */
[----:B------:R-:W-:-:S02]  /*4480*/  @!P2 IMAD.IADD R16, R16, 0x1, -R25 ;  /* 0x000000011010a824 */ /* 0x000fc400078e0a19 */
[----:B--2---:R-:W-:-:S03]  /*4490*/  IMAD.HI.U32 R19, R10, R17, RZ ;  /* 0x000000110a137227 */ /* 0x004fc600078e00ff */
[C---:B------:R-:W-:Y:S01]  /*44a0*/  ISETP.GT.U32.AND P2, PT, R25.reuse, R16, PT ;  /* 0x000000101900720c */ /* 0x040fe20003f44070 */
[----:B------:R-:W-:Y:S02]  /*44b0*/  IMAD.MOV R19, RZ, RZ, -R19 ;  /* 0x000000ffff137224 */ /* 0x000fe400078e0a13 */
[----:B------:R-:W-:Y:S01]  /*44c0*/  @!P4 IMAD.IADD R4, R4, 0x1, -R25 ;  /* 0x000000010404c824 */ /* 0x000fe200078e0a19 */
[----:B------:R-:W-:Y:S01]  /*44d0*/  ISETP.GE.AND P4, PT, R14, RZ, PT ;  /* 0x000000ff0e00720c */ /* 0x000fe20003f86270 */
[C---:B------:R-:W-:Y:S02]  /*44e0*/  IMAD R13, R25.reuse, R15, R13 ;  /* 0x0000000f190d7224 */ /* 0x040fe400078e020d */
[----:B------:R-:W-:Y:S02]  /*44f0*/  IMAD R14, R25, R19, R17 ;  /* 0x00000013190e7224 */ /* 0x000fe400078e0211 */
[----:B------:R-:W-:-:S04]  /*4500*/  IMAD.HI.U32 R15, R10, R11, RZ ;  /* 0x0000000b0a0f7227 */ /* 0x000fc800078e00ff */
[----:B------:R-:W-:Y:S01]  /*4510*/  @!P1 IMAD.MOV R20, RZ, RZ, -R20 ;  /* 0x000000ffff149224 */ /* 0x000fe200078e0a14 */
[----:B------:R-:W-:Y:S01]  /*4520*/  ISETP.GT.U32.AND P1, PT, R25, R4, PT ;  /* 0x000000041900720c */ /* 0x000fe20003f24070 */
[----:B------:R-:W-:Y:S01]  /*4530*/  @!P5 IMAD.IADD R7, R7, 0x1, -R25 ;  /* 0x000000010707d824 */ /* 0x000fe200078e0a19 */
[C---:B------:R-:W-:Y:S01]  /*4540*/  ISETP.GT.U32.AND P5, PT, R25.reuse, R14, PT ;  /* 0x0000000e1900720c */ /* 0x040fe20003fa4070 */
[----:B------:R-:W-:Y:S01]  /*4550*/  IMAD.MOV.U32 R19, RZ, RZ, R12 ;  /* 0x000000ffff137224 */ /* 0x000fe200078e000c */
[----:B------:R1:W-:Y:S01]  /*4560*/  STL [R1+0x154], R20 ;  /* 0x0001541401007387 */ /* 0x0003e20000100800 */
[----:B------:R-:W-:Y:S02]  /*4570*/  IMAD.MOV R12, RZ, RZ, -R15 ;  /* 0x000000ffff0c7224 */ /* 0x000fe400078e0a0f */
[----:B------:R-:W-:Y:S02]  /*4580*/  IMAD.MOV.U32 R17, RZ, RZ, R7 ;  /* 0x000000ffff117224 */ /* 0x000fe400078e0007 */
[----:B------:R-:W-:-:S02]  /*4590*/  IMAD R11, R25, R12, R11 ;  /* 0x0000000c190b7224 */ /* 0x000fc400078e020b */
[----:B------:R-:W-:Y:S01]  /*45a0*/  @!P6 IMAD.MOV R17, RZ, RZ, -R17 ;  /* 0x000000ffff11e224 */ /* 0x000fe200078e0a11 */
[C---:B------:R-:W-:Y:S01]  /*45b0*/  ISETP.GT.U32.AND P6, PT, R25.reuse, R13, PT ;  /* 0x0000000d1900720c */ /* 0x040fe20003fc4070 */
[----:B------:R-:W-:Y:S01]  /*45c0*/  @!P2 IMAD.IADD R16, R16, 0x1, -R25 ;  /* 0x000000011010a824 */ /* 0x000fe200078e0a19 */
[----:B------:R-:W-:Y:S01]  /*45d0*/  ISETP.GT.U32.AND P2, PT, R25, R11, PT ;  /* 0x0000000b1900720c */ /* 0x000fe20003f44070 */
[----:B------:R-:W-:Y:S01]  /*45e0*/  @!P3 IMAD.MOV R19, RZ, RZ, -R19 ;  /* 0x000000ffff13b224 */ /* 0x000fe200078e0a13 */
[----:B------:R-:W-:Y:S01]  /*45f0*/  ISETP.GE.AND P3, PT, R6, RZ, PT ;  /* 0x000000ff0600720c */ /* 0x000fe20003f66270 */
[--C-:B------:R-:W-:Y:S01]  /*4600*/  @!P1 IMAD.IADD R4, R4, 0x1, -R25.reuse ;  /* 0x0000000104049824 */ /* 0x100fe200078e0a19 */
[----:B------:R-:W-:Y:S01]  /*4610*/  IABS R6, R8 ;  /* 0x0000000800067213 */ /* 0x000fe20000000000 */
[--C-:B------:R-:W-:Y:S01]  /*4620*/  @!P5 IMAD.IADD R14, R14, 0x1, -R25.reuse ;  /* 0x000000010e0ed824 */ /* 0x100fe200078e0a19 */
[----:B------:R-:W-:Y:S01]  /*4630*/  ISETP.GE.AND P5, PT, R3, RZ, PT ;  /* 0x000000ff0300720c */ /* 0x000fe20003fa6270 */
[----:B------:R-:W-:Y:S01]  /*4640*/  IMAD.MOV.U32 R7, RZ, RZ, R4 ;  /* 0x000000ffff077224 */ /* 0x000fe200078e0004 */
[----:B------:R-:W-:Y:S01]  /*4650*/  LOP3.LUT R3, R9, 0x13c, RZ, 0xfc, !PT ;  /* 0x0000013c09037812 */ /* 0x000fe200078efcff */
[----:B------:R-:W-:Y:S01]  /*4660*/  IMAD.MOV.U32 R12, RZ, RZ, R6 ;  /* 0x000000ffff0c7224 */ /* 0x000fe200078e0006 */
[----:B------:R-:W-:Y:S01]  /*4670*/  STL [R1+0x150], R19 ;  /* 0x0001501301007387 */ /* 0x000fe20000100800 */
[----:B------:R-:W-:Y:S01]  /*4680*/  @!P6 IMAD.IADD R13, R13, 0x1, -R25 ;  /* 0x000000010d0de824 */ /* 0x000fe200078e0a19 */
[----:B------:R-:W-:Y:S01]  /*4690*/  LOP3.LUT R4, R9, 0x140, RZ, 0xfc, !PT ;  /* 0x0000014009047812 */ /* 0x000fe200078efcff */
[----:B------:R-:W-:Y:S01]  /*46a0*/  @!P4 IMAD.MOV R7, RZ, RZ, -R7 ;  /* 0x000000ffff07c224 */ /* 0x000fe200078e0a07 */
[C---:B------:R-:W-:Y:S01]  /*46b0*/  ISETP.GT.U32.AND P4, PT, R25.reuse, R14, PT ;  /* 0x0000000e1900720c */ /* 0x040fe20003f84070 */
[----:B------:R-:W-:Y:S01]  /*46c0*/  IMAD.HI.U32 R6, R10, R12, RZ ;  /* 0x0000000c0a067227 */ /* 0x000fe200078e00ff */
[----:B------:R-:W-:Y:S01]  /*46d0*/  ISETP.GT.U32.AND P6, PT, R25, R13, PT ;  /* 0x0000000d1900720c */ /* 0x000fe20003fc4070 */
[----:B------:R2:W-:Y:S01]  /*46e0*/  STL [R1+0x14c], R17 ;  /* 0x00014c1101007387 */ /* 0x0005e20000100800 */
[----:B------:R-:W-:Y:S01]  /*46f0*/  ISETP.GE.AND P1, PT, R5, RZ, PT ;  /* 0x000000ff0500720c */ /* 0x000fe20003f26270 */
[--C-:B------:R-:W-:Y:S01]  /*4700*/  @!P2 IMAD.IADD R11, R11, 0x1, -R25.reuse ;  /* 0x000000010b0ba824 */ /* 0x100fe200078e0a19 */
[----:B------:R-:W-:Y:S01]  /*4710*/  IABS R5, R4 ;  /* 0x0000000400057213 */ /* 0x000fe20000000000 */
[----:B------:R-:W-:Y:S01]  /*4720*/  IMAD.MOV R6, RZ, RZ, -R6 ;  /* 0x000000ffff067224 */ /* 0x000fe200078e0a06 */
[----:B------:R4:W-:Y:S01]  /*4730*/  STL [R1+0x148], R7 ;  /* 0x0001480701007387 */ /* 0x0009e20000100800 */
[----:B-1----:R-:W-:Y:S01]  /*4740*/  IMAD.MOV.U32 R20, RZ, RZ, R16 ;  /* 0x000000ffff147224 */ /* 0x002fe200078e0010 */
[C---:B------:R-:W-:Y:S01]  /*4750*/  ISETP.GT.U32.AND P2, PT, R25.reuse, R11, PT ;  /* 0x0000000b1900720c */ /* 0x040fe20003f44070 */
[----:B------:R-:W-:Y:S01]  /*4760*/  IMAD R12, R25, R6, R12 ;  /* 0x00000006190c7224 */ /* 0x000fe200078e020c */
[----:B--2---:R-:W-:Y:S01]  /*4770*/  IABS R17, R3 ;  /* 0x0000000300117213 */ /* 0x004fe20000000000 */
[----:B------:R-:W-:-:S03]  /*4780*/  @!P4 IMAD.IADD R14, R14, 0x1, -R25 ;  /* 0x000000010e0ec824 */ /* 0x000fc600078e0a19 */
[----:B------:R-:W-:Y:S01]  /*4790*/  ISETP.GT.U32.AND P4, PT, R25, R12, PT ;  /* 0x0000000c1900720c */ /* 0x000fe20003f84070 */
[----:B------:R-:W-:Y:S01]  /*47a0*/  @!P6 IMAD.IADD R13, R13, 0x1, -R25 ;  /* 0x000000010d0de824 */ /* 0x000fe200078e0a19 */
[----:B------:R-:W-:Y:S01]  /*47b0*/  ISETP.GE.AND P6, PT, R18, RZ, PT ;  /* 0x000000ff1200720c */ /* 0x000fe20003fc6270 */
[----:B------:R-:W-:Y:S01]  /*47c0*/  IMAD.HI.U32 R19, R10, R17, RZ ;  /* 0x000000110a137227 */ /* 0x000fe200078e00ff */
[----:B----4-:R-:W-:-:S03]  /*47d0*/  LOP3.LUT R7, R9, 0x144, RZ, 0xfc, !PT ;  /* 0x0000014409077812 */ /* 0x010fc600078efcff */
[----:B------:R-:W-:Y:S01]  /*47e0*/  IMAD.MOV R18, RZ, RZ, -R19 ;  /* 0x000000ffff127224 */ /* 0x000fe200078e0a13 */
[----:B------:R-:W-:Y:S01]  /*47f0*/  IABS R6, R7 ;  /* 0x0000000700067213 */ /* 0x000fe20000000000 */
[----:B------:R-:W-:Y:S01]  /*4800*/  @!P2 IMAD.IADD R11, R11, 0x1, -R25 ;  /* 0x000000010b0ba824 */ /* 0x000fe200078e0a19 */
[----:B------:R-:W-:Y:S01]  /*4810*/  ISETP.GE.AND P2, PT, R8, RZ, PT ;  /* 0x000000ff0800720c */ /* 0x000fe20003f46270 */
[C---:B------:R-:W-:Y:S02]  /*4820*/  IMAD R8, R25.reuse, R18, R17 ;  /* 0x0000001219087224 */ /* 0x040fe400078e0211 */
[----:B------:R-:W-:Y:S02]  /*4830*/  @!P4 IMAD.IADD R12, R12, 0x1, -R25 ;  /* 0x000000010c0cc824 */ /* 0x000fe400078e0a19 */
[----:B------:R-:W-:Y:S01]  /*4840*/  IMAD.HI.U32 R15, R10, R5, RZ ;  /* 0x000000050a0f7227 */ /* 0x000fe200078e00ff */
[----:B------:R-:W-:-:S03]  /*4850*/  ISETP.GT.U32.AND P4, PT, R25, R8, PT ;  /* 0x000000081900720c */ /* 0x000fc60003f84070 */
[----:B------:R-:W-:Y:S01]  /*4860*/  @!P3 IMAD.MOV R20, RZ, RZ, -R20 ;  /* 0x000000ffff14b224 */ /* 0x000fe200078e0a14 */
[C---:B------:R-:W-:Y:S01]  /*4870*/  ISETP.GT.U32.AND P3, PT, R25.reuse, R12, PT ;  /* 0x0000000c1900720c */ /* 0x040fe20003f64070 */
[----:B------:R-:W-:Y:S02]  /*4880*/  IMAD.MOV R15, RZ, RZ, -R15 ;  /* 0x000000ffff0f7224 */ /* 0x000fe400078e0a0f */
[----:B------:R-:W-:Y:S01]  /*4890*/  IMAD.HI.U32 R16, R10, R6, RZ ;  /* 0x000000060a107227 */ /* 0x000fe200078e00ff */
[----:B------:R-:W-:Y:S03]  /*48a0*/  STL [R1+0x144], R20 ;  /* 0x0001441401007387 */ /* 0x000fe60000100800 */
[----:B------:R-:W-:Y:S02]  /*48b0*/  IMAD R5, R25, R15, R5 ;  /* 0x0000000f19057224 */ /* 0x000fe400078e0205 */
[----:B------:R-:W-:-:S02]  /*48c0*/  @!P4 IMAD.IADD R8, R8, 0x1, -R25 ;  /* 0x000000010808c824 */ /* 0x000fc400078e0a19 */
[----:B------:R-:W-:Y:S02]  /*48d0*/  IMAD.MOV R15, RZ, RZ, -R16 ;  /* 0x000000ffff0f7224 */ /* 0x000fe400078e0a10 */
[----:B------:R-:W-:Y:S01]  /*48e0*/  @!P1 IMAD.MOV R14, RZ, RZ, -R14 ;  /* 0x000000ffff0e9224 */ /* 0x000fe200078e0a0e */
[C---:B------:R-:W-:Y:S01]  /*48f0*/  ISETP.GT.U32.AND P4, PT, R25.reuse, R8, PT ;  /* 0x000000081900720c */ /* 0x040fe20003f84070 */
[----:B------:R-:W-:Y:S01]  /*4900*/  @!P5 IMAD.MOV R13, RZ, RZ, -R13 ;  /* 0x000000ffff0dd224 */ /* 0x000fe200078e0a0d */
[C---:B------:R-:W-:Y:S01]  /*4910*/  ISETP.GT.U32.AND P1, PT, R25.reuse, R5, PT ;  /* 0x000000051900720c */ /* 0x040fe20003f24070 */
[----:B------:R-:W-:Y:S01]  /*4920*/  IMAD R6, R25, R15, R6 ;  /* 0x0000000f19067224 */ /* 0x000fe200078e0206 */
[----:B------:R-:W-:Y:S01]  /*4930*/  ISETP.GE.AND P5, PT, R3, RZ, PT ;  /* 0x000000ff0300720c */ /* 0x000fe20003fa6270 */
[----:B------:R-:W-:Y:S01]  /*4940*/  @!P3 IMAD.IADD R12, R12, 0x1, -R25 ;  /* 0x000000010c0cb824 */ /* 0x000fe200078e0a19 */
[----:B------:R-:W-:Y:S01]  /*4950*/  LOP3.LUT R3, R9, 0x148, RZ, 0xfc, !PT ;  /* 0x0000014809037812 */ /* 0x000fe200078efcff */
[----:B------:R1:W-:Y:S01]  /*4960*/  STL [R1+0x140], R14 ;  /* 0x0001400e01007387 */ /* 0x0003e20000100800 */
[----:B------:R-:W-:Y:S01]  /*4970*/  @!P6 IMAD.MOV R11, RZ, RZ, -R11 ;  /* 0x000000ffff0be224 */ /* 0x000fe200078e0a0b */
[----:B------:R-:W-:-:S02]  /*4980*/  ISETP.GE.AND P6, PT, R4, RZ, PT ;  /* 0x000000ff0400720c */ /* 0x000fc40003fc6270 */
[----:B------:R2:W-:Y:S01]  /*4990*/  STL [R1+0x138], R13 ;  /* 0x0001380d01007387 */ /* 0x0005e20000100800 */
[----:B------:R-:W-:Y:S01]  /*49a0*/  LOP3.LUT R4, R9, 0x150, RZ, 0xfc, !PT ;  /* 0x0000015009047812 */ /* 0x000fe200078efcff */
[--C-:B------:R-:W-:Y:S01]  /*49b0*/  @!P4 IMAD.IADD R8, R8, 0x1, -R25.reuse ;  /* 0x000000010808c824 */ /* 0x100fe200078e0a19 */
[----:B------:R-:W-:Y:S01]  /*49c0*/  ISETP.GT.U32.AND P3, PT, R25, R6, PT ;  /* 0x000000061900720c */ /* 0x000fe20003f64070 */
[----:B------:R4:W-:Y:S01]  /*49d0*/  STL [R1+0x134], R11 ;  /* 0x0001340b01007387 */ /* 0x0009e20000100800 */
[----:B------:R-:W-:Y:S01]  /*49e0*/  IABS R17, R3 ;  /* 0x0000000300117213 */ /* 0x000fe20000000000 */
[----:B------:R-:W-:Y:S01]  /*49f0*/  @!P1 IMAD.IADD R5, R5, 0x1, -R25 ;  /* 0x0000000105059824 */ /* 0x000fe200078e0a19 */
[----:B------:R-:W-:Y:S01]  /*4a00*/  ISETP.GE.AND P4, PT, R3, RZ, PT ;  /* 0x000000ff0300720c */ /* 0x000fe20003f86270 */
[----:B-1----:R-:W-:Y:S02]  /*4a10*/  IMAD.MOV.U32 R14, RZ, RZ, R8 ;  /* 0x000000ffff0e7224 */ /* 0x002fe400078e0008 */
[----:B--2---:R-:W-:Y:S01]  /*4a20*/  IMAD.MOV.U32 R13, RZ, RZ, R12 ;  /* 0x000000ffff0d7224 */ /* 0x004fe200078e000c */
[----:B------:R-:W-:Y:S01]  /*4a30*/  IABS R12, R4 ;  /* 0x00000004000c7213 */ /* 0x000fe20000000000 */
[----:B------:R-:W-:Y:S01]  /*4a40*/  @!P5 IMAD.MOV R14, RZ, RZ, -R14 ;  /* 0x000000ffff0ed224 */ /* 0x000fe200078e0a0e */
[----:B------:R-:W-:Y:S01]  /*4a50*/  ISETP.GT.U32.AND P1, PT, R25, R5, PT ;  /* 0x000000051900720c */ /* 0x000fe20003f24070 */
[----:B------:R-:W-:Y:S01]  /*4a60*/  @!P2 IMAD.MOV R13, RZ, RZ, -R13 ;  /* 0x000000ffff0da224 */ /* 0x000fe200078e0a0d */
[----:B------:R-:W-:Y:S01]  /*4a70*/  ISETP.GE.AND P2, PT, R7, RZ, PT ;  /* 0x000000ff0700720c */ /* 0x000fe20003f46270 */
[----:B------:R-:W-:Y:S01]  /*4a80*/  IMAD.HI.U32 R7, R10, R17, RZ ;  /* 0x000000110a077227 */ /* 0x000fe200078e00ff */
[----:B----4-:R-:W-:-:S02]  /*4a90*/  LOP3.LUT R11, R9, 0x14c, RZ, 0xfc, !PT ;  /* 0x0000014c090b7812 */ /* 0x010fc400078efcff */
[----:B------:R1:W-:Y:S01]  /*4aa0*/  STL [R1+0x12c], R13 ;  /* 0x00012c0d01007387 */ /* 0x0003e20000100800 */
[----:B------:R-:W-:Y:S01]  /*4ab0*/  IMAD.MOV.U32 R3, RZ, RZ, R12 ;  /* 0x000000ffff037224 */ /* 0x000fe200078e000c */
[----:B------:R-:W-:Y:S01]  /*4ac0*/  IABS R16, R11 ;  /* 0x0000000b00107213 */ /* 0x000fe20000000000 */
[----:B------:R-:W-:Y:S01]  /*4ad0*/  IMAD.MOV R12, RZ, RZ, -R7 ;  /* 0x000000ffff0c7224 */ /* 0x000fe200078e0a07 */
[----:B------:R2:W-:Y:S01]  /*4ae0*/  STL [R1+0x128], R14 ;  /* 0x0001280e01007387 */ /* 0x0005e20000100800 */
[----:B------:R-:W-:Y:S02]  /*4af0*/  @!P3 IMAD.IADD R6, R6, 0x1, -R25 ;  /* 0x000000010606b824 */ /* 0x000fe400078e0a19 */
[C---:B------:R-:W-:Y:S02]  /*4b00*/  IMAD R17, R25.reuse, R12, R17 ;  /* 0x0000000c19117224 */ /* 0x040fe400078e0211 */
[----:B------:R-:W-:Y:S01]  /*4b10*/  IMAD.HI.U32 R7, R10, R16, RZ ;  /* 0x000000100a077227 */ /* 0x000fe200078e00ff */
[----:B------:R-:W-:-:S02]  /*4b20*/  ISETP.GT.U32.AND P3, PT, R25, R6, PT ;  /* 0x000000061900720c */ /* 0x000fc40003f64070 */
[----:B------:R-:W-:Y:S01]  /*4b30*/  ISETP.GT.U32.AND P5, PT, R25, R17, PT ;  /* 0x000000111900720c */ /* 0x000fe20003fa4070 */
[----:B------:R-:W-:Y:S02]  /*4b40*/  IMAD.MOV R8, RZ, RZ, -R7 ;  /* 0x000000ffff087224 */ /* 0x000fe400078e0a07 */
[----:B------:R-:W-:Y:S01]  /*4b50*/  @!P1 IMAD.IADD R5, R5, 0x1, -R25 ;  /* 0x0000000105059824 */ /* 0x000fe200078e0a19 */
[----:B------:R-:W-:Y:S01]  /*4b60*/  ISETP.GE.AND P1, PT, R11, RZ, PT ;  /* 0x000000ff0b00720c */ /* 0x000fe20003f26270 */
[----:B------:R-:W-:Y:S01]  /*4b70*/  IMAD R16, R25, R8, R16 ;  /* 0x0000000819107224 */ /* 0x000fe200078e0210 */
[C---:B------:R-:W-:Y:S01]  /*4b80*/  LOP3.LUT R8, R9.reuse, 0x154, RZ, 0xfc, !PT ;  /* 0x0000015409087812 */ /* 0x040fe200078efcff */
[----:B-1----:R-:W-:Y:S01]  /*4b90*/  IMAD.MOV.U32 R13, RZ, RZ, R5 ;  /* 0x000000ffff0d7224 */ /* 0x002fe200078e0005 */
[----:B------:R-:W-:Y:S01]  /*4ba0*/  LOP3.LUT R5, R9, 0x160, RZ, 0xfc, !PT ;  /* 0x0000016009057812 */ /* 0x000fe200078efcff */
[----:B------:R-:W-:Y:S01]  /*4bb0*/  IMAD.HI.U32 R7, R10, R3, RZ ;  /* 0x000000030a077227 */ /* 0x000fe200078e00ff */
[----:B--2---:R-:W-:-:S02]  /*4bc0*/  IABS R14, R8 ;  /* 0x00000008000e7213 */ /* 0x004fc40000000000 */
[----:B------:R-:W-:Y:S01]  /*4bd0*/  IABS R11, R5 ;  /* 0x00000005000b7213 */ /* 0x000fe20000000000 */
[--C-:B------:R-:W-:Y:S01]  /*4be0*/  @!P3 IMAD.IADD R6, R6, 0x1, -R25.reuse ;  /* 0x000000010606b824 */ /* 0x100fe200078e0a19 */
[----:B------:R-:W-:Y:S01]  /*4bf0*/  ISETP.GT.U32.AND P3, PT, R25, R16, PT ;  /* 0x000000101900720c */ /* 0x000fe20003f64070 */
[----:B------:R-:W-:Y:S02]  /*4c00*/  @!P5 IMAD.IADD R17, R17, 0x1, -R25 ;  /* 0x000000011111d824 */ /* 0x000fe400078e0a19 */
[----:B------:R-:W-:Y:S01]  /*4c10*/  @!P6 IMAD.MOV R13, RZ, RZ, -R13 ;  /* 0x000000ffff0de224 */ /* 0x000fe200078e0a0d */
[----:B------:R-:W-:Y:S01]  /*4c20*/  ISETP.GE.AND P6, PT, R4, RZ, PT ;  /* 0x000000ff0400720c */ /* 0x000fe20003fc6270 */
[----:B------:R-:W-:Y:S01]  /*4c30*/  IMAD.MOV R7, RZ, RZ, -R7 ;  /* 0x000000ffff077224 */ /* 0x000fe200078e0a07 */
[----:B------:R-:W-:Y:S01]  /*4c40*/  LOP3.LUT R4, R9, 0x158, RZ, 0xfc, !PT ;  /* 0x0000015809047812 */ /* 0x000fe200078efcff */
[----:B------:R-:W-:Y:S01]  /*4c50*/  IMAD.MOV.U32 R18, RZ, RZ, R6 ;  /* 0x000000ffff127224 */ /* 0x000fe200078e0006 */
[C---:B------:R-:W-:Y:S01]  /*4c60*/  ISETP.GT.U32.AND P5, PT, R25.reuse, R17, PT ;  /* 0x000000111900720c */ /* 0x040fe20003fa4070 */
[C---:B------:R-:W-:Y:S01]  /*4c70*/  IMAD R3, R25.reuse, R7, R3 ;  /* 0x0000000719037224 */ /* 0x040fe200078e0203 */
[----:B------:R-:W-:Y:S01]  /*4c80*/  IABS R15, R4 ;  /* 0x00000004000f7213 */ /* 0x000fe20000000000 */
[----:B------:R-:W-:Y:S01]  /*4c90*/  @!P2 IMAD.MOV R18, RZ, RZ, -R18 ;  /* 0x000000ffff12a224 */ /* 0x000fe200078e0a12 */
[----:B------:R1:W-:Y:S01]  /*4ca0*/  STL [R1+0x124], R13 ;  /* 0x0001240d01007387 */ /* 0x0003e20000100800 */
[--C-:B------:R-:W-:Y:S01]  /*4cb0*/  @!P3 IMAD.IADD R16, R16, 0x1, -R25.reuse ;  /* 0x000000011010b824 */ /* 0x100fe200078e0a19 */
[----:B------:R-:W-:Y:S01]  /*4cc0*/  ISETP.GT.U32.AND P2, PT, R25, R3, PT ;  /* 0x000000031900720c */ /* 0x000fe20003f44070 */
[----:B------:R-:W-:Y:S01]  /*4cd0*/  IMAD.HI.U32 R6, R10, R15, RZ ;  /* 0x0000000f0a067227 */ /* 0x000fe200078e00ff */
[----:B------:R-:W-:Y:S01]  /*4ce0*/  LOP3.LUT R7, R9, 0x15c, RZ, 0xfc, !PT ;  /* 0x0000015c09077812 */ /* 0x000fe200078efcff */
[----:B------:R2:W-:Y:S01]  /*4cf0*/  STL [R1+0x120], R18 ;  /* 0x0001201201007387 */ /* 0x0005e20000100800 */
[----:B------:R-:W-:Y:S01]  /*4d00*/  ISETP.GT.U32.AND P3, PT, R25, R16, PT ;  /* 0x000000101900720c */ /* 0x000fe20003f64070 */
[----:B------:R-:W-:Y:S01]  /*4d10*/  IMAD.MOV R6, RZ, RZ, -R6 ;  /* 0x000000ffff067224 */ /* 0x000fe200078e0a06 */
[----:B------:R-:W-:Y:S01]  /*4d20*/  IABS R12, R7 ;  /* 0x00000007000c7213 */ /* 0x000fe20000000000 */
[----:B------:R-:W-:Y:S01]  /*4d30*/  @!P5 IMAD.IADD R17, R17, 0x1, -R25 ;  /* 0x000000011111d824 */ /* 0x000fe200078e0a19 */
[----:B------:R-:W-:Y:S01]  /*4d40*/  ISETP.GE.AND P5, PT, R8, RZ, PT ;  /* 0x000000ff0800720c */ /* 0x000fe20003fa6270 */
[----:B------:R-:W-:Y:S01]  /*4d50*/  IMAD R15, R25, R6, R15 ;  /* 0x00000006190f7224 */ /* 0x000fe200078e020f */
[----:B------:R-:W-:Y:S01]  /*4d60*/  LOP3.LUT R6, R9, 0x164, RZ, 0xfc, !PT ;  /* 0x0000016409067812 */ /* 0x000fe200078efcff */
[----:B------:R-:W-:-:S02]  /*4d70*/  IMAD.MOV.U32 R19, RZ, RZ, R17 ;  /* 0x000000ffff137224 */ /* 0x000fc400078e0011 */
[----:B-1----:R-:W-:-:S04]  /*4d80*/  IMAD.HI.U32 R13, R10, R14, RZ ;  /* 0x0000000e0a0d7227 */ /* 0x002fc800078e00ff */
[----:B------:R-:W-:Y:S02]  /*4d90*/  @!P2 IMAD.IADD R3, R3, 0x1, -R25 ;  /* 0x000000010303a824 */ /* 0x000fe400078e0a19 */
[----:B------:R-:W-:Y:S01]  /*4da0*/  @!P4 IMAD.MOV R19, RZ, RZ, -R19 ;  /* 0x000000ffff13c224 */ /* 0x000fe200078e0a13 */
[C---:B------:R-:W-:Y:S01]  /*4db0*/  ISETP.GT.U32.AND P4, PT, R25.reuse, R15, PT ;  /* 0x0000000f1900720c */ /* 0x040fe20003f84070 */
[----:B------:R-:W-:Y:S01]  /*4dc0*/  IMAD.MOV R13, RZ, RZ, -R13 ;  /* 0x000000ffff0d7224 */ /* 0x000fe200078e0a0d */
[C---:B------:R-:W-:Y:S01]  /*4dd0*/  ISETP.GT.U32.AND P2, PT, R25.reuse, R3, PT ;  /* 0x000000031900720c */ /* 0x040fe20003f44070 */
[----:B------:R-:W-:Y:S01]  /*4de0*/  @!P3 IMAD.IADD R16, R16, 0x1, -R25 ;  /* 0x000000011010b824 */ /* 0x000fe200078e0a19 */
[----:B------:R-:W-:Y:S01]  /*4df0*/  STL [R1+0x11c], R19 ;  /* 0x00011c1301007387 */ /* 0x000fe20000100800 */
[----:B------:R-:W-:Y:S02]  /*4e00*/  IMAD R14, R25, R13, R14 ;  /* 0x0000000d190e7224 */ /* 0x000fe400078e020e */
[----:B------:R-:W-:-:S03]  /*4e10*/  IMAD.HI.U32 R13, R10, R12, RZ ;  /* 0x0000000c0a0d7227 */ /* 0x000fc600078e00ff */
[C---:B------:R-:W-:Y:S01]  /*4e20*/  ISETP.GT.U32.AND P3, PT, R25.reuse, R14, PT ;  /* 0x0000000e1900720c */ /* 0x040fe20003f64070 */
[----:B--2---:R-:W-:Y:S02]  /*4e30*/  IMAD.MOV.U32 R18, RZ, RZ, R16 ;  /* 0x000000ffff127224 */ /* 0x004fe400078e0010 */
[----:B------:R-:W-:Y:S02]  /*4e40*/  IMAD.MOV R13, RZ, RZ, -R13 ;  /* 0x000000ffff0d7224 */ /* 0x000fe400078e0a0d */
[----:B------:R-:W-:Y:S01]  /*4e50*/  @!P1 IMAD.MOV R18, RZ, RZ, -R18 ;  /* 0x000000ffff129224 */ /* 0x000fe200078e0a12 */
[----:B------:R-:W-:Y:S01]  /*4e60*/  ISETP.GE.AND P1, PT, R4, RZ, PT ;  /* 0x000000ff0400720c */ /* 0x000fe20003f26270 */
[----:B------:R-:W-:Y:S01]  /*4e70*/  IMAD R12, R25, R13, R12 ;  /* 0x0000000d190c7224 */ /* 0x000fe200078e020c */
[----:B------:R-:W-:Y:S01]  /*4e80*/  IABS R4, R6 ;  /* 0x0000000600047213 */ /* 0x000fe20000000000 */
[----:B------:R-:W-:Y:S01]  /*4e90*/  @!P4 IMAD.IADD R15, R15, 0x1, -R25 ;  /* 0x000000010f0fc824 */ /* 0x000fe200078e0a19 */
[----:B------:R-:W-:Y:S01]  /*4ea0*/  STL [R1+0x118], R18 ;  /* 0x0001181201007387 */ /* 0x000fe20000100800 */
[----:B------:R-:W-:-:S03]  /*4eb0*/  IMAD.HI.U32 R8, R10, R11, RZ ;  /* 0x0000000b0a087227 */ /* 0x000fc600078e00ff */
[----:B------:R-:W-:Y:S01]  /*4ec0*/  ISETP.GT.U32.AND P4, PT, R25, R15, PT ;  /* 0x0000000f1900720c */ /* 0x000fe20003f84070 */
[----:B------:R-:W-:Y:S01]  /*4ed0*/  @!P2 IMAD.IADD R3, R3, 0x1, -R25 ;  /* 0x000000010303a824 */ /* 0x000fe200078e0a19 */
[----:B------:R-:W-:Y:S01]  /*4ee0*/  ISETP.GT.U32.AND P2, PT, R25, R12, PT ;  /* 0x0000000c1900720c */ /* 0x000fe20003f44070 */
[----:B------:R-:W-:Y:S02]  /*4ef0*/  IMAD.MOV R8, RZ, RZ, -R8 ;  /* 0x000000ffff087224 */ /* 0x000fe400078e0a08 */
[----:B------:R-:W-:-:S04]  /*4f00*/  IMAD.HI.U32 R16, R10, R4, RZ ;  /* 0x000000040a107227 */ /* 0x000fc800078e00ff */
[----:B------:R-:W-:Y:S02]  /*4f10*/  @!P3 IMAD.IADD R14, R14, 0x1, -R25 ;  /* 0x000000010e0eb824 */ /* 0x000fe400078e0a19 */
[----:B------:R-:W-:Y:S01]  /*4f20*/  IMAD R11, R25, R8, R11 ;  /* 0x00000008190b7224 */ /* 0x000fe200078e020b */
[----:B------:R-:W-:Y:S01]  /*4f30*/  LOP3.LUT R8, R9, 0x168, RZ, 0xfc, !PT ;  /* 0x0000016809087812 */ /* 0x000fe200078efcff */
[----:B------:R-:W-:Y:S01]  /*4f40*/  IMAD.MOV.U32 R17, RZ, RZ, R3 ;  /* 0x000000ffff117224 */ /* 0x000fe200078e0003 */
[C---:B------:R-:W-:Y:S01]  /*4f50*/  ISETP.GT.U32.AND P3, PT, R25.reuse, R14, PT ;  /* 0x0000000e1900720c */ /* 0x040fe20003f64070 */
[----:B------:R-:W-:Y:S01]  /*4f60*/  IMAD.MOV R16, RZ, RZ, -R16 ;  /* 0x000000ffff107224 */ /* 0x000fe200078e0a10 */
[----:B------:R-:W-:Y:S01]  /*4f70*/  IABS R13, R8 ;  /* 0x00000008000d7213 */ /* 0x000fe20000000000 */
[----:B------:R-:W-:Y:S01]  /*4f80*/  @!P6 IMAD.MOV R17, RZ, RZ, -R17 ;  /* 0x000000ffff11e224 */ /* 0x000fe200078e0a11 */
[C---:B------:R-:W-:Y:S01]  /*4f90*/  ISETP.GT.U32.AND P6, PT, R25.reuse, R11, PT ;  /* 0x0000000b1900720c */ /* 0x040fe20003fc4070 */
[----:B------:R-:W-:Y:S01]  /*4fa0*/  IMAD R4, R25, R16, R4 ;  /* 0x0000001019047224 */ /* 0x000fe200078e0204 */
[----:B------:R-:W-:Y:S01]  /*4fb0*/  LOP3.LUT R3, R9, 0x16c, RZ, 0xfc, !PT ;  /* 0x0000016c09037812 */ /* 0x000fe200078efcff */
[--C-:B------:R-:W-:Y:S01]  /*4fc0*/  @!P2 IMAD.IADD R12, R12, 0x1, -R25.reuse ;  /* 0x000000010c0ca824 */ /* 0x100fe200078e0a19 */
[----:B------:R1:W-:Y:S01]  /*4fd0*/  STL [R1+0x114], R17 ;  /* 0x0001141101007387 */ /* 0x0003e20000100800 */
[----:B------:R-:W-:Y:S01]  /*4fe0*/  @!P4 IMAD.IADD R15, R15, 0x1, -R25 ;  /* 0x000000010f0fc824 */ /* 0x000fe200078e0a19 */
[----:B------:R-:W-:-:S02]  /*4ff0*/  ISETP.GT.U32.AND P4, PT, R25, R4, PT ;  /* 0x000000041900720c */ /* 0x000fc40003f84070 */
[----:B------:R-:W-:Y:S01]  /*5000*/  ISETP.GT.U32.AND P2, PT, R25, R12, PT ;  /* 0x0000000c1900720c */ /* 0x000fe20003f44070 */
[--C-:B------:R-:W-:Y:S01]  /*5010*/  @!P3 IMAD.IADD R14, R14, 0x1, -R25.reuse ;  /* 0x000000010e0eb824 */ /* 0x100fe200078e0a19 */
[----:B------:R-:W-:Y:S02]  /*5020*/  ISETP.GE.AND P3, PT, R7, RZ, PT ;  /* 0x000000ff0700720c */ /* 0x000fe40003f66270 */
[----:B------:R-:W-:Y:S01]  /*5030*/  IABS R7, R3 ;  /* 0x0000000300077213 */ /* 0x000fe20000000000 */
[----:B------:R-:W-:Y:S02]  /*5040*/  @!P6 IMAD.IADD R11, R11, 0x1, -R25 ;  /* 0x000000010b0be824 */ /* 0x000fe400078e0a19 */
[----:B-1----:R-:W-:Y:S02]  /*5050*/  IMAD.MOV.U32 R17, RZ, RZ, R15 ;  /* 0x000000ffff117224 */ /* 0x002fe400078e000f */
[----:B------:R-:W-:Y:S01]  /*5060*/  IMAD.MOV.U32 R18, RZ, RZ, R14 ;  /* 0x000000ffff127224 */ /* 0x000fe200078e000e */
[----:B------:R-:W-:Y:S01]  /*5070*/  ISETP.GT.U32.AND P6, PT, R25, R11, PT ;  /* 0x0000000b1900720c */ /* 0x000fe20003fc4070 */
[----:B------:R-:W-:-:S02]  /*5080*/  @!P4 IMAD.IADD R4, R4, 0x1, -R25 ;  /* 0x000000010404c824 */ /* 0x000fc400078e0a19 */
[----:B------:R-:W-:-:S03]  /*5090*/  IMAD.HI.U32 R14, R10, R13, RZ ;  /* 0x0000000d0a0e7227 */ /* 0x000fc600078e00ff */
[----:B------:R-:W-:Y:S01]  /*50a0*/  ISETP.GT.U32.AND P4, PT, R25, R4, PT ;  /* 0x000000041900720c */ /* 0x000fe20003f84070 */
[----:B------:R-:W-:Y:S01]  /*50b0*/  @!P1 IMAD.MOV R17, RZ, RZ, -R17 ;  /* 0x000000ffff119224 */ /* 0x000fe200078e0a11 */
[----:B------:R-:W-:Y:S01]  /*50c0*/  ISETP.GE.AND P1, PT, R6, RZ, PT ;  /* 0x000000ff0600720c */ /* 0x000fe20003f26270 */
[----:B------:R-:W-:Y:S01]  /*50d0*/  @!P2 IMAD.IADD R12, R12, 0x1, -R25 ;  /* 0x000000010c0ca824 */ /* 0x000fe200078e0a19 */
[----:B------:R-:W-:Y:S01]  /*50e0*/  ISETP.GE.AND P2, PT, R8, RZ, PT ;  /* 0x000000ff0800720c */ /* 0x000fe20003f46270 */
[----:B------:R-:W-:Y:S02]  /*50f0*/  IMAD.MOV R6, RZ, RZ, -R14 ;  /* 0x000000ffff067224 */ /* 0x000fe400078e0a0e */
[----:B------:R-:W-:-:S04]  /*5100*/  IMAD.HI.U32 R14, R10, R7, RZ ;  /* 0x000000070a0e7227 */ /* 0x000fc800078e00ff */
[----:B------:R-:W-:Y:S02]  /*5110*/  IMAD.MOV.U32 R16, RZ, RZ, R12 ;  /* 0x000000ffff107224 */ /* 0x000fe400078e000c */
[----:B------:R-:W-:Y:S01]  /*5120*/  IMAD R6, R25, R6, R13 ;  /* 0x0000000619067224 */ /* 0x000fe200078e020d */
[----:B------:R-:W-:Y:S01]  /*5130*/  LOP3.LUT R13, R9, 0x17c, RZ, 0xfc, !PT ;  /* 0x0000017c090d7812 */ /* 0x000fe200078efcff */
[----:B------:R-:W-:Y:S02]  /*5140*/  IMAD.MOV R8, RZ, RZ, -R14 ;  /* 0x000000ffff087224 */ /* 0x000fe400078e0a0e */
[----:B------:R-:W-:Y:S01]  /*5150*/  @!P3 IMAD.MOV R16, RZ, RZ, -R16 ;  /* 0x000000ffff10b224 */ /* 0x000fe200078e0a10 */
[----:B------:R-:W-:Y:S01]  /*5160*/  ISETP.GE.AND P3, PT, R3, RZ, PT ;  /* 0x000000ff0300720c */ /* 0x000fe20003f66270 */
[----:B------:R-:W-:Y:S01]  /*5170*/  @!P6 IMAD.IADD R11, R11, 0x1, -R25 ;  /* 0x000000010b0be824 */ /* 0x000fe200078e0a19 */
[C---:B------:R-:W-:Y:S01]  /*5180*/  ISETP.GT.U32.AND P6, PT, R25.reuse, R6, PT ;  /* 0x000000061900720c */ /* 0x040fe20003fc4070 */
[----:B------:R-:W-:Y:S01]  /*5190*/  IMAD R3, R25, R8, R7 ;  /* 0x0000000819037224 */ /* 0x000fe200078e0207 */
[----:B------:R-:W-:Y:S01]  /*51a0*/  LOP3.LUT R7, R9, 0x174, RZ, 0xfc, !PT ;  /* 0x0000017409077812 */ /* 0x000fe200078efcff */
[----:B------:R-:W-:Y:S01]  /*51b0*/  @!P5 IMAD.MOV R18, RZ, RZ, -R18 ;  /* 0x000000ffff12d224 */ /* 0x000fe200078e0a12 */
[----:B------:R-:W-:Y:S01]  /*51c0*/  ISETP.GE.AND P5, PT, R5, RZ, PT ;  /* 0x000000ff0500720c */ /* 0x000fe20003fa6270 */
[----:B------:R-:W-:Y:S01]  /*51d0*/  @!P4 IMAD.IADD R4, R4, 0x1, -R25 ;  /* 0x000000010404c824 */ /* 0x000fe200078e0a19 */
[----:B------:R-:W-:Y:S01]  /*51e0*/  ISETP.GT.U32.AND P4, PT, R25, R3, PT ;  /* 0x000000031900720c */ /* 0x000fe20003f84070 */
[----:B------:R-:W-:Y:S01]  /*51f0*/  IMAD.MOV.U32 R15, RZ, RZ, R11 ;  /* 0x000000ffff0f7224 */ /* 0x000fe200078e000b */
[C---:B------:R-:W-:Y:S01]  /*5200*/  LOP3.LUT R5, R9.reuse, 0x170, RZ, 0xfc, !PT ;  /* 0x0000017009057812 */ /* 0x040fe200078efcff */
[----:B------:R-:W-:Y:S01]  /*5210*/  IMAD.MOV.U32 R8, RZ, RZ, R4 ;  /* 0x000000ffff087224 */ /* 0x000fe200078e0004 */
[----:B------:R-:W-:Y:S01]  /*5220*/  IABS R11, R7 ;  /* 0x00000007000b7213 */ /* 0x000fe20000000000 */
[----:B------:R-:W-:Y:S01]  /*5230*/  STL [R1+0x110], R18 ;  /* 0x0001101201007387 */ /* 0x000fe20000100800 */
[----:B------:R-:W-:Y:S01]  /*5240*/  IABS R12, R5 ;  /* 0x00000005000c7213 */ /* 0x000fe20000000000 */
[----:B------:R-:W-:Y:S01]  /*5250*/  @!P6 IMAD.IADD R6, R6, 0x1, -R25 ;  /* 0x000000010606e824 */ /* 0x000fe200078e0a19 */
[----:B------:R-:W-:Y:S01]  /*5260*/  LOP3.LUT R4, R9, 0x178, RZ, 0xfc, !PT ;  /* 0x0000017809047812 */ /* 0x000fe200078efcff */
[C---:B------:R-:W-:Y:S01]  /*5270*/  IMAD.HI.U32 R14, R10.reuse, R11, RZ ;  /* 0x0000000b0a0e7227 */ /* 0x040fe200078e00ff */
[----:B------:R-:W-:Y:S02]  /*5280*/  STL [R1+0x10c], R17 ;  /* 0x00010c1101007387 */ /* 0x000fe40000100800 */
[----:B------:R-:W-:Y:S01]  /*5290*/  ISETP.GT.U32.AND P6, PT, R25, R6, PT ;  /* 0x000000061900720c */ /* 0x000fe20003fc4070 */
[----:B------:R-:W-:Y:S01]  /*52a0*/  @!P5 IMAD.MOV R15, RZ, RZ, -R15 ;  /* 0x000000ffff0fd224 */ /* 0x000fe200078e0a0f */
[----:B------:R-:W-:Y:S01]  /*52b0*/  ISETP.GE.AND P5, PT, R5, RZ, PT ;  /* 0x000000ff0500720c */ /* 0x000fe20003fa6270 */
[----:B------:R-:W-:Y:S01]  /*52c0*/  @!P4 IMAD.IADD R3, R3, 0x1, -R25 ;  /* 0x000000010303c824 */ /* 0x000fe200078e0a19 */
[----:B------:R-:W-:Y:S01]  /*52d0*/  STL [R1+0x108], R16 ;  /* 0x0001081001007387 */ /* 0x000fe20000100800 */
[----:B------:R-:W-:-:S03]  /*52e0*/  IMAD.HI.U32 R5, R10, R12, RZ ;  /* 0x0000000c0a057227 */ /* 0x000fc600078e00ff */
[C---:B------:R-:W-:Y:S01]  /*52f0*/  ISETP.GT.U32.AND P4, PT, R25.reuse, R3, PT ;  /* 0x000000031900720c */ /* 0x040fe20003f84070 */
[----:B------:R-:W-:Y:S01]  /*5300*/  IMAD.MOV R5, RZ, RZ, -R5 ;  /* 0x000000ffff057224 */ /* 0x000fe200078e0a05 */
[----:B------:R1:W-:Y:S01]  /*5310*/  STL [R1+0x104], R15 ;  /* 0x0001040f01007387 */ /* 0x0003e20000100800 */
[----:B------:R-:W-:Y:S02]  /*5320*/  IMAD.MOV R14, RZ, RZ, -R14 ;  /* 0x000000ffff0e7224 */ /* 0x000fe400078e0a0e */
[C---:B------:R-:W-:Y:S01]  /*5330*/  IMAD R12, R25.reuse, R5, R12 ;  /* 0x00000005190c7224 */ /* 0x040fe200078e020c */
[----:B------:R-:W-:Y:S01]  /*5340*/  IABS R5, R13 ;  /* 0x0000000d00057213 */ /* 0x000fe20000000000 */
[----:B------:R-:W-:Y:S02]  /*5350*/  @!P6 IMAD.IADD R6, R6, 0x1, -R25 ;  /* 0x000000010606e824 */ /* 0x000fe400078e0a19 */
[C---:B------:R-:W-:Y:S01]  /*5360*/  IMAD R11, R25.reuse, R14, R11 ;  /* 0x0000000e190b7224 */ /* 0x040fe200078e020b */
[----:B------:R-:W-:Y:S01]  /*5370*/  ISETP.GT.U32.AND P6, PT, R25, R12, PT ;  /* 0x0000000c1900720c */ /* 0x000fe20003fc4070 */
[----:B------:R-:W-:Y:S01]  /*5380*/  @!P1 IMAD.MOV R8, RZ, RZ, -R8 ;  /* 0x000000ffff089224 */ /* 0x000fe200078e0a08 */
[----:B------:R-:W-:Y:S01]  /*5390*/  ISETP.GE.AND P1, PT, R7, RZ, PT ;  /* 0x000000ff0700720c */ /* 0x000fe20003f26270 */
[----:B------:R-:W-:Y:S01]  /*53a0*/  @!P4 IMAD.IADD R3, R3, 0x1, -R25 ;  /* 0x000000010303c824 */ /* 0x000fe200078e0a19 */
[----:B------:R-:W-:Y:S01]  /*53b0*/  ISETP.GT.U32.AND P4, PT, R25, R11, PT ;  /* 0x0000000b1900720c */ /* 0x000fe20003f84070 */
[----:B-1----:R-:W-:Y:S01]  /*53c0*/  IMAD.MOV.U32 R15, RZ, RZ, R6 ;  /* 0x000000ffff0f7224 */ /* 0x002fe200078e0006 */
[----:B------:R1:W-:Y:S01]  /*53d0*/  STL [R1+0x100], R8 ;  /* 0x0001000801007387 */ /* 0x0003e20000100800 */
[----:B------:R-:W-:Y:S01]  /*53e0*/  IABS R7, R4 ;  /* 0x0000000400077213 */ /* 0x000fe20000000000 */
[----:B------:R-:W-:Y:S01]  /*53f0*/  IMAD.MOV.U32 R14, RZ, RZ, R3 ;  /* 0x000000ffff0e7224 */ /* 0x000fe200078e0003 */
[----:B------:R-:W-:Y:S01]  /*5400*/  LOP3.LUT R3, R9, 0x18c, RZ, 0xfc, !PT ;  /* 0x0000018c09037812 */ /* 0x000fe200078efcff */
[----:B------:R-:W-:Y:S01]  /*5410*/  @!P2 IMAD.MOV R15, RZ, RZ, -R15 ;  /* 0x000000ffff0fa224 */ /* 0x000fe200078e0a0f */
[----:B------:R-:W-:Y:S01]  /*5420*/  ISETP.GE.AND P2, PT, R4, RZ, PT ;  /* 0x000000ff0400720c */ /* 0x000fe20003f46270 */
[----:B------:R-:W-:Y:S01]  /*5430*/  IMAD.HI.U32 R6, R10, R7, RZ ;  /* 0x000000070a067227 */ /* 0x000fe200078e00ff */
[----:B------:R-:W-:-:S02]  /*5440*/  IABS R17, R3 ;  /* 0x0000000300117213 */ /* 0x000fc40000000000 */
[----:B------:R2:W-:Y:S01]  /*5450*/  STL [R1+0xfc], R15 ;  /* 0x0000fc0f01007387 */ /* 0x0005e20000100800 */
[----:B-1----:R-:W-:-:S04]  /*5460*/  IMAD.HI.U32 R8, R10, R5, RZ ;  /* 0x000000050a087227 */ /* 0x002fc800078e00ff */
[----:B------:R-:W-:Y:S01]  /*5470*/  IMAD.MOV R4, RZ, RZ, -R8 ;  /* 0x000000ffff047224 */ /* 0x000fe200078e0a08 */
[----:B------:R-:W-:Y:S01]  /*5480*/  LOP3.LUT R8, R9, 0x180, RZ, 0xfc, !PT ;  /* 0x0000018009087812 */ /* 0x000fe200078efcff */
[--C-:B------:R-:W-:Y:S02]  /*5490*/  @!P6 IMAD.IADD R12, R12, 0x1, -R25.reuse ;  /* 0x000000010c0ce824 */ /* 0x100fe400078e0a19 */
[----:B------:R-:W-:Y:S01]  /*54a0*/  @!P4 IMAD.IADD R11, R11, 0x1, -R25 ;  /* 0x000000010b0bc824 */ /* 0x000fe200078e0a19 */
[----:B------:R-:W-:Y:S01]  /*54b0*/  IABS R20, R8 ;  /* 0x0000000800147213 */ /* 0x000fe20000000000 */
[----:B------:R-:W-:Y:S01]  /*54c0*/  IMAD.MOV R6, RZ, RZ, -R6 ;  /* 0x000000ffff067224 */ /* 0x000fe200078e0a06 */
[C---:B------:R-:W-:Y:S01]  /*54d0*/  ISETP.GT.U32.AND P6, PT, R25.reuse, R12, PT ;  /* 0x0000000c1900720c */ /* 0x040fe20003fc4070 */
[C---:B------:R-:W-:Y:S01]  /*54e0*/  IMAD R5, R25.reuse, R4, R5 ;  /* 0x0000000419057224 */ /* 0x040fe200078e0205 */
[----:B------:R-:W-:Y:S01]  /*54f0*/  ISETP.GT.U32.AND P4, PT, R25, R11, PT ;  /* 0x0000000b1900720c */ /* 0x000fe20003f84070 */
[----:B--2---:R-:W-:Y:S01]  /*5500*/  IMAD.HI.U32 R15, R10, R20, RZ ;  /* 0x000000140a0f7227 */ /* 0x004fe200078e00ff */
[----:B------:R-:W-:-:S03]  /*5510*/  LOP3.LUT R4, R9, 0x188, RZ, 0xfc, !PT ;  /* 0x0000018809047812 */ /* 0x000fc600078efcff */
[----:B------:R-:W-:Y:S01]  /*5520*/  IMAD.MOV R15, RZ, RZ, -R15 ;  /* 0x000000ffff0f7224 */ /* 0x000fe200078e0a0f */
[----:B------:R-:W-:Y:S01]  /*5530*/  IABS R18, R4 ;  /* 0x0000000400127213 */ /* 0x000fe20000000000 */
[----:B------:R-:W-:Y:S01]  /*5540*/  IMAD R7, R25, R6, R7 ;  /* 0x0000000619077224 */ /* 0x000fe200078e0207 */
[----:B------:R-:W-:Y:S01]  /*5550*/  LOP3.LUT R6, R9, 0x184, RZ, 0xfc, !PT ;  /* 0x0000018409067812 */ /* 0x000fe200078efcff */
[C---:B------:R-:W-:Y:S02]  /*5560*/  IMAD R20, R25.reuse, R15, R20 ;  /* 0x0000000f19147224 */ /* 0x040fe400078e0214 */
[--C-:B------:R-:W-:Y:S01]  /*5570*/  @!P6 IMAD.IADD R12, R12, 0x1, -R25.reuse ;  /* 0x000000010c0ce824 */ /* 0x100fe200078e0a19 */
[C---:B------:R-:W-:Y:S01]  /*5580*/  ISETP.GT.U32.AND P6, PT, R25.reuse, R5, PT ;  /* 0x000000051900720c */ /* 0x040fe20003fc4070 */
[----:B------:R-:W-:Y:S01]  /*5590*/  @!P3 IMAD.MOV R14, RZ, RZ, -R14 ;  /* 0x000000ffff0eb224 */ /* 0x000fe200078e0a0e */
[----:B------:R-:W-:Y:S01]  /*55a0*/  ISETP.GT.U32.AND P3, PT, R25, R7, PT ;  /* 0x000000071900720c */ /* 0x000fe20003f64070 */
[----:B------:R-:W-:Y:S01]  /*55b0*/  @!P4 IMAD.IADD R11, R11, 0x1, -R25 ;  /* 0x000000010b0bc824 */ /* 0x000fe200078e0a19 */
[----:B------:R-:W-:Y:S01]  /*55c0*/  ISETP.GT.U32.AND P4, PT, R25, R20, PT ;  /* 0x000000141900720c */ /* 0x000fe20003f84070 */
[----:B------:R-:W-:Y:S01]  /*55d0*/  IMAD.MOV.U32 R16, RZ, RZ, R12 ;  /* 0x000000ffff107224 */ /* 0x000fe200078e000c */
[----:B------:R-:W-:Y:S01]  /*55e0*/  IABS R19, R6 ;  /* 0x0000000600137213 */ /* 0x000fe20000000000 */
[----:B------:R-:W-:Y:S01]  /*55f0*/  IMAD.MOV.U32 R15, RZ, RZ, R11 ;  /* 0x000000ffff0f7224 */ /* 0x000fe200078e000b */
[----:B------:R1:W-:Y:S01]  /*5600*/  STL [R1+0xf8], R14 ;  /* 0x0000f80e01007387 */ /* 0x0003e20000100800 */
[----:B------:R-:W-:-:S04]  /*5610*/  IMAD.HI.U32 R12, R10, R18, RZ ;  /* 0x000000120a0c7227 */ /* 0x000fc800078e00ff */
[--C-:B------:R-:W-:Y:S02]  /*5620*/  @!P6 IMAD.IADD R5, R5, 0x1, -R25.reuse ;  /* 0x000000010505e824 */ /* 0x100fe400078e0a19 */
[--C-:B------:R-:W-:Y:S02]  /*5630*/  @!P3 IMAD.IADD R7, R7, 0x1, -R25.reuse ;  /* 0x000000010707b824 */ /* 0x100fe400078e0a19 */
[----:B------:R-:W-:Y:S01]  /*5640*/  @!P4 IMAD.IADD R20, R20, 0x1, -R25 ;  /* 0x000000011414c824 */ /* 0x000fe200078e0a19 */
[C---:B------:R-:W-:Y:S01]  /*5650*/  ISETP.GT.U32.AND P6, PT, R25.reuse, R5, PT ;  /* 0x000000051900720c */ /* 0x040fe20003fc4070 */
[----:B------:R-:W-:Y:S01]  /*5660*/  @!P1 IMAD.MOV R15, RZ, RZ, -R15 ;  /* 0x000000ffff0f9224 */ /* 0x000fe200078e0a0f */
[C---:B------:R-:W-:Y:S01]  /*5670*/  ISETP.GT.U32.AND P3, PT, R25.reuse, R7, PT ;  /* 0x000000071900720c */ /* 0x040fe20003f64070 */
[----:B------:R-:W-:Y:S01]  /*5680*/  IMAD.MOV R12, RZ, RZ, -R12 ;  /* 0x000000ffff0c7224 */ /* 0x000fe200078e0a0c */
[----:B------:R-:W-:Y:S01]  /*5690*/  ISETP.GT.U32.AND P1, PT, R25, R20, PT ;  /* 0x000000141900720c */ /* 0x000fe20003f24070 */
[----:B------:R-:W-:Y:S01]  /*56a0*/  IMAD.HI.U32 R11, R10, R17, RZ ;  /* 0x000000110a0b7227 */ /* 0x000fe200078e00ff */
[----:B------:R-:W-:-:S02]  /*56b0*/  ISETP.GE.AND P4, PT, R8, RZ, PT ;  /* 0x000000ff0800720c */ /* 0x000fc40003f86270 */
[----:B------:R-:W-:Y:S01]  /*56c0*/  LOP3.LUT R8, R9, 0x190, RZ, 0xfc, !PT ;  /* 0x0000019009087812 */ /* 0x000fe200078efcff */
[----:B------:R-:W-:Y:S02]  /*56d0*/  IMAD R18, R25, R12, R18 ;  /* 0x0000000c19127224 */ /* 0x000fe400078e0212 */
[----:B------:R-:W-:Y:S02]  /*56e0*/  IMAD.MOV R11, RZ, RZ, -R11 ;  /* 0x000000ffff0b7224 */ /* 0x000fe400078e0a0b */
[----:B-1----:R-:W-:-:S04]  /*56f0*/  IMAD.HI.U32 R14, R10, R19, RZ ;  /* 0x000000130a0e7227 */ /* 0x002fc800078e00ff */
[----:B------:R-:W-:Y:S01]  /*5700*/  @!P6 IMAD.IADD R5, R5, 0x1, -R25 ;  /* 0x000000010505e824 */ /* 0x000fe200078e0a19 */
[C---:B------:R-:W-:Y:S01]  /*5710*/  ISETP.GT.U32.AND P6, PT, R25.reuse, R18, PT ;  /* 0x000000121900720c */ /* 0x040fe20003fc4070 */
[----:B------:R-:W-:Y:S01]  /*5720*/  IMAD R17, R25, R11, R17 ;  /* 0x0000000b19117224 */ /* 0x000fe200078e0211 */
[----:B------:R-:W-:Y:S01]  /*5730*/  LOP3.LUT R11, R9, 0x194, RZ, 0xfc, !PT ;  /* 0x00000194090b7812 */ /* 0x000fe200078efcff */
[----:B------:R-:W-:Y:S02]  /*5740*/  IMAD.MOV R14, RZ, RZ, -R14 ;  /* 0x000000ffff0e7224 */ /* 0x000fe400078e0a0e */
[----:B------:R-:W-:Y:S01]  /*5750*/  @!P5 IMAD.MOV R16, RZ, RZ, -R16 ;  /* 0x000000ffff10d224 */ /* 0x000fe200078e0a10 */
[----:B------:R-:W-:Y:S01]  /*5760*/  ISETP.GE.AND P5, PT, R13, RZ, PT ;  /* 0x000000ff0d00720c */ /* 0x000fe20003fa6270 */
[--C-:B------:R-:W-:Y:S02]  /*5770*/  @!P3 IMAD.IADD R7, R7, 0x1, -R25.reuse ;  /* 0x000000010707b824 */ /* 0x100fe400078e0a19 */
[----:B------:R-:W-:Y:S01]  /*5780*/  @!P1 IMAD.IADD R20, R20, 0x1, -R25 ;  /* 0x0000000114149824 */ /* 0x000fe200078e0a19 */
[C---:B------:R-:W-:Y:S01]  /*5790*/  ISETP.GT.U32.AND P1, PT, R25.reuse, R17, PT ;  /* 0x000000111900720c */ /* 0x040fe20003f24070 */
[C---:B------:R-:W-:Y:S01]  /*57a0*/  IMAD R19, R25.reuse, R14, R19 ;  /* 0x0000000e19137224 */ /* 0x040fe200078e0213 */
[----:B------:R-:W-:Y:S01]  /*57b0*/  STL [R1+0xf4], R16 ;  /* 0x0000f41001007387 */ /* 0x000fe20000100800 */
[----:B------:R-:W-:Y:S01]  /*57c0*/  @!P2 IMAD.MOV R7, RZ, RZ, -R7 ;  /* 0x000000ffff07a224 */ /* 0x000fe200078e0a07 */
[----:B------:R-:W-:Y:S01]  /*57d0*/  ISETP.GE.AND P2, PT, R6, RZ, PT ;  /* 0x000000ff0600720c */ /* 0x000fe20003f46270 */
[--C-:B------:R-:W-:Y:S01]  /*57e0*/  @!P6 IMAD.IADD R18, R18, 0x1, -R25.reuse ;  /* 0x000000011212e824 */ /* 0x100fe200078e0a19 */
[----:B------:R-:W-:Y:S01]  /*57f0*/  ISETP.GT.U32.AND P3, PT, R25, R19, PT ;  /* 0x000000131900720c */ /* 0x000fe20003f64070 */
[----:B------:R1:W-:Y:S01]  /*5800*/  STL [R1+0xf0], R15 ;  /* 0x0000f00f01007387 */ /* 0x0003e20000100800 */
[----:B------:R-:W-:Y:S01]  /*5810*/  LOP3.LUT R6, R9, 0x198, RZ, 0xfc, !PT ;  /* 0x0000019809067812 */ /* 0x000fe200078efcff */
[----:B------:R-:W-:Y:S01]  /*5820*/  @!P4 IMAD.MOV R20, RZ, RZ, -R20 ;  /* 0x000000ffff14c224 */ /* 0x000fe200078e0a14 */
[----:B------:R-:W-:Y:S01]  /*5830*/  ISETP.GT.U32.AND P6, PT, R25, R18, PT ;  /* 0x000000121900720c */ /* 0x000fe20003fc4070 */
[----:B------:R2:W-:Y:S01]  /*5840*/  STL [R1+0xec], R7 ;  /* 0x0000ec0701007387 */ /* 0x0005e20000100800 */
[----:B------:R-:W-:Y:S01]  /*5850*/  IABS R13, R6 ;  /* 0x00000006000d7213 */ /* 0x000fe20000000000 */
[----:B------:R-:W-:Y:S01]  /*5860*/  @!P1 IMAD.IADD R17, R17, 0x1, -R25 ;  /* 0x0000000111119824 */ /* 0x000fe200078e0a19 */
[----:B------:R-:W-:-:S02]  /*5870*/  LOP3.LUT R14, R9, 0x1a4, RZ, 0xfc, !PT ;  /* 0x000001a4090e7812 */ /* 0x000fc400078efcff */
[----:B-1----:R-:W-:Y:S01]  /*5880*/  IABS R15, R8 ;  /* 0x00000008000f7213 */ /* 0x002fe20000000000 */
[----:B------:R-:W-:Y:S01]  /*5890*/  IMAD.HI.U32 R22, R10, R13, RZ ;  /* 0x0000000d0a167227 */ /* 0x000fe200078e00ff */
[----:B------:R-:W-:-:S03]  /*58a0*/  ISETP.GT.U32.AND P1, PT, R25, R17, PT ;  /* 0x000000111900720c */ /* 0x000fc60003f24070 */
[----:B--2---:R-:W-:Y:S02]  /*58b0*/  IMAD.MOV.U32 R7, RZ, RZ, R5 ;  /* 0x000000ffff077224 */ /* 0x004fe400078e0005 */
[----:B------:R-:W-:-:S04]  /*58c0*/  IMAD.HI.U32 R5, R10, R15, RZ ;  /* 0x0000000f0a057227 */ /* 0x000fc800078e00ff */
[----:B------:R-:W-:Y:S01]  /*58d0*/  @!P5 IMAD.MOV R7, RZ, RZ, -R7 ;  /* 0x000000ffff07d224 */ /* 0x000fe200078e0a07 */
[----:B------:R-:W-:Y:S01]  /*58e0*/  ISETP.GE.AND P5, PT, R4, RZ, PT ;  /* 0x000000ff0400720c */ /* 0x000fe20003fa6270 */
[----:B------:R-:W-:Y:S01]  /*58f0*/  @!P3 IMAD.IADD R19, R19, 0x1, -R25 ;  /* 0x000000011313b824 */ /* 0x000fe200078e0a19 */
[----:B------:R-:W-:Y:S01]  /*5900*/  IABS R4, R11 ;  /* 0x0000000b00047213 */ /* 0x000fe20000000000 */
[----:B------:R-:W-:Y:S01]  /*5910*/  IMAD.MOV R5, RZ, RZ, -R5 ;  /* 0x000000ffff057224 */ /* 0x000fe200078e0a05 */
[----:B------:R1:W-:Y:S01]  /*5920*/  STL [R1+0xc4], R7 ;  /* 0x0000c40701007387 */ /* 0x0003e20000100800 */
[----:B------:R-:W-:Y:S01]  /*5930*/  @!P6 IMAD.IADD R18, R18, 0x1, -R25 ;  /* 0x000000011212e824 */ /* 0x000fe200078e0a19 */
[C---:B------:R-:W-:Y:S01]  /*5940*/  ISETP.GT.U32.AND P3, PT, R25.reuse, R19, PT ;  /* 0x000000131900720c */ /* 0x040fe20003f64070 */
[----:B------:R-:W-:Y:S01]  /*5950*/  IMAD.HI.U32 R12, R10, R4, RZ ;  /* 0x000000040a0c7227 */ /* 0x000fe200078e00ff */
[----:B------:R2:W-:Y:S03]  /*5960*/  STL [R1+0xb8], R20 ;  /* 0x0000b81401007387 */ /* 0x0005e60000100800 */
[----:B------:R-:W-:-:S02]  /*5970*/  IMAD R15, R25, R5, R15 ;  /* 0x00000005190f7224 */ /* 0x000fc400078e020f */
[----:B------:R-:W-:Y:S01]  /*5980*/  IMAD.MOV R12, RZ, RZ, -R12 ;  /* 0x000000ffff0c7224 */ /* 0x000fe200078e0a0c */
[----:B-1----:R-:W-:Y:S01]  /*5990*/  LOP3.LUT R7, R9, 0x19c, RZ, 0xfc, !PT ;  /* 0x0000019c09077812 */ /* 0x002fe200078efcff */
[--C-:B------:R-:W-:Y:S01]  /*59a0*/  @!P1 IMAD.IADD R17, R17, 0x1, -R25.reuse ;  /* 0x0000000111119824 */ /* 0x100fe200078e0a19 */
[C---:B------:R-:W-:Y:S01]  /*59b0*/  ISETP.GT.U32.AND P6, PT, R25.reuse, R15, PT ;  /* 0x0000000f1900720c */ /* 0x040fe20003fc4070 */
[----:B------:R-:W-:Y:S01]  /*59c0*/  IMAD R4, R25, R12, R4 ;  /* 0x0000000c19047224 */ /* 0x000fe200078e0204 */
[----:B------:R-:W-:Y:S01]  /*59d0*/  IABS R5, R7 ;  /* 0x0000000700057213 */ /* 0x000fe20000000000 */
[----:B------:R-:W-:Y:S01]  /*59e0*/  @!P3 IMAD.IADD R19, R19, 0x1, -R25 ;  /* 0x000000011313b824 */ /* 0x000fe200078e0a19 */
[----:B------:R-:W-:Y:S01]  /*59f0*/  ISETP.GE.AND P3, PT, R3, RZ, PT ;  /* 0x000000ff0300720c */ /* 0x000fe20003f66270 */
[----:B------:R-:W-:Y:S01]  /*5a00*/  IMAD.MOV R22, RZ, RZ, -R22 ;  /* 0x000000ffff167224 */ /* 0x000fe200078e0a16 */
[----:B------:R-:W-:Y:S01]  /*5a10*/  ISETP.GT.U32.AND P1, PT, R25, R4, PT ;  /* 0x000000041900720c */ /* 0x000fe20003f24070 */
[----:B------:R-:W-:Y:S01]  /*5a20*/  IMAD.HI.U32 R21, R10, R5, RZ ;  /* 0x000000050a157227 */ /* 0x000fe200078e00ff */
[----:B------:R-:W-:-:S02]  /*5a30*/  LOP3.LUT R3, R9, 0x1a0, RZ, 0xfc, !PT ;  /* 0x000001a009037812 */ /* 0x000fc400078efcff */
[----:B--2---:R-:W-:Y:S01]  /*5a40*/  LOP3.LUT R20, R9, 0x1f0, RZ, 0xfc, !PT ;  /* 0x000001f009147812 */ /* 0x004fe200078efcff */
[----:B------:R-:W-:Y:S01]  /*5a50*/  IMAD.MOV R21, RZ, RZ, -R21 ;  /* 0x000000ffff157224 */ /* 0x000fe200078e0a15 */
[----:B------:R-:W-:Y:S01]  /*5a60*/  IABS R12, R3 ;  /* 0x00000003000c7213 */ /* 0x000fe20000000000 */
[----:B------:R-:W-:Y:S01]  /*5a70*/  @!P6 IMAD.IADD R15, R15, 0x1, -R25 ;  /* 0x000000010f0fe824 */ /* 0x000fe200078e0a19 */
[----:B------:R-:W-:Y:S01]  /*5a80*/  ISETP.GE.AND P6, PT, R8, RZ, PT ;  /* 0x000000ff0800720c */ /* 0x000fe20003fc6270 */
[----:B------:R-:W-:Y:S01]  /*5a90*/  IMAD R13, R25, R22, R13 ;  /* 0x00000016190d7224 */ /* 0x000fe200078e020d */
[----:B------:R-:W-:Y:S01]  /*5aa0*/  IABS R8, R14 ;  /* 0x0000000e00087213 */ /* 0x000fe20000000000 */
[----:B------:R-:W-:Y:S01]  /*5ab0*/  IMAD.MOV.U32 R23, RZ, RZ, R19 ;  /* 0x000000ffff177224 */ /* 0x000fe200078e0013 */
[----:B------:R-:W-:Y:S01]  /*5ac0*/  LOP3.LUT R22, R9, 0x1f4, RZ, 0xfc, !PT ;  /* 0x000001f409167812 */ /* 0x000fe200078efcff */
[----:B------:R-:W-:Y:S01]  /*5ad0*/  @!P1 IMAD.IADD R4, R4, 0x1, -R25 ;  /* 0x0000000104049824 */ /* 0x000fe200078e0a19 */
[----:B------:R-:W-:Y:S01]  /*5ae0*/  ISETP.GT.U32.AND P1, PT, R25, R15, PT ;  /* 0x0000000f1900720c */ /* 0x000fe20003f24070 */
[----:B------:R-:W-:-:S03]  /*5af0*/  IMAD.HI.U32 R16, R10, R12, RZ ;  /* 0x0000000c0a107227 */ /* 0x000fc600078e00ff */
[C---:B------:R-:W-:Y:S01]  /*5b00*/  ISETP.GT.U32.AND P4, PT, R25.reuse, R4, PT ;  /* 0x000000041900720c */ /* 0x040fe20003f84070 */
[----:B------:R-:W-:Y:S02]  /*5b10*/  IMAD.MOV.U32 R19, RZ, RZ, R18 ;  /* 0x000000ffff137224 */ /* 0x000fe400078e0012 */
[C---:B------:R-:W-:Y:S01]  /*5b20*/  IMAD R5, R25.reuse, R21, R5 ;  /* 0x0000001519057224 */ /* 0x040fe200078e0205 */
[----:B------:R-:W-:Y:S01]  /*5b30*/  IABS R21, R20 ;  /* 0x0000001400157213 */ /* 0x000fe20000000000 */
[----:B------:R-:W-:Y:S01]  /*5b40*/  @!P2 IMAD.MOV R23, RZ, RZ, -R23 ;  /* 0x000000ffff17a224 */ /* 0x000fe200078e0a17 */
[C---:B------:R-:W-:Y:S01]  /*5b50*/  ISETP.GT.U32.AND P2, PT, R25.reuse, R13, PT ;  /* 0x0000000d1900720c */ /* 0x040fe20003f44070 */
[----:B------:R-:W-:Y:S02]  /*5b60*/  IMAD.MOV.U32 R18, RZ, RZ, R17 ;  /* 0x000000ffff127224 */ /* 0x000fe400078e0011 */
[----:B------:R-:W-:Y:S01]  /*5b70*/  IMAD.MOV R16, RZ, RZ, -R16 ;  /* 0x000000ffff107224 */ /* 0x000fe200078e0a10 */
[----:B------:R-:W-:Y:S01]  /*5b80*/  STL [R1+0xb4], R23 ;  /* 0x0000b41701007387 */ /* 0x000fe20000100800 */
[----:B------:R-:W-:Y:S01]  /*5b90*/  @!P3 IMAD.MOV R18, RZ, RZ, -R18 ;  /* 0x000000ffff12b224 */ /* 0x000fe200078e0a12 */
[C---:B------:R-:W-:Y:S01]  /*5ba0*/  ISETP.GT.U32.AND P3, PT, R25.reuse, R5, PT ;  /* 0x000000051900720c */ /* 0x040fe20003f64070 */
[----:B------:R-:W-:-:S02]  /*5bb0*/  IMAD R12, R25, R16, R12 ;  /* 0x00000010190c7224 */ /* 0x000fc400078e020c */
[----:B------:R-:W-:Y:S02]  /*5bc0*/  @!P1 IMAD.IADD R15, R15, 0x1, -R25 ;  /* 0x000000010f0f9824 */ /* 0x000fe400078e0a19 */
[----:B------:R-:W-:Y:S01]  /*5bd0*/  @!P5 IMAD.MOV R19, RZ, RZ, -R19 ;  /* 0x000000ffff13d224 */ /* 0x000fe200078e0a13 */
[----:B------:R-:W-:Y:S01]  /*5be0*/  ISETP.GT.U32.AND P1, PT, R25, R12, PT ;  /* 0x0000000c1900720c */ /* 0x000fe20003f24070 */
[--C-:B------:R-:W-:Y:S01]  /*5bf0*/  @!P2 IMAD.IADD R13, R13, 0x1, -R25.reuse ;  /* 0x000000010d0da824 */ /* 0x100fe200078e0a19 */
[----:B------:R-:W-:Y:S01]  /*5c00*/  ISETP.GE.AND P5, PT, R11, RZ, PT ;  /* 0x000000ff0b00720c */ /* 0x000fe20003fa6270 */
[----:B------:R-:W-:Y:S01]  /*5c10*/  IMAD.HI.U32 R17, R10, R8, RZ ;  /* 0x000000080a117227 */ /* 0x000fe200078e00ff */
[----:B------:R-:W-:Y:S01]  /*5c20*/  LOP3.LUT R11, R9, 0x1a8, RZ, 0xfc, !PT ;  /* 0x000001a8090b7812 */ /* 0x000fe200078efcff */
[----:B------:R1:W-:Y:S01]  /*5c30*/  STL [R1+0xb0], R19 ;  /* 0x0000b01301007387 */ /* 0x0003e20000100800 */
[----:B------:R-:W-:Y:S01]  /*5c40*/  ISETP.GE.AND P2, PT, R7, RZ, PT ;  /* 0x000000ff0700720c */ /* 0x000fe20003f46270 */
[----:B------:R-:W-:Y:S01]  /*5c50*/  @!P3 IMAD.IADD R5, R5, 0x1, -R25 ;  /* 0x000000010505b824 */ /* 0x000fe200078e0a19 */
[C---:B------:R-:W-:Y:S01]  /*5c60*/  ISETP.GT.U32.AND P3, PT, R25.reuse, R13, PT ;  /* 0x0000000d1900720c */ /* 0x040fe20003f64070 */
[----:B------:R-:W-:Y:S01]  /*5c70*/  IMAD.MOV R17, RZ, RZ, -R17 ;  /* 0x000000ffff117224 */ /* 0x000fe200078e0a11 */
[----:B------:R-:W-:Y:S01]  /*5c80*/  IABS R16, R11 ;  /* 0x0000000b00107213 */ /* 0x000fe20000000000 */
[--C-:B------:R-:W-:Y:S01]  /*5c90*/  @!P4 IMAD.IADD R4, R4, 0x1, -R25.reuse ;  /* 0x000000010404c824 */ /* 0x100fe200078e0a19 */
[----:B------:R2:W-:Y:S01]  /*5ca0*/  STL [R1+0xac], R18 ;  /* 0x0000ac1201007387 */ /* 0x0005e20000100800 */
[----:B------:R-:W-:Y:S01]  /*5cb0*/  ISETP.GE.AND P4, PT, R6, RZ, PT ;  /* 0x000000ff0600720c */ /* 0x000fe20003f86270 */
[----:B------:R-:W-:Y:S01]  /*5cc0*/  IMAD R6, R25, R17, R8 ;  /* 0x0000001119067224 */ /* 0x000fe200078e0208 */
[----:B------:R-:W-:Y:S01]  /*5cd0*/  LOP3.LUT R8, R9, 0x1ac, RZ, 0xfc, !PT ;  /* 0x000001ac09087812 */ /* 0x000fe200078efcff */
[----:B------:R-:W-:Y:S01]  /*5ce0*/  @!P1 IMAD.IADD R12, R12, 0x1, -R25 ;  /* 0x000000010c0c9824 */ /* 0x000fe200078e0a19 */
[----:B------:R-:W-:Y:S01]  /*5cf0*/  ISETP.GT.U32.AND P1, PT, R25, R5, PT ;  /* 0x000000051900720c */ /* 0x000fe20003f24070 */
[----:B------:R-:W-:Y:S01]  /*5d00*/  IMAD.MOV.U32 R7, RZ, RZ, R16 ;  /* 0x000000ffff077224 */ /* 0x000fe200078e0010 */
[----:B------:R-:W-:Y:S01]  /*5d10*/  IABS R16, R8 ;  /* 0x0000000800107213 */ /* 0x000fe20000000000 */
[----:B------:R-:W-:Y:S01]  /*5d20*/  IMAD.MOV.U32 R17, RZ, RZ, R4 ;  /* 0x000000ffff117224 */ /* 0x000fe200078e0004 */
[----:B-1----:R-:W-:Y:S01]  /*5d30*/  LOP3.LUT R19, R9, 0x1e8, RZ, 0xfc, !PT ;  /* 0x000001e809137812 */ /* 0x002fe200078efcff */
[----:B--2---:R-:W-:-:S02]  /*5d40*/  IMAD.MOV.U32 R18, RZ, RZ, R15 ;  /* 0x000000ffff127224 */ /* 0x004fc400078e000f */
[----:B------:R-:W-:-:S04]  /*5d50*/  IMAD.HI.U32 R15, R10, R7, RZ ;  /* 0x000000070a0f7227 */ /* 0x000fc800078e00ff */
[----:B------:R-:W-:Y:S01]  /*5d60*/  @!P6 IMAD.MOV R18, RZ, RZ, -R18 ;  /* 0x000000ffff12e224 */ /* 0x000fe200078e0a12 */
[----:B------:R-:W-:Y:S01]  /*5d70*/  ISETP.GT.U32.AND P6, PT, R25, R12, PT ;  /* 0x0000000c1900720c */ /* 0x000fe20003fc4070 */
[----:B------:R-:W-:Y:S01]  /*5d80*/  @!P3 IMAD.IADD R13, R13, 0x1, -R25 ;  /* 0x000000010d0db824 */ /* 0x000fe200078e0a19 */
[----:B------:R-:W-:Y:S01]  /*5d90*/  ISETP.GE.AND P3, PT, R3, RZ, PT ;  /* 0x000000ff0300720c */ /* 0x000fe20003f66270 */
[----:B------:R-:W-:Y:S01]  /*5da0*/  IMAD.MOV.U32 R4, RZ, RZ, R16 ;  /* 0x000000ffff047224 */ /* 0x000fe200078e0010 */
[----:B------:R-:W-:Y:S01]  /*5db0*/  STL [R1+0x90], R18 ;  /* 0x0000901201007387 */ /* 0x000fe20000100800 */
[----:B------:R-:W-:Y:S02]  /*5dc0*/  IMAD.MOV R15, RZ, RZ, -R15 ;  /* 0x000000ffff0f7224 */ /* 0x000fe400078e0a0f */
[----:B------:R-:W-:Y:S02]  /*5dd0*/  IMAD.MOV.U32 R3, RZ, RZ, c[0x0][0x188] ;  /* 0x00006200ff037624 */ /* 0x000fe400078e00ff */
[----:B------:R-:W-:-:S02]  /*5de0*/  IMAD R16, R26, c[0x0][0x188], RZ ;  /* 0x000062001a107a24 */ /* 0x000fc400078e02ff */
[----:B------:R-:W-:Y:S01]  /*5df0*/  @!P5 IMAD.MOV R17, RZ, RZ, -R17 ;  /* 0x000000ffff11d224 */ /* 0x000fe200078e0a11 */
[C---:B------:R-:W-:Y:S01]  /*5e00*/  ISETP.GT.U32.AND P5, PT, R25.reuse, R6, PT ;  /* 0x000000061900720c */ /* 0x040fe20003fa4070 */
[----:B------:R-:W-:Y:S02]  /*5e10*/  IMAD R7, R25, R15, R7 ;  /* 0x0000000f19077224 */ /* 0x000fe400078e0207 */
[----:B------:R-:W-:Y:S01]  /*5e20*/  IMAD R16, R3, 0x2, R16 ;  /* 0x0000000203107824 */ /* 0x000fe200078e0210 */
[----:B------:R-:W-:Y:S01]  /*5e30*/  STL [R1+0x88], R17 ;  /* 0x0000881101007387 */ /* 0x000fe20000100800 */
[--C-:B------:R-:W-:Y:S01]  /*5e40*/  @!P1 IMAD.IADD R5, R5, 0x1, -R25.reuse ;  /* 0x0000000105059824 */ /* 0x100fe200078e0a19 */
[----:B------:R-:W-:Y:S01]  /*5e50*/  ISETP.GT.U32.AND P1, PT, R25, R7, PT ;  /* 0x000000071900720c */ /* 0x000fe20003f24070 */
[----:B------:R-:W-:Y:S01]  /*5e60*/  @!P6 IMAD.IADD R12, R12, 0x1, -R25 ;  /* 0x000000010c0ce824 */ /* 0x000fe200078e0a19 */
[----:B------:R-:W-:Y:S01]  /*5e70*/  ISETP.GE.AND P6, PT, R14, RZ, PT ;  /* 0x000000ff0e00720c */ /* 0x000fe20003fc6270 */
[----:B------:R-:W-:-:S02]  /*5e80*/  IMAD R16, R3, 0x2, R16 ;  /* 0x0000000203107824 */ /* 0x000fc400078e0210 */
[----:B------:R-:W-:Y:S02]  /*5e90*/  IMAD.MOV.U32 R14, RZ, RZ, R13 ;  /* 0x000000ffff0e7224 */ /* 0x000fe400078e000d */
[----:B------:R-:W-:-:S04]  /*5ea0*/  IMAD.HI.U32 R15, R10, R4, RZ ;  /* 0x000000040a0f7227 */ /* 0x000fc800078e00ff */
[----:B------:R-:W-:Y:S02]  /*5eb0*/  IMAD R16, R3, 0x2, R16 ;  /* 0x0000000203107824 */ /* 0x000fe400078e0210 */
[----:B------:R-:W-:Y:S02]  /*5ec0*/  @!P4 IMAD.MOV R14, RZ, RZ, -R14 ;  /* 0x000000ffff0ec224 */ /* 0x000fe400078e0a0e */
[----:B------:R-:W-:Y:S01]  /*5ed0*/  IMAD.MOV R15, RZ, RZ, -R15 ;  /* 0x000000ffff0f7224 */ /* 0x000fe200078e0a0f */
[----:B------:R-:W-:Y:S01]  /*5ee0*/  STL [R1+0x13c], R16 ;  /* 0x00013c1001007387 */ /* 0x000fe20000100800 */
[--C-:B------:R-:W-:Y:S01]  /*5ef0*/  @!P5 IMAD.IADD R6, R6, 0x1, -R25.reuse ;  /* 0x000000010606d824 */ /* 0x100fe200078e0a19 */
[----:B------:R-:W-:Y:S01]  /*5f00*/  ISETP.GE.AND P5, PT, R11, RZ, PT ;  /* 0x000000ff0b00720c */ /* 0x000fe20003fa6270 */
[----:B------:R-:W-:Y:S01]  /*5f10*/  IMAD R4, R25, R15, R4 ;  /* 0x0000000f19047224 */ /* 0x000fe200078e0204 */
[----:B------:R1:W-:Y:S01]  /*5f20*/  STL [R1+0x58], R14 ;  /* 0x0000580e01007387 */ /* 0x0003e20000100800 */
[----:B------:R-:W-:Y:S01]  /*5f30*/  LOP3.LUT R11, R9, 0x1b0, RZ, 0xfc, !PT ;  /* 0x000001b0090b7812 */ /* 0x000fe200078efcff */
[----:B------:R-:W-:Y:S01]  /*5f40*/  @!P1 IMAD.IADD R7, R7, 0x1, -R25 ;  /* 0x0000000107079824 */ /* 0x000fe200078e0a19 */
[----:B------:R-:W-:Y:S01]  /*5f50*/  ISETP.GT.U32.AND P1, PT, R25, R6, PT ;  /* 0x000000061900720c */ /* 0x000fe20003f24070 */
[----:B------:R-:W-:Y:S01]  /*5f60*/  IMAD.MOV.U32 R15, RZ, RZ, R5 ;  /* 0x000000ffff0f7224 */ /* 0x000fe200078e0005 */
[----:B------:R-:W-:-:S02]  /*5f70*/  IABS R13, R11 ;  /* 0x0000000b000d7213 */ /* 0x000fc40000000000 */
[----:B------:R-:W-:Y:S01]  /*5f80*/  ISETP.GT.U32.AND P4, PT, R25, R7, PT ;  /* 0x000000071900720c */ /* 0x000fe20003f84070 */
[----:B------:R-:W-:Y:S01]  /*5f90*/  @!P2 IMAD.MOV R15, RZ, RZ, -R15 ;  /* 0x000000ffff0fa224 */ /* 0x000fe200078e0a0f */
[----:B------:R-:W-:Y:S01]  /*5fa0*/  ISETP.GE.AND P2, PT, R8, RZ, PT ;  /* 0x000000ff0800720c */ /* 0x000fe20003f46270 */
[----:B-1----:R-:W-:Y:S01]  /*5fb0*/  IMAD.MOV.U32 R14, RZ, RZ, R12 ;  /* 0x000000ffff0e7224 */ /* 0x002fe200078e000c */
[----:B------:R-:W-:Y:S01]  /*5fc0*/  LOP3.LUT R8, R9, 0x1b4, RZ, 0xfc, !PT ;  /* 0x000001b409087812 */ /* 0x000fe200078efcff */
[----:B------:R-:W-:Y:S01]  /*5fd0*/  IMAD.MOV.U32 R5, RZ, RZ, R13 ;  /* 0x000000ffff057224 */ /* 0x000fe200078e000d */
[----:B------:R-:W-:Y:S01]  /*5fe0*/  STL [R1+0x4c], R15 ;  /* 0x00004c0f01007387 */ /* 0x000fe20000100800 */
[----:B------:R-:W-:Y:S01]  /*5ff0*/  @!P3 IMAD.MOV R14, RZ, RZ, -R14 ;  /* 0x000000ffff0eb224 */ /* 0x000fe200078e0a0e */
[----:B------:R-:W-:Y:S01]  /*6000*/  ISETP.GT.U32.AND P3, PT, R25, R4, PT ;  /* 0x000000041900720c */ /* 0x000fe20003f64070 */
[----:B------:R-:W-:Y:S01]  /*6010*/  IMAD R13, R3, 0x2, R16 ;  /* 0x00000002030d7824 */ /* 0x000fe200078e0210 */
[----:B------:R-:W-:Y:S01]  /*6020*/  LOP3.LUT R16, R9, 0x1b8, RZ, 0xfc, !PT ;  /* 0x000001b809107812 */ /* 0x000fe200078efcff */
[----:B------:R-:W-:-:S03]  /*6030*/  IMAD.HI.U32 R12, R10, R5, RZ ;  /* 0x000000050a0c7227 */ /* 0x000fc600078e00ff */
[----:B------:R1:W-:Y:S01]  /*6040*/  STL [R1+0x130], R13 ;  /* 0x0001300d01007387 */ /* 0x0003e20000100800 */
[--C-:B------:R-:W-:Y:S01]  /*6050*/  @!P1 IMAD.IADD R6, R6, 0x1, -R25.reuse ;  /* 0x0000000106069824 */ /* 0x100fe200078e0a19 */
[----:B------:R-:W-:Y:S01]  /*6060*/  ISETP.GE.AND P1, PT, R11, RZ, PT ;  /* 0x000000ff0b00720c */ /* 0x000fe20003f26270 */
[----:B------:R-:W-:Y:S01]  /*6070*/  IMAD.MOV R11, RZ, RZ, -R12 ;  /* 0x000000ffff0b7224 */ /* 0x000fe200078e0a0c */
[----:B------:R-:W-:Y:S01]  /*6080*/  IABS R12, R8 ;  /* 0x00000008000c7213 */ /* 0x000fe20000000000 */
[----:B------:R2:W-:Y:S01]  /*6090*/  STL [R1+0x48], R14 ;  /* 0x0000480e01007387 */ /* 0x0005e20000100800 */
[--C-:B------:R-:W-:Y:S01]  /*60a0*/  @!P4 IMAD.IADD R7, R7, 0x1, -R25.reuse ;  /* 0x000000010707c824 */ /* 0x100fe200078e0a19 */
[----:B------:R-:W-:Y:S01]  /*60b0*/  ISETP.GE.AND P4, PT, R8, RZ, PT ;  /* 0x000000ff0800720c */ /* 0x000fe20003f86270 */
[----:B------:R-:W-:Y:S02]  /*60c0*/  @!P3 IMAD.IADD R4, R4, 0x1, -R25 ;  /* 0x000000010404b824 */ /* 0x000fe400078e0a19 */
[----:B-1----:R-:W-:-:S02]  /*60d0*/  IMAD R13, R3, 0x2, R13 ;  /* 0x00000002030d7824 */ /* 0x002fc400078e020d */
[C---:B------:R-:W-:Y:S01]  /*60e0*/  IMAD R5, R25.reuse, R11, R5 ;  /* 0x0000000b19057224 */ /* 0x040fe200078e0205 */
[----:B------:R-:W-:Y:S01]  /*60f0*/  ISETP.GT.U32.AND P3, PT, R25, R4, PT ;  /* 0x000000041900720c */ /* 0x000fe20003f64070 */
[----:B------:R-:W-:Y:S01]  /*6100*/  IMAD.MOV.U32 R11, RZ, RZ, R6 ;  /* 0x000000ffff0b7224 */ /* 0x000fe200078e0006 */
[----:B------:R1:W-:Y:S01]  /*6110*/  STL [R1+0x1c4], R13 ;  /* 0x0001c40d01007387 */ /* 0x0003e20000100800 */
[----:B------:R-:W-:Y:S01]  /*6120*/  IMAD.HI.U32 R6, R10, R12, RZ ;  /* 0x0000000c0a067227 */ /* 0x000fe200078e00ff */
[----:B--2---:R-:W-:-:S03]  /*6130*/  LOP3.LUT R14, R9, 0x1c8, RZ, 0xfc, !PT ;  /* 0x000001c8090e7812 */ /* 0x004fc600078efcff */
[----:B------:R-:W-:Y:S01]  /*6140*/  @!P6 IMAD.MOV R11, RZ, RZ, -R11 ;  /* 0x000000ffff0be224 */ /* 0x000fe200078e0a0b */
[----:B------:R-:W-:Y:S01]  /*6150*/  ISETP.GT.U32.AND P6, PT, R25, R5, PT ;  /* 0x000000051900720c */ /* 0x000fe20003fc4070 */
[----:B------:R-:W-:Y:S02]  /*6160*/  IMAD.MOV R6, RZ, RZ, -R6 ;  /* 0x000000ffff067224 */ /* 0x000fe400078e0a06 */
[----:B------:R-:W-:Y:S02]  /*6170*/  IMAD.MOV.U32 R8, RZ, RZ, R7 ;  /* 0x000000ffff087224 */ /* 0x000fe400078e0007 */
[----:B-1----:R-:W-:Y:S02]  /*6180*/  IMAD R13, R3, 0x2, R13 ;  /* 0x00000002030d7824 */ /* 0x002fe400078e020d */
[----:B------:R-:W-:Y:S01]  /*6190*/  IMAD R12, R25, R6, R12 ;  /* 0x00000006190c7224 */ /* 0x000fe200078e020c */
[----:B------:R-:W-:Y:S01]  /*61a0*/  LOP3.LUT R6, R9, 0x1bc, RZ, 0xfc, !PT ;  /* 0x000001bc09067812 */ /* 0x000fe200078efcff */
[----:B------:R-:W-:Y:S01]  /*61b0*/  @!P5 IMAD.MOV R8, RZ, RZ, -R8 ;  /* 0x000000ffff08d224 */ /* 0x000fe200078e0a08 */
[----:B------:R1:W-:Y:S01]  /*61c0*/  STL [R1+0xe8], R13 ;  /* 0x0000e80d01007387 */ /* 0x0003e20000100800 */
[--C-:B------:R-:W-:Y:S01]  /*61d0*/  @!P3 IMAD.IADD R4, R4, 0x1, -R25.reuse ;  /* 0x000000010404b824 */ /* 0x100fe200078e0a19 */
[----:B------:R-:W-:Y:S01]  /*61e0*/  ISETP.GT.U32.AND P3, PT, R25, R12, PT ;  /* 0x0000000c1900720c */ /* 0x000fe20003f64070 */
[----:B------:R-:W-:Y:S01]  /*61f0*/  @!P6 IMAD.IADD R5, R5, 0x1, -R25 ;  /* 0x000000010505e824 */ /* 0x000fe200078e0a19 */
[----:B------:R-:W-:-:S02]  /*6200*/  ISETP.GE.AND P5, PT, R16, RZ, PT ;  /* 0x000000ff1000720c */ /* 0x000fc40003fa6270 */
[----:B------:R-:W-:Y:S02]  /*6210*/  IABS R16, R16 ;  /* 0x0000001000107213 */ /* 0x000fe40000000000 */
[----:B------:R-:W-:Y:S01]  /*6220*/  ISETP.GT.U32.AND P6, PT, R25, R5, PT ;  /* 0x000000051900720c */ /* 0x000fe20003fc4070 */
[----:B-1----:R-:W-:Y:S01]  /*6230*/  IMAD R13, R3, 0x2, R13 ;  /* 0x00000002030d7824 */ /* 0x002fe200078e020d */
[----:B------:R-:W-:-:S03]  /*6240*/  IABS R15, R6 ;  /* 0x00000006000f7213 */ /* 0x000fc60000000000 */
[----:B------:R-:W-:Y:S01]  /*6250*/  IMAD R7, R3, 0x2, R13 ;  /* 0x0000000203077824 */ /* 0x000fe200078e020d */
[----:B------:R-:W-:Y:S01]  /*6260*/  STL [R1+0xe4], R13 ;  /* 0x0000e40d01007387 */ /* 0x000fe20000100800 */
[----:B------:R-:W-:-:S03]  /*6270*/  @!P3 IMAD.IADD R12, R12, 0x1, -R25 ;  /* 0x000000010c0cb824 */ /* 0x000fc600078e0a19 */
[----:B------:R1:W-:Y:S02]  /*6280*/  STL [R1+0x44], R11 ;  /* 0x0000440b01007387 */ /* 0x0003e40000100800 */
[----:B------:R-:W-:Y:S01]  /*6290*/  ISETP.GT.U32.AND P3, PT, R25, R12, PT ;  /* 0x0000000c1900720c */ /* 0x000fe20003f64070 */
[----:B------:R-:W-:Y:S01]  /*62a0*/  @!P6 IMAD.IADD R5, R5, 0x1, -R25 ;  /* 0x000000010505e824 */ /* 0x000fe200078e0a19 */
[----:B------:R2:W-:Y:S04]  /*62b0*/  STL [R1+0xe0], R7 ;  /* 0x0000e00701007387 */ /* 0x0005e80000100800 */
[----:B------:R4:W-:Y:S01]  /*62c0*/  STL [R1+0x40], R8 ;  /* 0x0000400801007387 */ /* 0x0009e20000100800 */
[----:B-1----:R-:W-:Y:S01]  /*62d0*/  LOP3.LUT R11, R9, 0x1c4, RZ, 0xfc, !PT ;  /* 0x000001c4090b7812 */ /* 0x002fe200078efcff */
[----:B--2---:R-:W-:-:S03]  /*62e0*/  IMAD R7, R3, 0x2, R7 ;  /* 0x0000000203077824 */ /* 0x004fc600078e0207 */
[----:B------:R-:W-:Y:S02]  /*62f0*/  IABS R13, R11 ;  /* 0x0000000b000d7213 */ /* 0x000fe40000000000 */
[----:B------:R-:W-:Y:S02]  /*6300*/  @!P3 IMAD.IADD R12, R12, 0x1, -R25 ;  /* 0x000000010c0cb824 */ /* 0x000fe400078e0a19 */
[----:B----4-:R-:W-:Y:S01]  /*6310*/  IMAD.MOV.U32 R8, RZ, RZ, R4 ;  /* 0x000000ffff087224 */ /* 0x010fe200078e0004 */
[----:B------:R1:W-:Y:S01]  /*6320*/  STL [R1+0xdc], R7 ;  /* 0x0000dc0701007387 */ /* 0x0003e20000100800 */
[----:B------:R-:W-:-:S04]  /*6330*/  IMAD.HI.U32 R4, R10, R16, RZ ;  /* 0x000000100a047227 */ /* 0x000fc800078e00ff */
[----:B------:R-:W-:Y:S01]  /*6340*/  @!P2 IMAD.MOV R8, RZ, RZ, -R8 ;  /* 0x000000ffff08a224 */ /* 0x000fe200078e0a08 */
[----:B------:R-:W-:Y:S01]  /*6350*/  ISETP.GE.AND P2, PT, R6, RZ, PT ;  /* 0x000000ff0600720c */ /* 0x000fe20003f46270 */
[----:B------:R-:W-:Y:S02]  /*6360*/  IMAD.MOV R4, RZ, RZ, -R4 ;  /* 0x000000ffff047224 */ /* 0x000fe400078e0a04 */
[----:B------:R-:W-:-:S04]  /*6370*/  IMAD.HI.U32 R6, R10, R15, RZ ;  /* 0x0000000f0a067227 */ /* 0x000fc800078e00ff */
[----:B-1----:R-:W-:Y:S02]  /*6380*/  IMAD R7, R3, 0x2, R7 ;  /* 0x0000000203077824 */ /* 0x002fe400078e0207 */
[C---:B------:R-:W-:Y:S02]  /*6390*/  IMAD R16, R25.reuse, R4, R16 ;  /* 0x0000000419107224 */ /* 0x040fe400078e0210 */
[----:B------:R-:W-:Y:S01]  /*63a0*/  IMAD.MOV R6, RZ, RZ, -R6 ;  /* 0x000000ffff067224 */ /* 0x000fe200078e0a06 */
[----:B------:R-:W-:Y:S01]  /*63b0*/  STL [R1+0xd8], R7 ;  /* 0x0000d80701007387 */ /* 0x000fe20000100800 */
[----:B------:R-:W-:Y:S01]  /*63c0*/  @!P4 IMAD.MOV R12, RZ, RZ, -R12 ;  /* 0x000000ffff0cc224 */ /* 0x000fe200078e0a0c */
[C---:B------:R-:W-:Y:S01]  /*63d0*/  ISETP.GT.U32.AND P6, PT, R25.reuse, R16, PT ;  /* 0x000000101900720c */ /* 0x040fe20003fc4070 */
[----:B------:R-:W-:Y:S01]  /*63e0*/  IMAD R15, R25, R6, R15 ;  /* 0x00000006190f7224 */ /* 0x000fe200078e020f */
[----:B------:R1:W-:Y:S01]  /*63f0*/  STL [R1+0x3c], R8 ;  /* 0x00003c0801007387 */ /* 0x0003e20000100800 */
[----:B------:R-:W-:-:S03]  /*6400*/  IABS R6, R14 ;  /* 0x0000000e00067213 */ /* 0x000fc60000000000 */
[----:B------:R-:W-:Y:S01]  /*6410*/  ISETP.GT.U32.AND P3, PT, R25, R15, PT ;  /* 0x0000000f1900720c */ /* 0x000fe20003f64070 */
[----:B-1----:R-:W-:Y:S01]  /*6420*/  IMAD R8, R3, 0x2, R7 ;  /* 0x0000000203087824 */ /* 0x002fe200078e0207 */
[----:B------:R-:W-:-:S05]  /*6430*/  LOP3.LUT R7, R9, 0x1c0, RZ, 0xfc, !PT ;  /* 0x000001c009077812 */ /* 0x000fca00078efcff */
[----:B------:R-:W-:Y:S01]  /*6440*/  @!P6 IMAD.IADD R16, R16, 0x1, -R25 ;  /* 0x000000011010e824 */ /* 0x000fe200078e0a19 */
[----:B------:R1:W-:Y:S01]  /*6450*/  STL [R1+0xd4], R8 ;  /* 0x0000d40801007387 */ /* 0x0003e20000100800 */
[----:B------:R-:W-:-:S04]  /*6460*/  IABS R4, R7 ;  /* 0x0000000700047213 */ /* 0x000fc80000000000 */
[----:B------:R-:W-:Y:S01]  /*6470*/  @!P3 IMAD.IADD R15, R15, 0x1, -R25 ;  /* 0x000000010f0fb824 */ /* 0x000fe200078e0a19 */
[----:B------:R-:W-:Y:S01]  /*6480*/  ISETP.GE.AND P6, PT, R7, RZ, PT ;  /* 0x000000ff0700720c */ /* 0x000fe20003fc6270 */
[----:B------:R-:W-:Y:S01]  /*6490*/  IMAD.MOV.U32 R7, RZ, RZ, R13 ;  /* 0x000000ffff077224 */ /* 0x000fe200078e000d */
[----:B------:R-:W-:Y:S01]  /*64a0*/  ISETP.GT.U32.AND P3, PT, R25, R16, PT ;  /* 0x000000101900720c */ /* 0x000fe20003f64070 */
[----:B------:R-:W-:Y:S02]  /*64b0*/  IMAD.MOV.U32 R13, RZ, RZ, R5 ;  /* 0x000000ffff0d7224 */ /* 0x000fe400078e0005 */
[----:B------:R-:W-:-:S04]  /*64c0*/  IMAD.HI.U32 R5, R10, R6, RZ ;  /* 0x000000060a057227 */ /* 0x000fc800078e00ff */
[----:B-1----:R-:W-:Y:S02]  /*64d0*/  IMAD R8, R3, 0x2, R8 ;  /* 0x0000000203087824 */ /* 0x002fe400078e0208 */
[----:B------:R-:W-:Y:S01]  /*64e0*/  @!P1 IMAD.MOV R13, RZ, RZ, -R13 ;  /* 0x000000ffff0d9224 */ /* 0x000fe200078e0a0d */
[C---:B------:R-:W-:Y:S01]  /*64f0*/  ISETP.GT.U32.AND P1, PT, R25.reuse, R15, PT ;  /* 0x0000000f1900720c */ /* 0x040fe20003f24070 */
[----:B------:R-:W-:Y:S01]  /*6500*/  IMAD.MOV R5, RZ, RZ, -R5 ;  /* 0x000000ffff057224 */ /* 0x000fe200078e0a05 */
[----:B------:R1:W-:Y:S01]  /*6510*/  STL [R1+0xd0], R8 ;  /* 0x0000d00801007387 */ /* 0x0003e20000100800 */
[----:B------:R-:W-:Y:S02]  /*6520*/  @!P3 IMAD.IADD R16, R16, 0x1, -R25 ;  /* 0x000000011010b824 */ /* 0x000fe400078e0a19 */
[----:B------:R-:W-:Y:S02]  /*6530*/  IMAD R6, R25, R5, R6 ;  /* 0x0000000519067224 */ /* 0x000fe400078e0206 */
[----:B------:R-:W-:-:S02]  /*6540*/  @!P5 IMAD.MOV R16, RZ, RZ, -R16 ;  /* 0x000000ffff10d224 */ /* 0x000fc400078e0a10 */
[----:B-1----:R-:W-:-:S04]  /*6550*/  IMAD R8, R3, 0x2, R8 ;  /* 0x0000000203087824 */ /* 0x002fc800078e0208 */
[----:B------:R-:W-:Y:S01]  /*6560*/  @!P1 IMAD.IADD R15, R15, 0x1, -R25 ;  /* 0x000000010f0f9824 */ /* 0x000fe200078e0a19 */
[----:B------:R-:W-:Y:S01]  /*6570*/  ISETP.GT.U32.AND P1, PT, R25, R6, PT ;  /* 0x000000061900720c */ /* 0x000fe20003f24070 */
[----:B------:R-:W-:Y:S01]  /*6580*/  IMAD R17, R3, 0x2, R8 ;  /* 0x0000000203117824 */ /* 0x000fe200078e0208 */
[----:B------:R1:W-:Y:S01]  /*6590*/  STL [R1+0xcc], R8 ;  /* 0x0000cc0801007387 */ /* 0x0003e20000100800 */
[----:B------:R-:W-:Y:S01]  /*65a0*/  @!P2 IMAD.MOV R15, RZ, RZ, -R15 ;  /* 0x000000ffff0fa224 */ /* 0x000fe200078e0a0f */
[----:B------:R-:W-:Y:S02]  /*65b0*/  ISETP.GE.AND P2, PT, R14, RZ, PT ;  /* 0x000000ff0e00720c */ /* 0x000fe40003f46270 */
[----:B------:R2:W-:Y:S01]  /*65c0*/  STL [R1+0xc8], R17 ;  /* 0x0000c81101007387 */ /* 0x0005e20000100800 */
[----:B-1----:R-:W-:-:S04]  /*65d0*/  IMAD.HI.U32 R8, R10, R4, RZ ;  /* 0x000000040a087227 */ /* 0x002fc800078e00ff */
[----:B--2---:R-:W-:Y:S02]  /*65e0*/  IMAD R17, R3, 0x2, R17 ;  /* 0x0000000203117824 */ /* 0x004fe400078e0211 */
[----:B------:R-:W-:Y:S02]  /*65f0*/  IMAD.MOV R8, RZ, RZ, -R8 ;  /* 0x000000ffff087224 */ /* 0x000fe400078e0a08 */
[----:B------:R-:W-:Y:S01]  /*6600*/  @!P1 IMAD.IADD R6, R6, 0x1, -R25 ;  /* 0x0000000106069824 */ /* 0x000fe200078e0a19 */
[----:B------:R1:W-:Y:S01]  /*6610*/  STL [R1+0xc0], R17 ;  /* 0x0000c01101007387 */ /* 0x0003e20000100800 */
[C---:B------:R-:W-:Y:S02]  /*6620*/  IMAD R4, R25.reuse, R8, R4 ;  /* 0x0000000819047224 */ /* 0x040fe400078e0204 */
[----:B------:R-:W-:Y:S01]  /*6630*/  IMAD.HI.U32 R8, R10, R7, RZ ;  /* 0x000000070a087227 */ /* 0x000fe200078e00ff */
[C---:B------:R-:W-:Y:S02]  /*6640*/  ISETP.GT.U32.AND P5, PT, R25.reuse, R6, PT ;  /* 0x000000061900720c */ /* 0x040fe40003fa4070 */
[----:B------:R-:W-:Y:S01]  /*6650*/  ISETP.GT.U32.AND P4, PT, R25, R4, PT ;  /* 0x000000041900720c */ /* 0x000fe20003f84070 */
[----:B------:R-:W-:-:S02]  /*6660*/  IMAD.MOV R8, RZ, RZ, -R8 ;  /* 0x000000ffff087224 */ /* 0x000fc400078e0a08 */
[----:B-1----:R-:W-:Y:S02]  /*6670*/  IMAD R17, R3, 0x2, R17 ;  /* 0x0000000203117824 */ /* 0x002fe400078e0211 */
[----:B------:R-:W-:-:S03]  /*6680*/  IMAD R7, R25, R8, R7 ;  /* 0x0000000819077224 */ /* 0x000fc600078e0207 */
[----:B------:R-:W-:Y:S02]  /*6690*/  STL [R1+0xbc], R17 ;  /* 0x0000bc1101007387 */ /* 0x000fe40000100800 */
[----:B------:R-:W-:Y:S01]  /*66a0*/  ISETP.GT.U32.AND P3, PT, R25, R7, PT ;  /* 0x000000071900720c */ /* 0x000fe20003f64070 */
[--C-:B------:R-:W-:Y:S01]  /*66b0*/  @!P5 IMAD.IADD R6, R6, 0x1, -R25.reuse ;  /* 0x000000010606d824 */ /* 0x100fe200078e0a19 */
[----:B------:R1:W-:Y:S01]  /*66c0*/  STL [R1+0x38], R13 ;  /* 0x0000380d01007387 */ /* 0x0003e20000100800 */
[----:B------:R-:W-:Y:S01]  /*66d0*/  @!P4 IMAD.IADD R4, R4, 0x1, -R25 ;  /* 0x000000010404c824 */ /* 0x000fe200078e0a19 */
[----:B------:R-:W-:Y:S01]  /*66e0*/  ISETP.GE.AND P4, PT, R11, RZ, PT ;  /* 0x000000ff0b00720c */ /* 0x000fe20003f86270 */
[----:B------:R-:W-:Y:S02]  /*66f0*/  @!P2 IMAD.MOV R6, RZ, RZ, -R6 ;  /* 0x000000ffff06a224 */ /* 0x000fe400078e0a06 */
[----:B-1----:R-:W-:-:S06]  /*6700*/  IMAD R13, R3, 0x2, R17 ;  /* 0x00000002030d7824 */ /* 0x002fcc00078e0211 */
[----:B------:R-:W-:Y:S01]  /*6710*/  @!P3 IMAD.IADD R7, R7, 0x1, -R25 ;  /* 0x000000010707b824 */ /* 0x000fe200078e0a19 */
[C---:B------:R-:W-:Y:S01]  /*6720*/  ISETP.GT.U32.AND P3, PT, R25.reuse, R4, PT ;  /* 0x000000041900720c */ /* 0x040fe20003f64070 */
[----:B------:R1:W-:Y:S03]  /*6730*/  STL [R1+0xa8], R13 ;  /* 0x0000a80d01007387 */ /* 0x0003e60000100800 */
[----:B------:R-:W-:Y:S01]  /*6740*/  ISETP.GT.U32.AND P1, PT, R25, R7, PT ;  /* 0x000000071900720c */ /* 0x000fe20003f24070 */
[----:B-1----:R-:W-:-:S08]  /*6750*/  IMAD R13, R3, 0x2, R13 ;  /* 0x00000002030d7824 */ /* 0x002fd000078e020d */
[----:B------:R-:W-:Y:S02]  /*6760*/  @!P3 IMAD.IADD R4, R4, 0x1, -R25 ;  /* 0x000000010404b824 */ /* 0x000fe400078e0a19 */
[----:B------:R-:W-:Y:S01]  /*6770*/  IMAD R8, R3, 0x2, R13 ;  /* 0x0000000203087824 */ /* 0x000fe200078e020d */
[----:B------:R1:W-:Y:S01]  /*6780*/  STL [R1+0xa4], R13 ;  /* 0x0000a40d01007387 */ /* 0x0003e20000100800 */
[----:B------:R-:W-:-:S03]  /*6790*/  @!P1 IMAD.IADD R7, R7, 0x1, -R25 ;  /* 0x0000000107079824 */ /* 0x000fc600078e0a19 */
[----:B------:R-:W-:Y:S01]  /*67a0*/  STL [R1+0x34], R12 ;  /* 0x0000340c01007387 */ /* 0x000fe20000100800 */
[----:B------:R-:W-:-:S03]  /*67b0*/  @!P4 IMAD.MOV R7, RZ, RZ, -R7 ;  /* 0x000000ffff07c224 */ /* 0x000fc600078e0a07 */
[----:B------:R2:W-:Y:S01]  /*67c0*/  STL [R1+0xa0], R8 ;  /* 0x0000a00801007387 */ /* 0x0005e20000100800 */
[----:B-1----:R-:W-:-:S04]  /*67d0*/  LOP3.LUT R13, R9, 0x1cc, RZ, 0xfc, !PT ;  /* 0x000001cc090d7812 */ /* 0x002fc800078efcff */
[----:B------:R-:W-:Y:S02]  /*67e0*/  IABS R5, R13 ;  /* 0x0000000d00057213 */ /* 0x000fe40000000000 */
[----:B------:R-:W-:Y:S01]  /*67f0*/  ISETP.GE.AND P1, PT, R13, RZ, PT ;  /* 0x000000ff0d00720c */ /* 0x000fe20003f26270 */
[----:B--2---:R-:W-:Y:S01]  /*6800*/  IMAD R8, R3, 0x2, R8 ;  /* 0x0000000203087824 */ /* 0x004fe200078e0208 */
[----:B------:R-:W-:-:S03]  /*6810*/  LOP3.LUT R13, R9, 0x1dc, RZ, 0xfc, !PT ;  /* 0x000001dc090d7812 */ /* 0x000fc600078efcff */
[----:B------:R-:W-:Y:S01]  /*6820*/  IMAD R12, R3, 0x2, R8 ;  /* 0x00000002030c7824 */ /* 0x000fe200078e0208 */
[----:B------:R1:W-:Y:S01]  /*6830*/  STL [R1+0x9c], R8 ;  /* 0x00009c0801007387 */ /* 0x0003e20000100800 */
[----:B------:R-:W-:Y:S02]  /*6840*/  ISETP.GE.AND P2, PT, R13, RZ, PT ;  /* 0x000000ff0d00720c */ /* 0x000fe40003f46270 */
[----:B------:R-:W-:Y:S01]  /*6850*/  IMAD R17, R3, 0x2, R12 ;  /* 0x0000000203117824 */ /* 0x000fe200078e020c */
[----:B------:R2:W-:Y:S01]  /*6860*/  STL [R1+0x98], R12 ;  /* 0x0000980c01007387 */ /* 0x0005e20000100800 */
[----:B------:R-:W-:-:S03]  /*6870*/  IABS R13, R13 ;  /* 0x0000000d000d7213 */ /* 0x000fc60000000000 */
[----:B------:R-:W-:Y:S01]  /*6880*/  STL [R1+0x94], R17 ;  /* 0x0000941101007387 */ /* 0x000fe20000100800 */
[----:B-1----:R-:W-:-:S03]  /*6890*/  LOP3.LUT R8, R9, 0x1d0, RZ, 0xfc, !PT ;  /* 0x000001d009087812 */ /* 0x002fc600078efcff */
[----:B------:R1:W-:Y:S01]  /*68a0*/  STL [R1+0x30], R16 ;  /* 0x0000301001007387 */ /* 0x0003e20000100800 */
[----:B--2---:R-:W-:Y:S01]  /*68b0*/  IMAD.HI.U32 R12, R10, R5, RZ ;  /* 0x000000050a0c7227 */ /* 0x004fe200078e00ff */
[----:B------:R-:W-:Y:S02]  /*68c0*/  IABS R11, R8 ;  /* 0x00000008000b7213 */ /* 0x000fe40000000000 */
[----:B------:R-:W-:Y:S01]  /*68d0*/  ISETP.GE.AND P5, PT, R8, RZ, PT ;  /* 0x000000ff0800720c */ /* 0x000fe20003fa6270 */
[----:B------:R-:W-:-:S04]  /*68e0*/  IMAD.MOV R12, RZ, RZ, -R12 ;  /* 0x000000ffff0c7224 */ /* 0x000fc800078e0a0c */
[----:B------:R-:W-:Y:S02]  /*68f0*/  IMAD R5, R25, R12, R5 ;  /* 0x0000000c19057224 */ /* 0x000fe400078e0205 */
[----:B-1----:R-:W-:Y:S02]  /*6900*/  IMAD R16, R3, 0x2, R17 ;  /* 0x0000000203107824 */ /* 0x002fe400078e0211 */
[----:B------:R-:W-:Y:S01]  /*6910*/  IMAD.HI.U32 R12, R10, R11, RZ ;  /* 0x0000000b0a0c7227 */ /* 0x000fe200078e00ff */
[----:B------:R-:W-:Y:S02]  /*6920*/  ISETP.GT.U32.AND P3, PT, R25, R5, PT ;  /* 0x000000051900720c */ /* 0x000fe40003f64070 */
[----:B------:R-:W-:Y:S01]  /*6930*/  STL [R1+0x8c], R16 ;  /* 0x00008c1001007387 */ /* 0x000fe20000100800 */
[----:B------:R-:W-:-:S03]  /*6940*/  IMAD.MOV R12, RZ, RZ, -R12 ;  /* 0x000000ffff0c7224 */ /* 0x000fc600078e0a0c */
[----:B------:R1:W-:Y:S01]  /*6950*/  STL [R1+0x2c], R15 ;  /* 0x00002c0f01007387 */ /* 0x0003e20000100800 */
[----:B------:R-:W-:Y:S01]  /*6960*/  IMAD R8, R25, R12, R11 ;  /* 0x0000000c19087224 */ /* 0x000fe200078e020b */
[C---:B------:R-:W-:Y:S01]  /*6970*/  LOP3.LUT R11, R9.reuse, 0x1d8, RZ, 0xfc, !PT ;  /* 0x000001d8090b7812 */ /* 0x040fe200078efcff */
[----:B------:R-:W-:Y:S01]  /*6980*/  IMAD.MOV.U32 R12, RZ, RZ, R4 ;  /* 0x000000ffff0c7224 */ /* 0x000fe200078e0004 */
[----:B------:R-:W-:Y:S02]  /*6990*/  LOP3.LUT R4, R9, 0x1d4, RZ, 0xfc, !PT ;  /* 0x000001d409047812 */ /* 0x000fe400078efcff */
[----:B------:R-:W-:Y:S01]  /*69a0*/  ISETP.GE.AND P4, PT, R11, RZ, PT ;  /* 0x000000ff0b00720c */ /* 0x000fe20003f86270 */
[----:B------:R-:W-:Y:S01]  /*69b0*/  @!P3 IMAD.IADD R5, R5, 0x1, -R25 ;  /* 0x000000010505b824 */ /* 0x000fe200078e0a19 */
[----:B------:R-:W-:Y:S01]  /*69c0*/  IABS R11, R11 ;  /* 0x0000000b000b7213 */ /* 0x000fe20000000000 */
[----:B------:R-:W-:Y:S01]  /*69d0*/  @!P6 IMAD.MOV R12, RZ, RZ, -R12 ;  /* 0x000000ffff0ce224 */ /* 0x000fe200078e0a0c */
[----:B------:R-:W-:Y:S01]  /*69e0*/  ISETP.GE.AND P6, PT, R4, RZ, PT ;  /* 0x000000ff0400720c */ /* 0x000fe20003fc6270 */
[----:B-1----:R-:W-:Y:S01]  /*69f0*/  IMAD R15, R3, 0x2, R16 ;  /* 0x00000002030f7824 */ /* 0x002fe200078e0210 */
[----:B------:R-:W-:-:S02]  /*6a00*/  ISETP.GT.U32.AND P3, PT, R25, R5, PT ;  /* 0x000000051900720c */ /* 0x000fc40003f64070 */
[----:B------:R-:W-:Y:S01]  /*6a10*/  IABS R4, R4 ;  /* 0x0000000400047213 */ /* 0x000fe20000000000 */
[----:B------:R-:W-:Y:S01]  /*6a20*/  IMAD R14, R3, 0x2, R15 ;  /* 0x00000002030e7824 */ /* 0x000fe200078e020f */
[----:B------:R-:W-:Y:S04]  /*6a30*/  STL [R1+0x84], R15 ;  /* 0x0000840f01007387 */ /* 0x000fe80000100800 */
[----:B------:R1:W-:Y:S05]  /*6a40*/  STL [R1+0x80], R14 ;  /* 0x0000800e01007387 */ /* 0x0003ea0000100800 */
[----:B------:R-:W-:Y:S01]  /*6a50*/  @!P3 IMAD.IADD R5, R5, 0x1, -R25 ;  /* 0x000000010505b824 */ /* 0x000fe200078e0a19 */
[----:B------:R-:W-:Y:S01]  /*6a60*/  ISETP.GT.U32.AND P3, PT, R25, R8, PT ;  /* 0x000000081900720c */ /* 0x000fe20003f64070 */
[----:B-1----:R-:W-:-:S05]  /*6a70*/  IMAD R14, R3, 0x2, R14 ;  /* 0x00000002030e7824 */ /* 0x002fca00078e020e */
[----:B------:R-:W-:Y:S04]  /*6a80*/  STL [R1+0x7c], R14 ;  /* 0x00007c0e01007387 */ /* 0x000fe80000100800 */
[----:B------:R1:W-:Y:S03]  /*6a90*/  STL [R1+0x28], R12 ;  /* 0x0000280c01007387 */ /* 0x0003e60000100800 */
[----:B------:R-:W-:Y:S01]  /*6aa0*/  @!P3 IMAD.IADD R8, R8, 0x1, -R25 ;  /* 0x000000010808b824 */ /* 0x000fe200078e0a19 */
[----:B------:R2:W-:Y:S04]  /*6ab0*/  STL [R1+0x24], R7 ;  /* 0x0000240701007387 */ /* 0x0005e80000100800 */
[----:B------:R-:W-:Y:S01]  /*6ac0*/  ISETP.GT.U32.AND P3, PT, R25, R8, PT ;  /* 0x000000081900720c */ /* 0x000fe20003f64070 */
[----:B------:R4:W-:Y:S01]  /*6ad0*/  STL [R1+0x20], R6 ;  /* 0x0000200601007387 */ /* 0x0009e20000100800 */
[----:B-1----:R-:W-:-:S02]  /*6ae0*/  IMAD R12, R3, 0x2, R14 ;  /* 0x00000002030c7824 */ /* 0x002fc400078e020e */
[----:B------:R-:W-:Y:S02]  /*6af0*/  IMAD.MOV.U32 R14, RZ, RZ, R5 ;  /* 0x000000ffff0e7224 */ /* 0x000fe400078e0005 */
[C---:B--2---:R-:W-:Y:S01]  /*6b00*/  IMAD.HI.U32 R7, R10.reuse, R4, RZ ;  /* 0x000000040a077227 */ /* 0x044fe200078e00ff */
[----:B------:R1:W-:Y:S03]  /*6b10*/  STL [R1+0x78], R12 ;  /* 0x0000780c01007387 */ /* 0x0003e60000100800 */
[----:B------:R-:W-:Y:S02]  /*6b20*/  IMAD.MOV R7, RZ, RZ, -R7 ;  /* 0x000000ffff077224 */ /* 0x000fe400078e0a07 */
[----:B----4-:R-:W-:-:S04]  /*6b30*/  IMAD.HI.U32 R6, R10, R11, RZ ;  /* 0x0000000b0a067227 */ /* 0x010fc800078e00ff */
[C---:B------:R-:W-:Y:S02]  /*6b40*/  IMAD R4, R25.reuse, R7, R4 ;  /* 0x0000000719047224 */ /* 0x040fe400078e0204 */
[----:B------:R-:W-:Y:S02]  /*6b50*/  @!P1 IMAD.MOV R14, RZ, RZ, -R14 ;  /* 0x000000ffff0e9224 */ /* 0x000fe400078e0a0e */
[----:B------:R-:W-:Y:S01]  /*6b60*/  IMAD.MOV R6, RZ, RZ, -R6 ;  /* 0x000000ffff067224 */ /* 0x000fe200078e0a06 */
[----:B------:R-:W-:Y:S01]  /*6b70*/  ISETP.GT.U32.AND P1, PT, R25, R4, PT ;  /* 0x000000041900720c */ /* 0x000fe20003f24070 */
[----:B-1----:R-:W-:Y:S02]  /*6b80*/  IMAD R12, R3, 0x2, R12 ;  /* 0x00000002030c7824 */ /* 0x002fe400078e020c */
[----:B------:R-:W-:Y:S01]  /*6b90*/  IMAD R11, R25, R6, R11 ;  /* 0x00000006190b7224 */ /* 0x000fe200078e020b */
[----:B------:R-:W-:Y:S01]  /*6ba0*/  LOP3.LUT R6, R9, 0x1e0, RZ, 0xfc, !PT ;  /* 0x000001e009067812 */ /* 0x000fe200078efcff */
[----:B------:R-:W-:Y:S01]  /*6bb0*/  IMAD R7, R3, 0x2, R12 ;  /* 0x0000000203077824 */ /* 0x000fe200078e020c */
[----:B------:R1:W-:Y:S01]  /*6bc0*/  STL [R1+0x74], R12 ;  /* 0x0000740c01007387 */ /* 0x0003e20000100800 */
[----:B------:R-:W-:Y:S01]  /*6bd0*/  @!P3 IMAD.IADD R8, R8, 0x1, -R25 ;  /* 0x000000010808b824 */ /* 0x000fe200078e0a19 */
[----:B------:R-:W-:Y:S01]  /*6be0*/  ISETP.GT.U32.AND P3, PT, R25, R11, PT ;  /* 0x0000000b1900720c */ /* 0x000fe20003f64070 */
[----:B------:R-:W-:Y:S01]  /*6bf0*/  IMAD.HI.U32 R5, R10, R13, RZ ;  /* 0x0000000d0a057227 */ /* 0x000fe200078e00ff */
[----:B------:R2:W-:Y:S01]  /*6c00*/  STL [R1+0x1c], R14 ;  /* 0x00001c0e01007387 */ /* 0x0005e20000100800 */
[----:B------:R-:W-:-:S02]  /*6c10*/  IABS R16, R6 ;  /* 0x0000000600107213 */ /* 0x000fc40000000000 */
[----:B------:R-:W-:Y:S01]  /*6c20*/  @!P1 IMAD.IADD R4, R4, 0x1, -R25 ;  /* 0x0000000104049824 */ /* 0x000fe200078e0a19 */
[----:B------:R4:W-:Y:S01]  /*6c30*/  STL [R1+0x70], R7 ;  /* 0x0000700701007387 */ /* 0x0009e20000100800 */
[----:B------:R-:W-:Y:S01]  /*6c40*/  IMAD.MOV R5, RZ, RZ, -R5 ;  /* 0x000000ffff057224 */ /* 0x000fe200078e0a05 */
[----:B-1----:R-:W-:Y:S01]  /*6c50*/  LOP3.LUT R12, R9, 0x1e4, RZ, 0xfc, !PT ;  /* 0x000001e4090c7812 */ /* 0x002fe200078efcff */
[----:B------:R-:W-:Y:S01]  /*6c60*/  IMAD.MOV.U32 R18, RZ, RZ, R8 ;  /* 0x000000ffff127224 */ /* 0x000fe200078e0008 */
[C---:B------:R-:W-:Y:S01]  /*6c70*/  ISETP.GT.U32.AND P1, PT, R25.reuse, R4, PT ;  /* 0x000000041900720c */ /* 0x040fe20003f24070 */
[----:B------:R-:W-:Y:S01]  /*6c80*/  IMAD R13, R25, R5, R13 ;  /* 0x00000005190d7224 */ /* 0x000fe200078e020d */
[----:B------:R-:W-:Y:S01]  /*6c90*/  IABS R15, R12 ;  /* 0x0000000c000f7213 */ /* 0x000fe20000000000 */
[----:B------:R-:W-:Y:S01]  /*6ca0*/  @!P5 IMAD.MOV R18, RZ, RZ, -R18 ;  /* 0x000000ffff12d224 */ /* 0x000fe200078e0a12 */
[----:B--2---:R-:W-:Y:S01]  /*6cb0*/  IABS R14, R19 ;  /* 0x00000013000e7213 */ /* 0x004fe20000000000 */
[----:B------:R-:W-:Y:S01]  /*6cc0*/  @!P3 IMAD.IADD R11, R11, 0x1, -R25 ;  /* 0x000000010b0bb824 */ /* 0x000fe200078e0a19 */
[----:B------:R-:W-:Y:S01]  /*6cd0*/  ISETP.GT.U32.AND P5, PT, R25, R13, PT ;  /* 0x0000000d1900720c */ /* 0x000fe20003fa4070 */
[----:B----4-:R-:W-:-:S03]  /*6ce0*/  IMAD R7, R3, 0x2, R7 ;  /* 0x0000000203077824 */ /* 0x010fc600078e0207 */
[----:B------:R-:W-:Y:S02]  /*6cf0*/  ISETP.GT.U32.AND P3, PT, R25, R11, PT ;  /* 0x0000000b1900720c */ /* 0x000fe40003f64070 */
[----:B------:R1:W-:Y:S01]  /*6d00*/  STL [R1+0x6c], R7 ;  /* 0x00006c0701007387 */ /* 0x0003e20000100800 */
[----:B------:R-:W-:Y:S01]  /*6d10*/  @!P1 IMAD.IADD R4, R4, 0x1, -R25 ;  /* 0x0000000104049824 */ /* 0x000fe200078e0a19 */
[----:B------:R-:W-:-:S03]  /*6d20*/  ISETP.GE.AND P1, PT, R6, RZ, PT ;  /* 0x000000ff0600720c */ /* 0x000fc60003f26270 */
[----:B------:R-:W-:Y:S02]  /*6d30*/  IMAD.MOV.U32 R6, RZ, RZ, R4 ;  /* 0x000000ffff067224 */ /* 0x000fe400078e0004 */
[----:B------:R-:W-:Y:S02]  /*6d40*/  @!P5 IMAD.IADD R13, R13, 0x1, -R25 ;  /* 0x000000010d0dd824 */ /* 0x000fe400078e0a19 */
[----:B------:R-:W-:Y:S02]  /*6d50*/  @!P6 IMAD.MOV R6, RZ, RZ, -R6 ;  /* 0x000000ffff06e224 */ /* 0x000fe400078e0a06 */
[----:B-1----:R-:W-:Y:S01]  /*6d60*/  IMAD R7, R3, 0x2, R7 ;  /* 0x0000000203077824 */ /* 0x002fe200078e0207 */
[----:B------:R-:W-:Y:S01]  /*6d70*/  ISETP.GT.U32.AND P5, PT, R25, R13, PT ;  /* 0x0000000d1900720c */ /* 0x000fe20003fa4070 */
[----:B------:R-:W-:Y:S02]  /*6d80*/  @!P3 IMAD.IADD R11, R11, 0x1, -R25 ;  /* 0x000000010b0bb824 */ /* 0x000fe400078e0a19 */
[----:B------:R-:W-:Y:S01]  /*6d90*/  IMAD R5, R3, 0x2, R7 ;  /* 0x0000000203057824 */ /* 0x000fe200078e0207 */
[----:B------:R1:W-:Y:S01]  /*6da0*/  STL [R1+0x68], R7 ;  /* 0x0000680701007387 */ /* 0x0003e20000100800 */
[----:B------:R-:W-:-:S02]  /*6db0*/  IMAD.MOV.U32 R26, RZ, RZ, R11 ;  /* 0x000000ffff1a7224 */ /* 0x000fc400078e000b */
[----:B------:R-:W-:Y:S01]  /*6dc0*/  IMAD R17, R3, 0x2, R5 ;  /* 0x0000000203117824 */ /* 0x000fe200078e0205 */
[----:B------:R2:W-:Y:S01]  /*6dd0*/  STL [R1+0x64], R5 ;  /* 0x0000640501007387 */ /* 0x0005e20000100800 */
[----:B------:R-:W-:-:S03]  /*6de0*/  IMAD.HI.U32 R11, R10, R21, RZ ;  /* 0x000000150a0b7227 */ /* 0x000fc600078e00ff */
[----:B------:R-:W-:Y:S01]  /*6df0*/  STL [R1+0x60], R17 ;  /* 0x0000601101007387 */ /* 0x000fe20000100800 */
[----:B------:R-:W-:Y:S02]  /*6e00*/  IMAD R8, R3, 0x2, R17 ;  /* 0x0000000203087824 */ /* 0x000fe400078e0211 */
[C---:B-1----:R-:W-:Y:S01]  /*6e10*/  IMAD.HI.U32 R7, R10.reuse, R16, RZ ;  /* 0x000000100a077227 */ /* 0x042fe200078e00ff */
[----:B------:R1:W-:Y:S03]  /*6e20*/  STL [R1+0x18], R18 ;  /* 0x0000181201007387 */ /* 0x0003e60000100800 */
[----:B--2---:R-:W-:Y:S01]  /*6e30*/  IMAD.HI.U32 R5, R10, R15, RZ ;  /* 0x0000000f0a057227 */ /* 0x004fe200078e00ff */
[----:B------:R2:W-:Y:S03]  /*6e40*/  STL [R1+0x5c], R8 ;  /* 0x00005c0801007387 */ /* 0x0005e60000100800 */
[----:B------:R-:W-:Y:S01]  /*6e50*/  IMAD.MOV R7, RZ, RZ, -R7 ;  /* 0x000000ffff077224 */ /* 0x000fe200078e0a07 */
[----:B------:R4:W-:Y:S01]  /*6e60*/  STL [R1+0x14], R6 ;  /* 0x0000140601007387 */ /* 0x0009e20000100800 */
[----:B------:R-:W-:Y:S01]  /*6e70*/  IMAD.MOV R5, RZ, RZ, -R5 ;  /* 0x000000ffff057224 */ /* 0x000fe200078e0a05 */
[----:B-1----:R-:W-:Y:S01]  /*6e80*/  LOP3.LUT R18, R9, 0x1ec, RZ, 0xfc, !PT ;  /* 0x000001ec09127812 */ /* 0x002fe200078efcff */
[----:B------:R-:W-:-:S02]  /*6e90*/  IMAD R16, R25, R7, R16 ;  /* 0x0000000719107224 */ /* 0x000fc400078e0210 */
[----:B------:R-:W-:Y:S01]  /*6ea0*/  IMAD R15, R25, R5, R15 ;  /* 0x00000005190f7224 */ /* 0x000fe200078e020f */
[----:B------:R-:W-:Y:S01]  /*6eb0*/  IABS R17, R18 ;  /* 0x0000001200117213 */ /* 0x000fe20000000000 */
[----:B------:R-:W-:Y:S01]  /*6ec0*/  IMAD R28, R3, 0x2, R8 ;  /* 0x00000002031c7824 */ /* 0x000fe200078e0208 */
[C---:B------:R-:W-:Y:S01]  /*6ed0*/  ISETP.GT.U32.AND P6, PT, R25.reuse, R16, PT ;  /* 0x000000101900720c */ /* 0x040fe20003fc4070 */
[----:B------:R-:W-:Y:S01]  /*6ee0*/  IMAD.HI.U32 R5, R10, R14, RZ ;  /* 0x0000000e0a057227 */ /* 0x000fe200078e00ff */
[----:B------:R-:W-:-:S03]  /*6ef0*/  ISETP.GT.U32.AND P3, PT, R25, R15, PT ;  /* 0x0000000f1900720c */ /* 0x000fc60003f64070 */
[C---:B------:R-:W-:Y:S02]  /*6f00*/  IMAD R23, R3.reuse, 0x2, R28 ;  /* 0x0000000203177824 */ /* 0x040fe400078e021c */
[----:B------:R-:W-:Y:S02]  /*6f10*/  IMAD.MOV R5, RZ, RZ, -R5 ;  /* 0x000000ffff057224 */ /* 0x000fe400078e0a05 */
[----:B------:R-:W-:Y:S02]  /*6f20*/  IMAD R4, R3, 0x2, R23 ;  /* 0x0000000203047824 */ /* 0x000fe400078e0217 */
[----:B------:R-:W-:Y:S02]  /*6f30*/  IMAD R14, R25, R5, R14 ;  /* 0x00000005190e7224 */ /* 0x000fe400078e020e */
[--C-:B------:R-:W-:Y:S01]  /*6f40*/  @!P6 IMAD.IADD R16, R16, 0x1, -R25.reuse ;  /* 0x000000011010e824 */ /* 0x100fe200078e0a19 */
[----:B------:R-:W-:Y:S01]  /*6f50*/  STL [R1+0x172c], R4 ;  /* 0x00172c0401007387 */ /* 0x000fe20000100800 */
[----:B------:R-:W-:Y:S01]  /*6f60*/  IMAD R5, R3, 0x2, R4 ;  /* 0x0000000203057824 */ /* 0x000fe200078e0204 */
[----:B------:R-:W-:Y:S01]  /*6f70*/  ISETP.GE.AND P6, PT, R12, RZ, PT ;  /* 0x000000ff0c00720c */ /* 0x000fe20003fc6270 */
[--C-:B------:R-:W-:Y:S01]  /*6f80*/  @!P5 IMAD.IADD R13, R13, 0x1, -R25.reuse ;  /* 0x000000010d0dd824 */ /* 0x100fe200078e0a19 */
[----:B------:R-:W-:Y:S01]  /*6f90*/  ISETP.GT.U32.AND P5, PT, R25, R14, PT ;  /* 0x0000000e1900720c */ /* 0x000fe20003fa4070 */
[----:B------:R-:W-:Y:S01]  /*6fa0*/  @!P3 IMAD.IADD R15, R15, 0x1, -R25 ;  /* 0x000000010f0fb824 */ /* 0x000fe200078e0a19 */
[----:B------:R-:W-:Y:S01]  /*6fb0*/  ISETP.GT.U32.AND P3, PT, R25, R16, PT ;  /* 0x000000101900720c */ /* 0x000fe20003f64070 */
[----:B--2---:R-:W-:Y:S01]  /*6fc0*/  IMAD.HI.U32 R8, R10, R17, RZ ;  /* 0x000000110a087227 */ /* 0x004fe200078e00ff */
[----:B------:R1:W-:Y:S03]  /*6fd0*/  STL [R1+0x1730], R5 ;  /* 0x0017300501007387 */ /* 0x0003e60000100800 */
[----:B----4-:R-:W-:-:S02]  /*6fe0*/  IMAD R6, R3, 0x2, R5 ;  /* 0x0000000203067824 */ /* 0x010fc400078e0205 */
[----:B------:R-:W-:Y:S02]  /*6ff0*/  IMAD.MOV R8, RZ, RZ, -R8 ;  /* 0x000000ffff087224 */ /* 0x000fe400078e0a08 */
[----:B------:R-:W-:Y:S01]  /*7000*/  IMAD R7, R3, 0x2, R6 ;  /* 0x0000000203077824 */ /* 0x000fe200078e0206 */
[----:B------:R2:W-:Y:S01]  /*7010*/  STL [R1+0x1728], R6 ;  /* 0x0017280601007387 */ /* 0x0005e20000100800 */
[----:B------:R-:W-:Y:S02]  /*7020*/  @!P4 IMAD.MOV R26, RZ, RZ, -R26 ;  /* 0x000000ffff1ac224 */ /* 0x000fe400078e0a1a */
[----:B-1----:R-:W-:Y:S01]  /*7030*/  IMAD.MOV.U32 R5, RZ, RZ, R24 ;  /* 0x000000ffff057224 */ /* 0x002fe200078e0018 */
[----:B------:R-:W-:Y:S01]  /*7040*/  IABS R24, R22 ;  /* 0x0000001600187213 */ /* 0x000fe20000000000 */
[----:B------:R-:W-:Y:S01]  /*7050*/  IMAD R17, R25, R8, R17 ;  /* 0x0000000819117224 */ /* 0x000fe200078e0211 */
[----:B------:R-:W-:Y:S01]  /*7060*/  STL [R1+0x1734], R7 ;  /* 0x0017340701007387 */ /* 0x000fe20000100800 */
[----:B------:R-:W-:-:S02]  /*7070*/  IMAD.MOV R9, RZ, RZ, -R11 ;  /* 0x000000ffff097224 */ /* 0x000fc400078e0a0b */
[----:B------:R-:W-:Y:S01]  /*7080*/  IMAD R8, R3, 0x2, R7 ;  /* 0x0000000203087824 */ /* 0x000fe200078e0207 */
[----:B------:R1:W-:Y:S01]  /*7090*/  STL [R1+0x10], R26 ;  /* 0x0000101a01007387 */ /* 0x0003e20000100800 */
[----:B------:R-:W-:Y:S01]  /*70a0*/  @!P5 IMAD.IADD R14, R14, 0x1, -R25 ;  /* 0x000000010e0ed824 */ /* 0x000fe200078e0a19 */
[C---:B------:R-:W-:Y:S01]  /*70b0*/  ISETP.GT.U32.AND P5, PT, R25.reuse, R15, PT ;  /* 0x0000000f1900720c */ /* 0x040fe20003fa4070 */
[C---:B------:R-:W-:Y:S01]  /*70c0*/  IMAD R21, R25.reuse, R9, R21 ;  /* 0x0000000919157224 */ /* 0x040fe200078e0215 */
[----:B--2---:R-:W2:Y:S01]  /*70d0*/  S2R R6, SR_TID.X ;  /* 0x0000000000067919 */ /* 0x004ea20000002100 */
[----:B------:R-:W-:Y:S01]  /*70e0*/  IMAD.HI.U32 R11, R10, R24, RZ ;  /* 0x000000180a0b7227 */ /* 0x000fe200078e00ff */
[----:B------:R-:W-:-:S03]  /*70f0*/  ISETP.GT.U32.AND P4, PT, R25, R14, PT ;  /* 0x0000000e1900720c */ /* 0x000fc60003f84070 */
[----:B------:R-:W-:Y:S01]  /*7100*/  @!P3 IMAD.IADD R16, R16, 0x1, -R25 ;  /* 0x000000011010b824 */ /* 0x000fe200078e0a19 */
[----:B-1----:R-:W-:Y:S01]  /*7110*/  IABS R26, R27 ;  /* 0x0000001b001a7213 */ /* 0x002fe20000000000 */
[----:B------:R-:W-:Y:S01]  /*7120*/  IMAD R9, R3, 0x2, R8 ;  /* 0x0000000203097824 */ /* 0x000fe200078e0208 */
[----:B------:R-:W-:Y:S01]  /*7130*/  ISETP.GT.U32.AND P3, PT, R25, R17, PT ;  /* 0x000000111900720c */ /* 0x000fe20003f64070 */
[----:B------:R-:W-:Y:S02]  /*7140*/  IMAD.MOV R11, RZ, RZ, -R11 ;  /* 0x000000ffff0b7224 */ /* 0x000fe400078e0a0b */
[----:B------:R-:W-:Y:S01]  /*7150*/  IMAD.HI.U32 R12, R10, R26, RZ ;  /* 0x0000001a0a0c7227 */ /* 0x000fe200078e00ff */
[----:B------:R1:W-:Y:S03]  /*7160*/  STL.64 [R1+0x1720], R8 ;  /* 0x0017200801007387 */ /* 0x0003e60000100a00 */
[----:B------:R-:W-:-:S02]  /*7170*/  IMAD R10, R3, 0x2, R9 ;  /* 0x00000002030a7824 */ /* 0x000fc400078e0209 */
[----:B------:R-:W-:Y:S02]  /*7180*/  IMAD R24, R25, R11, R24 ;  /* 0x0000000b19187224 */ /* 0x000fe400078e0218 */
[----:B------:R-:W-:Y:S02]  /*7190*/  IMAD.MOV R12, RZ, RZ, -R12 ;  /* 0x000000ffff0c7224 */ /* 0x000fe400078e0a0c */
[----:B------:R-:W-:Y:S02]  /*71a0*/  IMAD R11, R3, 0x2, R10 ;  /* 0x00000002030b7824 */ /* 0x000fe400078e020a */
[----:B------:R-:W-:Y:S01]  /*71b0*/  IMAD R26, R25, R12, R26 ;  /* 0x0000000c191a7224 */ /* 0x000fe200078e021a */
[----:B--2---:R-:W-:Y:S01]  /*71c0*/  LOP3.LUT R7, R6, 0x7f, RZ, 0xc0, !PT ;  /* 0x0000007f06077812 */ /* 0x004fe200078ec0ff */
[----:B------:R-:W-:Y:S01]  /*71d0*/  @!P5 IMAD.IADD R15, R15, 0x1, -R25 ;  /* 0x000000010f0fd824 */ /* 0x000fe200078e0a19 */
[----:B------:R2:W-:Y:S01]  /*71e0*/  STL.64 [R1+0x1718], R10 ;  /* 0x0017180a01007387 */ /* 0x0005e20000100a00 */
[----:B------:R-:W-:Y:S01]  /*71f0*/  IMAD R12, R3, 0x2, R11 ;  /* 0x00000002030c7824 */ /* 0x000fe200078e020b */
[----:B------:R-:W-:Y:S01]  /*7200*/  ISETP.GT.U32.AND P5, PT, R25, R21, PT ;  /* 0x000000151900720c */ /* 0x000fe20003fa4070 */
[--C-:B------:R-:W-:Y:S01]  /*7210*/  @!P3 IMAD.IADD R17, R17, 0x1, -R25.reuse ;  /* 0x000000011111b824 */ /* 0x100fe200078e0a19 */
[----:B------:R-:W-:Y:S01]  /*7220*/  ISETP.GE.AND P3, PT, R18, RZ, PT ;  /* 0x000000ff1200720c */ /* 0x000fe20003f66270 */
[----:B------:R-:W-:Y:S01]  /*7230*/  @!P4 IMAD.IADD R14, R14, 0x1, -R25 ;  /* 0x000000010e0ec824 */ /* 0x000fe200078e0a19 */
[----:B------:R-:W-:Y:S01]  /*7240*/  ISETP.GE.AND P4, PT, R19, RZ, PT ;  /* 0x000000ff1300720c */ /* 0x000fe20003f86270 */
[----:B-1----:R-:W-:Y:S01]  /*7250*/  IMAD.MOV.U32 R8, RZ, RZ, R16 ;  /* 0x000000ffff087224 */ /* 0x002fe200078e0010 */
[----:B------:R-:W-:Y:S01]  /*7260*/  STL [R1+0x1738], R0 ;  /* 0x0017380001007387 */ /* 0x000fe20000100800 */
[----:B------:R-:W-:-:S02]  /*7270*/  IMAD.MOV.U32 R4, RZ, RZ, R14 ;  /* 0x000000ffff047224 */ /* 0x000fc400078e000e */
[----:B------:R-:W-:Y:S02]  /*7280*/  IMAD.MOV.U32 R9, RZ, RZ, R15 ;  /* 0x000000ffff097224 */ /* 0x000fe400078e000f */
[----:B--2---:R-:W-:Y:S02]  /*7290*/  IMAD.MOV.U32 R11, RZ, RZ, R13 ;  /* 0x000000ffff0b7224 */ /* 0x004fe400078e000d */
[----:B------:R-:W-:Y:S02]  /*72a0*/  IMAD R13, R3, 0x2, R12 ;  /* 0x00000002030d7824 */ /* 0x000fe400078e020c */
[----:B------:R-:W-:Y:S01]  /*72b0*/  @!P2 IMAD.MOV R11, RZ, RZ, -R11 ;  /* 0x000000ffff0ba224 */ /* 0x000fe200078e0a0b */
[----:B------:R-:W-:Y:S01]  /*72c0*/  ISETP.GT.U32.AND P2, PT, R25, R17, PT ;  /* 0x000000111900720c */ /* 0x000fe20003f44070 */
[----:B------:R-:W-:Y:S02]  /*72d0*/  IMAD R14, R3, 0x2, R13 ;  /* 0x00000002030e7824 */ /* 0x000fe400078e020d */
[----:B------:R-:W-:Y:S01]  /*72e0*/  @!P5 IMAD.IADD R21, R21, 0x1, -R25 ;  /* 0x000000011515d824 */ /* 0x000fe200078e0a19 */
[----:B------:R-:W-:Y:S01]  /*72f0*/  ISETP.GE.AND P5, PT, R7, c[0x0][0x180], PT ;  /* 0x0000600007007a0c */ /* 0x000fe20003fa6270 */
[----:B------:R-:W-:Y:S01]  /*7300*/  @!P1 IMAD.MOV R8, RZ, RZ, -R8 ;  /* 0x000000ffff089224 */ /* 0x000fe200078e0a08 */
[----:B------:R-:W-:Y:S01]  /*7310*/  STL [R1+0x176c], R11 ;  /* 0x00176c0b01007387 */ /* 0x000fe20000100800 */
[----:B------:R-:W-:Y:S01]  /*7320*/  IMAD R15, R3, 0x2, R14 ;  /* 0x00000002030f7824 */ /* 0x000fe200078e020e */
[----:B------:R-:W-:Y:S01]  /*7330*/  SEL R18, R0, RZ, !P5 ;  /* 0x000000ff00127207 */ /* 0x000fe20006800000 */
[----:B------:R-:W-:Y:S01]  /*7340*/  @!P6 IMAD.MOV R9, RZ, RZ, -R9 ;  /* 0x000000ffff09e224 */ /* 0x000fe200078e0a09 */
[----:B------:R-:W-:Y:S01]  /*7350*/  STL [R1+0x1770], R8 ;  /* 0x0017700801007387 */ /* 0x000fe20000100800 */
[----:B------:R-:W-:Y:S01]  /*7360*/  @!P4 IMAD.MOV R4, RZ, RZ, -R4 ;  /* 0x000000ffff04c224 */ /* 0x000fe200078e0a04 */
[----:B------:R-:W-:Y:S01]  /*7370*/  ISETP.NE.U32.AND P6, PT, R18, RZ, PT ;  /* 0x000000ff1200720c */ /* 0x000fe20003fc5070 */
[----:B------:R-:W-:Y:S01]  /*7380*/  @!P2 IMAD.IADD R17, R17, 0x1, -R25 ;  /* 0x000000011111a824 */ /* 0x000fe200078e0a19 */
[----:B------:R1:W-:Y:S01]  /*7390*/  STL.64 [R1+0x1710], R12 ;  /* 0x0017100c01007387 */ /* 0x0003e20000100a00 */
[----:B------:R-:W-:Y:S01]  /*73a0*/  IMAD R16, R3, 0x2, R15 ;  /* 0x0000000203107824 */ /* 0x000fe200078e020f */
[----:B------:R-:W-:Y:S01]  /*73b0*/  ISETP.GT.U32.AND P1, PT, R25, R24, PT ;  /* 0x000000181900720c */ /* 0x000fe20003f24070 */
[----:B------:R-:W-:Y:S01]  /*73c0*/  @!P3 IMAD.MOV R17, RZ, RZ, -R17 ;  /* 0x000000ffff11b224 */ /* 0x000fe200078e0a11 */
[----:B------:R-:W-:Y:S01]  /*73d0*/  STL [R1+0x1774], R9 ;  /* 0x0017740901007387 */ /* 0x000fe20000100800 */
[----:B------:R-:W-:Y:S01]  /*73e0*/  IMAD R18, R3, 0x2, R16 ;  /* 0x0000000203127824 */ /* 0x000fe200078e0210 */
[C---:B------:R-:W-:Y:S01]  /*73f0*/  ISETP.GT.U32.AND P5, PT, R25.reuse, R26, PT ;  /* 0x0000001a1900720c */ /* 0x040fe20003fa4070 */
[----:B------:R-:W-:Y:S01]  /*7400*/  IMAD.MOV.U32 R10, RZ, RZ, R5 ;  /* 0x000000ffff0a7224 */ /* 0x000fe200078e0005 */
[----:B------:R2:W-:Y:S01]  /*7410*/  STL [R1+0x1778], R4 ;  /* 0x0017780401007387 */ /* 0x0005e20000100800 */
[----:B------:R-:W-:Y:S01]  /*7420*/  ISETP.GT.U32.AND P4, PT, R25, R21, PT ;  /* 0x000000151900720c */ /* 0x000fe20003f84070 */
[----:B------:R-:W-:Y:S01]  /*7430*/  IMAD R19, R3, 0x2, R18 ;  /* 0x0000000203137824 */ /* 0x000fe200078e0212 */
[----:B------:R-:W-:Y:S01]  /*7440*/  ISETP.GE.AND P2, PT, R20, RZ, PT ;  /* 0x000000ff1400720c */ /* 0x000fe20003f46270 */
[----:B------:R-:W-:Y:S01]  /*7450*/  STL [R1+0x173c], R14 ;  /* 0x00173c0e01007387 */ /* 0x000fe20000100800 */
[----:B------:R-:W-:-:S02]  /*7460*/  IMAD.MOV.U32 R5, RZ, RZ, R28 ;  /* 0x000000ffff057224 */ /* 0x000fc400078e001c */
[--C-:B------:R-:W-:Y:S01]  /*7470*/  @!P1 IMAD.IADD R24, R24, 0x1, -R25.reuse ;  /* 0x0000000118189824 */ /* 0x100fe200078e0a19 */
[----:B------:R-:W-:Y:S01]  /*7480*/  STL [R1+0x1740], R15 ;  /* 0x0017400f01007387 */ /* 0x000fe20000100800 */
[----:B------:R-:W-:Y:S01]  /*7490*/  ISETP.GE.AND P1, PT, R7, UR8, PT ;  /* 0x0000000807007c0c */ /* 0x000fe2000bf26270 */
[----:B------:R-:W-:Y:S02]  /*74a0*/  IMAD.MOV.U32 R7, RZ, RZ, 0x7f ;  /* 0x0000007fff077424 */ /* 0x000fe400078e00ff */
[----:B------:R-:W-:Y:S01]  /*74b0*/  STL [R1+0x177c], R6 ;  /* 0x00177c0601007387 */ /* 0x000fe20000100800 */
[--C-:B------:R-:W-:Y:S01]  /*74c0*/  @!P5 IMAD.IADD R26, R26, 0x1, -R25.reuse ;  /* 0x000000011a1ad824 */ /* 0x100fe200078e0a19 */
[----:B------:R-:W-:Y:S01]  /*74d0*/  ISETP.GT.U32.AND P5, PT, R25, R24, PT ;  /* 0x000000181900720c */ /* 0x000fe20003fa4070 */
[----:B------:R-:W-:Y:S01]  /*74e0*/  @!P4 IMAD.IADD R21, R21, 0x1, -R25 ;  /* 0x000000011515c824 */ /* 0x000fe200078e0a19 */
[----:B------:R-:W-:Y:S01]  /*74f0*/  STL [R1+0x1744], R16 ;  /* 0x0017441001007387 */ /* 0x000fe20000100800 */
[----:B------:R-:W-:-:S02]  /*7500*/  IADD3 R7, R7, c[0x0][0x180], RZ ;  /* 0x0000600007077a10 */ /* 0x000fc40007ffe0ff */
[----:B------:R-:W-:Y:S01]  /*7510*/  ISETP.GT.U32.AND P3, PT, R25, R26, PT ;  /* 0x0000001a1900720c */ /* 0x000fe20003f64070 */
[----:B------:R-:W-:Y:S01]  /*7520*/  STL [R1+0x1780], R17 ;  /* 0x0017801101007387 */ /* 0x000fe20000100800 */
[----:B------:R-:W-:Y:S01]  /*7530*/  ISETP.GT.AND P4, PT, R7, 0xff, PT ;  /* 0x000000ff0700780c */ /* 0x000fe20003f84270 */
[----:B------:R-:W-:Y:S02]  /*7540*/  IMAD.MOV.U32 R7, RZ, RZ, R23 ;  /* 0x000000ffff077224 */ /* 0x000fe400078e0017 */
[----:B------:R-:W-:Y:S04]  /*7550*/  STL [R1+0x1748], R18 ;  /* 0x0017481201007387 */ /* 0x000fe80000100800 */
[----:B-1----:R-:W4:Y:S04]  /*7560*/  LDL R13, [R1+0xdd0] ;  /* 0x000dd000010d7983 */ /* 0x002f280000100800 */
[----:B------:R-:W3:Y:S04]  /*7570*/  LDL.LU R8, [R1+0x264] ;  /* 0x0002640001087983 */ /* 0x000ee80000300800 */
[----:B------:R-:W3:Y:S01]  /*7580*/  LDL.LU R11, [R1+0x278] ;  /* 0x00027800010b7983 */ /* 0x000ee20000300800 */
[----:B------:R-:W-:Y:S01]  /*7590*/  SEL R23, RZ, 0x4, P1 ;  /* 0x00000004ff177807 */ /* 0x000fe20000800000 */
[----:B------:R-:W-:Y:S01]  /*75a0*/  IMAD R20, R3, 0x2, R19 ;  /* 0x0000000203147824 */ /* 0x000fe200078e0213 */
[----:B------:R-:W-:Y:S01]  /*75b0*/  ISETP.GE.AND P1, PT, R22, RZ, PT ;  /* 0x000000ff1600720c */ /* 0x000fe20003f26270 */
[----:B------:R-:W-:Y:S01]  /*75c0*/  @!P2 IMAD.MOV R21, RZ, RZ, -R21 ;  /* 0x000000ffff15a224 */ /* 0x000fe200078e0a15 */
[----:B------:R-:W-:Y:S01]  /*75d0*/  SEL R23, R23, RZ, P4 ;  /* 0x000000ff17177207 */ /* 0x000fe20002000000 */
[----:B------:R-:W-:Y:S01]  /*75e0*/  IMAD R22, R3, 0x2, R20 ;  /* 0x0000000203167824 */ /* 0x000fe200078e0214 */
[----:B------:R-:W-:Y:S01]  /*75f0*/  ISETP.GE.AND P2, PT, R27, RZ, PT ;  /* 0x000000ff1b00720c */ /* 0x000fe20003f46270 */
[--C-:B------:R-:W-:Y:S01]  /*7600*/  @!P5 IMAD.IADD R24, R24, 0x1, -R25.reuse ;  /* 0x000000011818d824 */ /* 0x100fe200078e0a19 */
[----:B------:R-:W-:Y:S01]  /*7610*/  ISETP.NE.U32.AND P5, PT, R23, RZ, PT ;  /* 0x000000ff1700720c */ /* 0x000fe20003fa5070 */
[C---:B------:R-:W-:Y:S01]  /*7620*/  IMAD R23, R3.reuse, 0x2, R22 ;  /* 0x0000000203177824 */ /* 0x040fe200078e0216 */
[----:B------:R-:W3:Y:S01]  /*7630*/  LDL.LU R0, [R1+0x274] ;  /* 0x0002740001007983 */ /* 0x000ee20000300800 */
[----:B------:R-:W-:Y:S01]  /*7640*/  @!P3 IMAD.IADD R26, R26, 0x1, -R25 ;  /* 0x000000011a1ab824 */ /* 0x000fe200078e0a19 */
[----:B------:R-:W-:Y:S01]  /*7650*/  ISETP.NE.AND P3, PT, RZ, c[0x0][0x17c], PT ;  /* 0x00005f00ff007a0c */ /* 0x000fe20003f65270 */
[C---:B------:R-:W-:Y:S01]  /*7660*/  IMAD R25, R3.reuse, 0x2, R23 ;  /* 0x0000000203197824 */ /* 0x040fe200078e0217 */
[----:B------:R-:W-:Y:S01]  /*7670*/  LOP3.LUT R27, RZ, c[0x0][0x17c], RZ, 0x33, !PT ;  /* 0x00005f00ff1b7a12 */ /* 0x000fe200078e33ff */
[----:B------:R-:W-:Y:S01]  /*7680*/  STL [R1+0x174c], R19 ;  /* 0x00174c1301007387 */ /* 0x000fe20000100800 */
[----:B------:R-:W-:Y:S01]  /*7690*/  @!P1 IMAD.MOV R24, RZ, RZ, -R24 ;  /* 0x000000ffff189224 */ /* 0x000fe200078e0a18 */
[----:B------:R-:W-:Y:S01]  /*76a0*/  ISETP.NE.AND P1, PT, RZ, c[0x0][0x178], PT ;  /* 0x00005e00ff007a0c */ /* 0x000fe20003f25270 */
[----:B------:R-:W-:Y:S01]  /*76b0*/  IMAD R28, R3, 0x2, R25 ;  /* 0x00000002031c7824 */ /* 0x000fe200078e0219 */
[----:B------:R-:W-:Y:S01]  /*76c0*/  STL [R1+0x1750], R20 ;  /* 0x0017501401007387 */ /* 0x000fe20000100800 */
[----:B------:R-:W-:Y:S01]  /*76d0*/  @!P2 IMAD.MOV R26, RZ, RZ, -R26 ;  /* 0x000000ffff1aa224 */ /* 0x000fe200078e0a1a */
[----:B--2---:R-:W-:Y:S01]  /*76e0*/  SEL R4, R27, R2, !P3 ;  /* 0x000000021b047207 */ /* 0x004fe20005800000 */
[----:B------:R-:W-:Y:S01]  /*76f0*/  IMAD R2, R3, 0x2, R28 ;  /* 0x0000000203027824 */ /* 0x000fe200078e021c */
[----:B------:R-:W-:Y:S04]  /*7700*/  STL [R1+0x1784], R21 ;  /* 0x0017841501007387 */ /* 0x000fe80000100800 */
[----:B------:R-:W-:Y:S04]  /*7710*/  STL [R1+0x1754], R22 ;  /* 0x0017541601007387 */ /* 0x000fe80000100800 */
[----:B------:R-:W-:Y:S04]  /*7720*/  STL [R1+0x1758], R23 ;  /* 0x0017581701007387 */ /* 0x000fe80000100800 */
[----:B------:R-:W-:Y:S04]  /*7730*/  STL [R1+0x1788], R24 ;  /* 0x0017881801007387 */ /* 0x000fe80000100800 */
[----:B------:R-:W-:Y:S04]  /*7740*/  STL [R1+0x175c], R25 ;  /* 0x00175c1901007387 */ /* 0x000fe80000100800 */
[----:B------:R-:W-:Y:S04]  /*7750*/  STL [R1+0x178c], R26 ;  /* 0x00178c1a01007387 */ /* 0x000fe80000100800 */
[----:B------:R-:W-:Y:S04]  /*7760*/  STL [R1+0x1790], R29 ;  /* 0x0017901d01007387 */ /* 0x000fe80000100800 */
[----:B------:R1:W-:Y:S04]  /*7770*/  STL [R1+0x1794], R2 ;  /* 0x0017940201007387 */ /* 0x0003e80000100800 */
[----:B------:R-:W-:Y:S04]  /*7780*/  STL [R1+0x27c], R4 ;  /* 0x00027c0401007387 */ /* 0x000fe80000100800 */
[----:B------:R2:W-:Y:S01]  /*7790*/  STL [R1+0x1760], R28 ;  /* 0x0017601c01007387 */ /* 0x0005e20000100800 */
[----:B----4-:R-:W-:-:S02]  /*77a0*/  ISETP.GE.AND P2, PT, R13, RZ, PT ;  /* 0x000000ff0d00720c */ /* 0x010fc40003f46270 */
[C---:B---3--:R-:W-:Y:S02]  /*77b0*/  SEL R3, R27.reuse, R8, !P3 ;  /* 0x000000081b037207 */ /* 0x048fe40005800000 */
[----:B-1----:R-:W-:-:S03]  /*77c0*/  SEL R2, R27, R11, !P3 ;  /* 0x0000000b1b027207 */ /* 0x002fc60005800000 */
[----:B------:R-:W-:Y:S04]  /*77d0*/  STL [R1+0x280], R3 ;  /* 0x0002800301007387 */ /* 0x000fe80000100800 */
[----:B------:R-:W-:Y:S04]  /*77e0*/  STL [R1+0x278], R2 ;  /* 0x0002780201007387 */ /* 0x000fe80000100800 */
[----:B--2---:R-:W2:Y:S01]  /*77f0*/  LDL.LU R28, [R1+0x260] ;  /* 0x00026000011c7983 */ /* 0x004ea20000300800 */
[----:B------:R-:W-:-:S05]  /*7800*/  SEL R0, R27, R0, !P3 ;  /* 0x000000001b007207 */ /* 0x000fca0005800000 */
[----:B------:R-:W-:Y:S04]  /*7810*/  STL [R1+0x274], R0 ;  /* 0x0002740001007387 */ /* 0x000fe80000100800 */
[----:B--2---:R1:W-:Y:S04]  /*7820*/  STL [R1+0x17b8], R28 ;  /* 0x0017b81c01007387 */ /* 0x0043e80000100800 */
[----:B-1----:R-:W2:Y:S04]  /*7830*/  LDL.LU R28, [R1+0x268] ;  /* 0x00026800011c7983 */ /* 0x002ea80000300800 */
[----:B--2---:R1:W-:Y:S04]  /*7840*/  STL [R1+0x17bc], R28 ;  /* 0x0017bc1c01007387 */ /* 0x0043e80000100800 */
[----:B-1----:R-:W2:Y:S04]  /*7850*/  LDL.LU R28, [R1+0x26c] ;  /* 0x00026c00011c7983 */ /* 0x002ea80000300800 */
[----:B--2---:R1:W-:Y:S04]  /*7860*/  STL [R1+0x17c0], R28 ;  /* 0x0017c01c01007387 */ /* 0x0043e80000100800 */
[----:B------:R-:W2:Y:S04]  /*7870*/  LDL.LU R2, [R1+0x25c] ;  /* 0x00025c0001027983 */ /* 0x000ea80000300800 */
[----:B------:R-:W3:Y:S04]  /*7880*/  LDL.LU R3, [R1+0x258] ;  /* 0x0002580001037983 */ /* 0x000ee80000300800 */
[----:B------:R-:W4:Y:S04]  /*7890*/  LDL.LU R29, [R1+0x254] ;  /* 0x00025400011d7983 */ /* 0x000f280000300800 */
[----:B------:R-:W2:Y:S04]  /*78a0*/  LDL.LU R26, [R1+0x250] ;  /* 0x00025000011a7983 */ /* 0x000ea80000300800 */
[----:B------:R-:W2:Y:S04]  /*78b0*/  LDL.LU R25, [R1+0x24c] ;  /* 0x00024c0001197983 */ /* 0x000ea80000300800 */
[----:B------:R-:W2:Y:S04]  /*78c0*/  LDL.LU R24, [R1+0x248] ;  /* 0x0002480001187983 */ /* 0x000ea80000300800 */
[----:B------:R-:W2:Y:S04]  /*78d0*/  LDL.LU R23, [R1+0x244] ;  /* 0x0002440001177983 */ /* 0x000ea80000300800 */
[----:B------:R-:W2:Y:S04]  /*78e0*/  LDL.LU R22, [R1+0x240] ;  /* 0x0002400001167983 */ /* 0x000ea80000300800 */
[----:B------:R-:W2:Y:S04]  /*78f0*/  LDL.LU R21, [R1+0x23c] ;  /* 0x00023c0001157983 */ /* 0x000ea80000300800 */
[----:B------:R-:W2:Y:S04]  /*7900*/  LDL.LU R20, [R1+0x238] ;  /* 0x0002380001147983 */ /* 0x000ea80000300800 */
[----:B------:R-:W2:Y:S04]  /*7910*/  LDL.LU R19, [R1+0x234] ;  /* 0x0002340001137983 */ /* 0x000ea80000300800 */
[----:B------:R-:W2:Y:S01]  /*7920*/  LDL.LU R18, [R1+0x230] ;  /* 0x0002300001127983 */ /* 0x000ea20000300800 */
[----:B-1----:R-:W-:-:S03]  /*7930*/  IMAD.MOV.U32 R28, RZ, RZ, R10 ;  /* 0x000000ffff1c7224 */ /* 0x002fc600078e000a */
[----:B------:R-:W2:Y:S04]  /*7940*/  LDL.LU R17, [R1+0x22c] ;  /* 0x00022c0001117983 */ /* 0x000ea80000300800 */
[----:B------:R-:W2:Y:S04]  /*7950*/  LDL.LU R16, [R1+0x228] ;  /* 0x0002280001107983 */ /* 0x000ea80000300800 */
[----:B------:R-:W2:Y:S04]  /*7960*/  LDL.LU R6, [R1+0x224] ;  /* 0x0002240001067983 */ /* 0x000ea80000300800 */
[----:B------:R-:W2:Y:S04]  /*7970*/  LDL.LU R15, [R1+0x220] ;  /* 0x00022000010f7983 */ /* 0x000ea80000300800 */
[----:B------:R-:W2:Y:S01]  /*7980*/  LDL.LU R14, [R1+0x21c] ;  /* 0x00021c00010e7983 */ /* 0x000ea20000300800 */
[----:B------:R-:W-:-:S03]  /*7990*/  SEL R28, R27, R28, !P3 ;  /* 0x0000001c1b1c7207 */ /* 0x000fc60005800000 */
        /* <DEDUP_REMOVED lines=8> */
[----:B------:R1:W-:Y:S04]  /*7a20*/  STL [R1+0x270], R28 ;  /* 0x0002701c01007387 */ /* 0x0003e80000100800 */
[----:B-1----:R-:W2:Y:S02]  /*7a30*/  LDL.LU R28, [R1+0x17c0] ;  /* 0x0017c000011c7983 */ /* 0x002ea40000300800 */
[----:B--2---:R-:W-:-:S05]  /*7a40*/  SEL R28, R27, R28, !P3 ;  /* 0x0000001c1b1c7207 */ /* 0x004fca0005800000 */
[----:B------:R1:W-:Y:S04]  /*7a50*/  STL [R1+0x26c], R28 ;  /* 0x00026c1c01007387 */ /* 0x0003e80000100800 */
[----:B-1----:R-:W2:Y:S02]  /*7a60*/  LDL.LU R28, [R1+0x17bc] ;  /* 0x0017bc00011c7983 */ /* 0x002ea40000300800 */
[----:B--2---:R-:W-:-:S05]  /*7a70*/  SEL R28, R27, R28, !P3 ;  /* 0x0000001c1b1c7207 */ /* 0x004fca0005800000 */
[----:B------:R1:W-:Y:S04]  /*7a80*/  STL [R1+0x264], R28 ;  /* 0x0002641c01007387 */ /* 0x0003e80000100800 */
[----:B-1----:R-:W2:Y:S01]  /*7a90*/  LDL.LU R28, [R1+0x17b8] ;  /* 0x0017b800011c7983 */ /* 0x002ea20000300800 */
[C---:B------:R-:W-:Y:S02]  /*7aa0*/  SEL R2, R27.reuse, R2, !P3 ;  /* 0x000000021b027207 */ /* 0x040fe40005800000 */
[C---:B---3--:R-:W-:Y:S02]  /*7ab0*/  SEL R3, R27.reuse, R3, !P3 ;  /* 0x000000031b037207 */ /* 0x048fe40005800000 */
[C---:B------:R-:W-:Y:S02]  /*7ac0*/  SEL R24, R27.reuse, R24, !P3 ;  /* 0x000000181b187207 */ /* 0x040fe40005800000 */
[----:B------:R-:W-:-:S02]  /*7ad0*/  SEL R21, R27, R21, !P3 ;  /* 0x000000151b157207 */ /* 0x000fc40005800000 */
[C---:B------:R-:W-:Y:S02]  /*7ae0*/  SEL R18, R27.reuse, R18, !P3 ;  /* 0x000000121b127207 */ /* 0x040fe40005800000 */
[C---:B------:R-:W-:Y:S02]  /*7af0*/  SEL R6, R27.reuse, R6, !P3 ;  /* 0x000000061b067207 */ /* 0x040fe40005800000 */
[C---:B------:R-:W-:Y:S02]  /*7b00*/  SEL R4, R27.reuse, R4, !P3 ;  /* 0x000000041b047207 */ /* 0x040fe40005800000 */
[----:B--2---:R-:W-:-:S05]  /*7b10*/  SEL R28, R27, R28, !P3 ;  /* 0x0000001c1b1c7207 */ /* 0x004fca0005800000 */
[----:B------:R4:W-:Y:S04]  /*7b20*/  STL [R1+0x260], R28 ;  /* 0x0002601c01007387 */ /* 0x0009e80000100800 */
[----:B------:R1:W-:Y:S01]  /*7b30*/  STL [R1+0x25c], R2 ;  /* 0x00025c0201007387 */ /* 0x0003e20000100800 */
[----:B----4-:R-:W-:-:S03]  /*7b40*/  SEL R28, R27, R29, !P3 ;  /* 0x0000001d1b1c7207 */ /* 0x010fc60005800000 */
[----:B------:R2:W-:Y:S01]  /*7b50*/  STL [R1+0x258], R3 ;  /* 0x0002580301007387 */ /* 0x0005e20000100800 */
[----:B-1----:R-:W-:-:S03]  /*7b60*/  SEL R2, R27, R26, !P3 ;  /* 0x0000001a1b027207 */ /* 0x002fc60005800000 */
[----:B------:R-:W-:Y:S04]  /*7b70*/  STL [R1+0x254], R28 ;  /* 0x0002541c01007387 */ /* 0x000fe80000100800 */
[----:B------:R1:W-:Y:S01]  /*7b80*/  STL [R1+0x250], R2 ;  /* 0x0002500201007387 */ /* 0x0003e20000100800 */
[----:B--2---:R-:W-:-:S05]  /*7b90*/  SEL R3, R27, R25, !P3 ;  /* 0x000000191b037207 */ /* 0x004fca0005800000 */
        /* <DEDUP_REMOVED lines=22> */
[----:B------:R1:W-:Y:S04]  /*7d00*/  STL [R1+0x218], R4 ;  /* 0x0002180401007387 */ /* 0x0003e80000100800 */
[----:B------:R3:W-:Y:S01]  /*7d10*/  STL [R1+0x214], R2 ;  /* 0x0002140201007387 */ /* 0x0007e20000100800 */
[C---:B--2---:R-:W-:Y:S02]  /*7d20*/  SEL R3, R27.reuse, R12, !P3 ;  /* 0x0000000c1b037207 */ /* 0x044fe40005800000 */
[C---:B-1----:R-:W-:Y:S02]  /*7d30*/  SEL R4, R27.reuse, R8, !P3 ;  /* 0x000000081b047207 */ /* 0x042fe40005800000 */
[C---:B---3--:R-:W-:Y:S01]  /*7d40*/  SEL R2, R27.reuse, R13, !P3 ;  /* 0x0000000d1b027207 */ /* 0x048fe20005800000 */
[----:B------:R1:W-:Y:S04]  /*7d50*/  STL [R1+0x210], R3 ;  /* 0x0002100301007387 */ /* 0x0003e80000100800 */
[----:B------:R2:W-:Y:S01]  /*7d60*/  STL [R1+0x20c], R2 ;  /* 0x00020c0201007387 */ /* 0x0005e20000100800 */
[----:B-1----:R-:W-:-:S03]  /*7d70*/  SEL R3, R27, R11, !P3 ;  /* 0x0000000b1b037207 */ /* 0x002fc60005800000 */
[----:B------:R-:W-:Y:S01]  /*7d80*/  STL [R1+0x208], R4 ;  /* 0x0002080401007387 */ /* 0x000fe20000100800 */
[----:B--2---:R-:W-:-:S03]  /*7d90*/  SEL R2, R27, R0, !P3 ;  /* 0x000000001b027207 */ /* 0x004fc60005800000 */
[----:B------:R-:W-:Y:S04]  /*7da0*/  STL [R1+0x204], R3 ;  /* 0x0002040301007387 */ /* 0x000fe80000100800 */
[----:B------:R-:W-:Y:S04]  /*7db0*/  STL [R1+0x200], R2 ;  /* 0x0002000201007387 */ /* 0x000fe80000100800 */
[----:B------:R-:W2:Y:S01]  /*7dc0*/  LDL.LU R28, [R1+0x1ec] ;  /* 0x0001ec00011c7983 */ /* 0x000ea20000300800 */
[----:B------:R-:W-:-:S05]  /*7dd0*/  SEL R0, R27, R10, !P3 ;  /* 0x0000000a1b007207 */ /* 0x000fca0005800000 */
[----:B------:R-:W-:Y:S04]  /*7de0*/  STL [R1+0x1fc], R0 ;  /* 0x0001fc0001007387 */ /* 0x000fe80000100800 */
[----:B--2---:R1:W-:Y:S04]  /*7df0*/  STL [R1+0x17ac], R28 ;  /* 0x0017ac1c01007387 */ /* 0x0043e80000100800 */
[----:B-1----:R-:W2:Y:S04]  /*7e00*/  LDL.LU R28, [R1+0x1f0] ;  /* 0x0001f000011c7983 */ /* 0x002ea80000300800 */
[----:B--2---:R1:W-:Y:S04]  /*7e10*/  STL [R1+0x17b0], R28 ;  /* 0x0017b01c01007387 */ /* 0x0043e80000100800 */
[----:B-1----:R-:W2:Y:S04]  /*7e20*/  LDL.LU R28, [R1+0x1f4] ;  /* 0x0001f400011c7983 */ /* 0x002ea80000300800 */
[----:B--2---:R1:W-:Y:S04]  /*7e30*/  STL [R1+0x17b4], R28 ;  /* 0x0017b41c01007387 */ /* 0x0043e80000100800 */
[----:B-1----:R-:W2:Y:S04]  /*7e40*/  LDL.LU R28, [R1+0x1f8] ;  /* 0x0001f800011c7983 */ /* 0x002ea80000300800 */
[----:B------:R-:W3:Y:S04]  /*7e50*/  LDL.LU R2, [R1+0x1e8] ;  /* 0x0001e80001027983 */ /* 0x000ee80000300800 */
[----:B------:R-:W4:Y:S04]  /*7e60*/  LDL.LU R3, [R1+0x1e4] ;  /* 0x0001e40001037983 */ /* 0x000f280000300800 */
[----:B------:R-:W3:Y:S04]  /*7e70*/  LDL.LU R29, [R1+0x1e0] ;  /* 0x0001e000011d7983 */ /* 0x000ee80000300800 */
        /* <DEDUP_REMOVED lines=21> */
[----:B------:R-:W3:Y:S01]  /*7fd0*/  LDL.LU R10, [R1+0x184] ;  /* 0x00018400010a7983 */ /* 0x000ee20000300800 */
[----:B--2---:R-:W-:-:S05]  /*7fe0*/  SEL R28, R27, R28, !P3 ;  /* 0x0000001c1b1c7207 */ /* 0x004fca0005800000 */
        /* <DEDUP_REMOVED lines=8> */
[C---:B---3--:R-:W-:Y:S02]  /*8070*/  SEL R2, R27.reuse, R2, !P3 ;  /* 0x000000021b027207 */ /* 0x048fe40005800000 */
[C---:B----4-:R-:W-:Y:S02]  /*8080*/  SEL R3, R27.reuse, R3, !P3 ;  /* 0x000000031b037207 */ /* 0x050fe40005800000 */
[C---:B------:R-:W-:Y:S02]  /*8090*/  SEL R24, R27.reuse, R24, !P3 ;  /* 0x000000181b187207 */ /* 0x040fe40005800000 */
[----:B------:R-:W-:-:S02]  /*80a0*/  SEL R21, R27, R21, !P3 ;  /* 0x000000151b157207 */ /* 0x000fc40005800000 */
[C---:B------:R-:W-:Y:S02]  /*80b0*/  SEL R18, R27.reuse, R18, !P3 ;  /* 0x000000121b127207 */ /* 0x040fe40005800000 */
[C---:B------:R-:W-:Y:S02]  /*80c0*/  SEL R6, R27.reuse, R6, !P3 ;  /* 0x000000061b067207 */ /* 0x040fe40005800000 */
[----:B--2---:R-:W-:-:S05]  /*80d0*/  SEL R28, R27, R28, !P3 ;  /* 0x0000001c1b1c7207 */ /* 0x004fca0005800000 */
[----:B------:R1:W-:Y:S04]  /*80e0*/  STL [R1+0x1ec], R28 ;  /* 0x0001ec1c01007387 */ /* 0x0003e80000100800 */
[----:B------:R2:W-:Y:S01]  /*80f0*/  STL [R1+0x1e8], R2 ;  /* 0x0001e80201007387 */ /* 0x0005e20000100800 */
[----:B-1----:R-:W-:-:S03]  /*8100*/  SEL R28, R27, R29, !P3 ;  /* 0x0000001d1b1c7207 */ /* 0x002fc60005800000 */
[----:B------:R1:W-:Y:S01]  /*8110*/  STL [R1+0x1e4], R3 ;  /* 0x0001e40301007387 */ /* 0x0003e20000100800 */
[----:B--2---:R-:W-:-:S03]  /*8120*/  SEL R2, R27, R26, !P3 ;  /* 0x0000001a1b027207 */ /* 0x004fc60005800000 */
[----:B------:R-:W-:Y:S04]  /*8130*/  STL [R1+0x1e0], R28 ;  /* 0x0001e01c01007387 */ /* 0x000fe80000100800 */
[----:B------:R2:W-:Y:S01]  /*8140*/  STL [R1+0x1dc], R2 ;  /* 0x0001dc0201007387 */ /* 0x0005e20000100800 */
[----:B-1----:R-:W-:-:S05]  /*8150*/  SEL R3, R27, R25, !P3 ;  /* 0x000000191b037207 */ /* 0x002fca0005800000 */
        /* <DEDUP_REMOVED lines=19> */
[C---:B-1----:R-:W-:Y:S02]  /*8290*/  SEL R3, R27.reuse, R14, !P3 ;  /* 0x0000000e1b037207 */ /* 0x042fe40005800000 */
[----:B--2---:R-:W-:-:S03]  /*82a0*/  SEL R2, R27, R4, !P3 ;  /* 0x000000041b027207 */ /* 0x004fc60005800000 */
[----:B------:R1:W-:Y:S01]  /*82b0*/  STL [R1+0x1a4], R3 ;  /* 0x0001a40301007387 */ /* 0x0003e20000100800 */
[----:B------:R-:W-:-:S03]  /*82c0*/  SEL R4, R27, R9, !P3 ;  /* 0x000000091b047207 */ /* 0x000fc60005800000 */
[----:B------:R2:W-:Y:S01]  /*82d0*/  STL [R1+0x1a0], R2 ;  /* 0x0001a00201007387 */ /* 0x0005e20000100800 */
[----:B-1----:R-:W-:-:S03]  /*82e0*/  SEL R3, R27, R12, !P3 ;  /* 0x0000000c1b037207 */ /* 0x002fc60005800000 */
[----:B------:R1:W-:Y:S01]  /*82f0*/  STL [R1+0x19c], R4 ;  /* 0x00019c0401007387 */ /* 0x0003e20000100800 */
[----:B--2---:R-:W-:-:S03]  /*8300*/  SEL R2, R27, R13, !P3 ;  /* 0x0000000d1b027207 */ /* 0x004fc60005800000 */
[----:B------:R2:W-:Y:S04]  /*8310*/  STL [R1+0x198], R3 ;  /* 0x0001980301007387 */ /* 0x0005e80000100800 */
[----:B------:R3:W-:Y:S01]  /*8320*/  STL [R1+0x194], R2 ;  /* 0x0001940201007387 */ /* 0x0007e20000100800 */
[C---:B-1----:R-:W-:Y:S02]  /*8330*/  SEL R4, R27.reuse, R8, !P3 ;  /* 0x000000081b047207 */ /* 0x042fe40005800000 */
[----:B--2---:R-:W-:-:S03]  /*8340*/  SEL R3, R27, R11, !P3 ;  /* 0x0000000b1b037207 */ /* 0x004fc60005800000 */
[----:B------:R-:W-:Y:S01]  /*8350*/  STL [R1+0x190], R4 ;  /* 0x0001900401007387 */ /* 0x000fe20000100800 */
[----:B---3--:R-:W-:-:S03]  /*8360*/  SEL R2, R27, R0, !P3 ;  /* 0x000000001b027207 */ /* 0x008fc60005800000 */
        /* <DEDUP_REMOVED lines=79> */
[----:B------:R-:W-:Y:S01]  /*8860*/  STL [R1+0x124], R6 ;  /* 0x0001240601007387 */ /* 0x000fe20000100800 */
        /* <DEDUP_REMOVED lines=13> */
[----:B------:R-:W-:Y:S01]  /*8940*/  STL [R1+0x108], R3 ;  /* 0x0001080301007387 */ /* 0x000fe20000100800 */
[----:B------:R-:W-:-:S03]  /*8950*/  SEL R0, R27, R10, !P3 ;  /* 0x0000000a1b007207 */ /* 0x000fc60005800000 */
[----:B------:R1:W-:Y:S04]  /*8960*/  STL [R1+0x104], R2 ;  /* 0x0001040201007387 */ /* 0x0003e80000100800 */
[----:B------:R-:W2:Y:S04]  /*8970*/  LDL.LU R10, [R1+0xfc] ;  /* 0x0000fc00010a7983 */ /* 0x000ea80000300800 */
[----:B-1----:R-:W3:Y:S04]  /*8980*/  LDL.LU R2, [R1+0xf0] ;  /* 0x0000f00001027983 */ /* 0x002ee80000300800 */
[----:B------:R-:W-:Y:S04]  /*8990*/  STL [R1+0x100], R0 ;  /* 0x0001000001007387 */ /* 0x000fe80000100800 */
[----:B---3--:R1:W-:Y:S04]  /*89a0*/  STL [R1+0x1798], R2 ;  /* 0x0017980201007387 */ /* 0x0083e80000100800 */
[----:B-1----:R-:W3:Y:S01]  /*89b0*/  LDL.LU R2, [R1+0xf4] ;  /* 0x0000f40001027983 */ /* 0x002ee20000300800 */
[----:B--2---:R-:W-:-:S03]  /*89c0*/  SEL R10, R27, R10, !P3 ;  /* 0x0000000a1b0a7207 */ /* 0x004fc60005800000 */
[----:B---3--:R1:W-:Y:S04]  /*89d0*/  STL [R1+0x179c], R2 ;  /* 0x00179c0201007387 */ /* 0x0083e80000100800 */
        /* <DEDUP_REMOVED lines=25> */
[----:B------:R1:W-:Y:S04]  /*8b70*/  STL [R1+0xfc], R10 ;  /* 0x0000fc0a01007387 */ /* 0x0003e80000100800 */
[----:B-1----:R-:W3:Y:S01]  /*8b80*/  LDL.LU R10, [R1+0x10] ;  /* 0x00001000010a7983 */ /* 0x002ee20000300800 */
        /* <DEDUP_REMOVED lines=12> */
[C---:B------:R-:W-:Y:S02]  /*8c50*/  SEL R4, R27.reuse, R4, !P3 ;  /* 0x000000041b047207 */ /* 0x040fe40005800000 */
[C---:B------:R-:W-:Y:S02]  /*8c60*/  SEL R9, R27.reuse, R9, !P3 ;  /* 0x000000091b097207 */ /* 0x040fe40005800000 */
[C---:B------:R-:W-:Y:S02]  /*8c70*/  SEL R8, R27.reuse, R8, !P3 ;  /* 0x000000081b087207 */ /* 0x040fe40005800000 */
[----:B------:R-:W-:-:S02]  /*8c80*/  SEL R11, R27, R11, !P3 ;  /* 0x0000000b1b0b7207 */ /* 0x000fc40005800000 */
[----:B--2---:R-:W-:-:S05]  /*8c90*/  SEL R2, R27, R2, !P3 ;  /* 0x000000021b027207 */ /* 0x004fca0005800000 */
[----:B------:R1:W-:Y:S04]  /*8ca0*/  STL [R1+0xf0], R2 ;  /* 0x0000f00201007387 */ /* 0x0003e80000100800 */
[----:B-1----:R-:W2:Y:S04]  /*8cb0*/  LDL.LU R2, [R1+0x1794] ;  /* 0x0017940001027983 */ /* 0x002ea80000300800 */
[----:B------:R1:W-:Y:S04]  /*8cc0*/  STL [R1+0xec], R29 ;  /* 0x0000ec1d01007387 */ /* 0x0003e80000100800 */
[----:B-1----:R-:W3:Y:S04]  /*8cd0*/  LDL.LU R29, [R1+0x1790] ;  /* 0x00179000011d7983 */ /* 0x002ee80000300800 */
[----:B------:R1:W-:Y:S04]  /*8ce0*/  STL [R1+0xc4], R26 ;  /* 0x0000c41a01007387 */ /* 0x0003e80000100800 */
[----:B-1----:R-:W4:Y:S04]  /*8cf0*/  LDL.LU R26, [R1+0x178c] ;  /* 0x00178c00011a7983 */ /* 0x002f280000300800 */
[----:B------:R1:W-:Y:S04]  /*8d00*/  STL [R1+0x598], R24 ;  /* 0x0005981801007387 */ /* 0x0003e80000100800 */
[----:B-1----:R-:W2:Y:S04]  /*8d10*/  LDL.LU R24, [R1+0x1788] ;  /* 0x0017880001187983 */ /* 0x002ea80000300800 */
        /* <DEDUP_REMOVED lines=13> */
[----:B-1----:R-:W3:Y:S01]  /*8df0*/  LDL.LU R11, [R1+0x176c] ;  /* 0x00176c00010b7983 */ /* 0x002ee20000300800 */
[----:B------:R-:W-:-:S02]  /*8e00*/  SEL R3, R27, R3, !P3 ;  /* 0x000000031b037207 */ /* 0x000fc40005800000 */
[----:B------:R-:W-:-:S03]  /*8e10*/  SEL R28, R27, R28, !P3 ;  /* 0x0000001c1b1c7207 */ /* 0x000fc60005800000 */
[----:B------:R-:W-:Y:S04]  /*8e20*/  STL [R1+0x5b8], R3 ;  /* 0x0005b80301007387 */ /* 0x000fe80000100800 */
[----:B------:R1:W-:Y:S02]  /*8e30*/  STL [R1+0x5bc], R28 ;  /* 0x0005bc1c01007387 */ /* 0x0003e40000100800 */
[C---:B-1----:R-:W-:Y:S02]  /*8e40*/  SEL R28, R27.reuse, R25, !P3 ;  /* 0x000000191b1c7207 */ /* 0x042fe40005800000 */
[C---:B------:R-:W-:Y:S02]  /*8e50*/  SEL R25, R27.reuse, R23, !P3 ;  /* 0x000000171b197207 */ /* 0x040fe40005800000 */
[----:B------:R-:W-:-:S02]  /*8e60*/  SEL R23, R27, R22, !P3 ;  /* 0x000000161b177207 */ /* 0x000fc40005800000 */
[C---:B------:R-:W-:Y:S01]  /*8e70*/  SEL R22, R27.reuse, R20, !P3 ;  /* 0x000000141b167207 */ /* 0x040fe20005800000 */
[----:B------:R-:W-:Y:S01]  /*8e80*/  STL [R1+0x5c0], R28 ;  /* 0x0005c01c01007387 */ /* 0x000fe20000100800 */
[C---:B------:R-:W-:Y:S02]  /*8e90*/  SEL R20, R27.reuse, R19, !P3 ;  /* 0x000000131b147207 */ /* 0x040fe40005800000 */
[C---:B------:R-:W-:Y:S01]  /*8ea0*/  SEL R19, R27.reuse, R18, !P3 ;  /* 0x000000121b137207 */ /* 0x040fe20005800000 */
[----:B------:R-:W-:Y:S01]  /*8eb0*/  STL [R1+0x5c4], R25 ;  /* 0x0005c41901007387 */ /* 0x000fe20000100800 */
[C---:B------:R-:W-:Y:S02]  /*8ec0*/  SEL R18, R27.reuse, R16, !P3 ;  /* 0x000000101b127207 */ /* 0x040fe40005800000 */
[C---:B------:R-:W-:Y:S01]  /*8ed0*/  SEL R16, R27.reuse, R15, !P3 ;  /* 0x0000000f1b107207 */ /* 0x040fe20005800000 */
[----:B------:R-:W-:Y:S01]  /*8ee0*/  STL [R1+0x5c8], R23 ;  /* 0x0005c81701007387 */ /* 0x000fe20000100800 */
[----:B------:R-:W-:-:S02]  /*8ef0*/  SEL R15, R27, R14, !P3 ;  /* 0x0000000e1b0f7207 */ /* 0x000fc40005800000 */
[C---:B------:R-:W-:Y:S01]  /*8f00*/  SEL R14, R27.reuse, R12, !P3 ;  /* 0x0000000c1b0e7207 */ /* 0x040fe20005800000 */
[----:B------:R-:W-:Y:S01]  /*8f10*/  STL [R1+0x5cc], R22 ;  /* 0x0005cc1601007387 */ /* 0x000fe20000100800 */
[----:B------:R-:W-:-:S03]  /*8f20*/  SEL R12, R27, R13, !P3 ;  /* 0x0000000d1b0c7207 */ /* 0x000fc60005800000 */
[----:B------:R-:W-:Y:S01]  /*8f30*/  STL [R1+0x5d0], R20 ;  /* 0x0005d01401007387 */ /* 0x000fe20000100800 */
[----:B------:R-:W-:-:S03]  /*8f40*/  SEL R0, R27, R0, !P3 ;  /* 0x000000001b007207 */ /* 0x000fc60005800000 */
[----:B------:R-:W-:Y:S04]  /*8f50*/  STL [R1+0x5d4], R19 ;  /* 0x0005d41301007387 */ /* 0x000fe80000100800 */
[----:B------:R-:W-:Y:S04]  /*8f60*/  STL [R1+0x5d8], R18 ;  /* 0x0005d81201007387 */ /* 0x000fe80000100800 */
[----:B------:R-:W-:Y:S01]  /*8f70*/  STL [R1+0x5dc], R16 ;  /* 0x0005dc1001007387 */ /* 0x000fe20000100800 */
[----:B------:R-:W-:-:S03]  /*8f80*/  SEL R10, R27, R10, !P3 ;  /* 0x0000000a1b0a7207 */ /* 0x000fc60005800000 */
[----:B------:R-:W-:Y:S04]  /*8f90*/  STL [R1+0x5e0], R15 ;  /* 0x0005e00f01007387 */ /* 0x000fe80000100800 */
[----:B------:R-:W-:Y:S04]  /*8fa0*/  STL [R1+0x5e4], R14 ;  /* 0x0005e40e01007387 */ /* 0x000fe80000100800 */
[----:B------:R-:W-:Y:S04]  /*8fb0*/  STL [R1+0x5e8], R12 ;  /* 0x0005e80c01007387 */ /* 0x000fe80000100800 */
[----:B------:R3:W-:Y:S04]  /*8fc0*/  STL [R1+0x5ec], R0 ;  /* 0x0005ec0001007387 */ /* 0x0007e80000100800 */
[----:B------:R-:W-:Y:S01]  /*8fd0*/  STL [R1+0x5f0], R10 ;  /* 0x0005f00a01007387 */ /* 0x000fe20000100800 */
[----:B------:R-:W-:Y:S01]  /*8fe0*/  IMAD.MOV.U32 R3, RZ, RZ, c[0x0][0x188] ;  /* 0x00006200ff037624 */ /* 0x000fe200078e00ff */
[----:B--2---:R-:W-:-:S02]  /*8ff0*/  SEL R8, R27, R8, !P3 ;  /* 0x000000081b087207 */ /* 0x004fc40005800000 */
[----:B---3--:R-:W-:-:S05]  /*9000*/  SEL R0, R27, R11, !P3 ;  /* 0x0000000b1b007207 */ /* 0x008fca0005800000 */
[----:B------:R-:W-:Y:S04]  /*9010*/  STL [R1+0x5f4], R0 ;  /* 0x0005f40001007387 */ /* 0x000fe80000100800 */
[----:B------:R1:W-:Y:S02]  /*9020*/  STL [R1+0x5f8], R8 ;  /* 0x0005f80801007387 */ /* 0x0003e40000100800 */
[C---:B-1----:R-:W-:Y:S02]  /*9030*/  SEL R8, R27.reuse, R4, !P3 ;  /* 0x000000041b087207 */ /* 0x042fe40005800000 */
[----:B------:R-:W2:Y:S01]  /*9040*/  LDL.LU R4, [R1+0x13c] ;  /* 0x00013c0001047983 */ /* 0x000ea20000300800 */
[----:B------:R-:W-:-:S05]  /*9050*/  SEL R0, R27, R9, !P3 ;  /* 0x000000091b007207 */ /* 0x000fca0005800000 */
[----:B------:R1:W-:Y:S04]  /*9060*/  STL [R1+0x5fc], R0 ;  /* 0x0005fc0001007387 */ /* 0x0003e80000100800 */
[----:B------:R-:W-:Y:S04]  /*9070*/  STL [R1+0x600], R8 ;  /* 0x0006000801007387 */ /* 0x000fe80000100800 */
[----:B------:R-:W3:Y:S01]  /*9080*/  LDL.LU R11, [R1+0x130] ;  /* 0x00013000010b7983 */ /* 0x000ee20000300800 */
[----:B-1----:R-:W-:-:S03]  /*9090*/  SEL R0, R27, R17, !P3 ;  /* 0x000000111b007207 */ /* 0x002fc60005800000 */
[----:B------:R-:W3:Y:S01]  /*90a0*/  LDL.LU R23, [R1+0x1c4] ;  /* 0x0001c40001177983 */ /* 0x000ee20000300800 */
[----:B------:R-:W-:-:S03]  /*90b0*/  IMAD R17, R3, 0x2, R2 ;  /* 0x0000000203117824 */ /* 0x000fc600078e0202 */
[----:B------:R-:W-:Y:S04]  /*90c0*/  STL [R1+0x604], R0 ;  /* 0x0006040001007387 */ /* 0x000fe80000100800 */
[----:B------:R1:W-:Y:S04]  /*90d0*/  STL [R1+0x1764], R2 ;  /* 0x0017640201007387 */ /* 0x0003e80000100800 */
[----:B------:R-:W3:Y:S01]  /*90e0*/  LDL.LU R22, [R1+0xe8] ;  /* 0x0000e80001167983 */ /* 0x000ee20000300800 */
[C---:B-1----:R-:W-:Y:S02]  /*90f0*/  SEL R2, R27.reuse, R21, !P3 ;  /* 0x000000151b027207 */ /* 0x042fe40005800000 */
[----:B------:R-:W-:-:S03]  /*9100*/  SEL R0, R27, R24, !P3 ;  /* 0x000000181b007207 */ /* 0x000fc60005800000 */
[----:B------:R-:W-:Y:S04]  /*9110*/  STL [R1+0x608], R2 ;  /* 0x0006080201007387 */ /* 0x000fe80000100800 */
[----:B------:R-:W3:Y:S04]  /*9120*/  LDL.LU R20, [R1+0xe4] ;  /* 0x0000e40001147983 */ /* 0x000ee80000300800 */
[----:B------:R4:W-:Y:S04]  /*9130*/  STL [R1+0x60c], R0 ;  /* 0x00060c0001007387 */ /* 0x0009e80000100800 */
[----:B------:R-:W3:Y:S04]  /*9140*/  LDL.LU R19, [R1+0xe0] ;  /* 0x0000e00001137983 */ /* 0x000ee80000300800 */
[----:B------:R-:W-:Y:S04]  /*9150*/  STL [R1+0x1768], R17 ;  /* 0x0017681101007387 */ /* 0x000fe80000100800 */
[----:B------:R-:W3:Y:S01]  /*9160*/  LDL.LU R18, [R1+0xdc] ;  /* 0x0000dc0001127983 */ /* 0x000ee20000300800 */
[----:B----4-:R-:W-:-:S05]  /*9170*/  SEL R0, R27, R26, !P3 ;  /* 0x0000001a1b007207 */ /* 0x010fca0005800000 */
[----:B------:R1:W-:Y:S04]  /*9180*/  STL [R1+0x610], R0 ;  /* 0x0006100001007387 */ /* 0x0003e80000100800 */
[----:B------:R-:W4:Y:S01]  /*9190*/  LDL.LU R16, [R1+0xd8] ;  /* 0x0000d80001107983 */ /* 0x000f220000300800 */
[----:B------:R-:W-:Y:S01]  /*91a0*/  @!P2 IMAD.MOV R29, RZ, RZ, -R29 ;  /* 0x000000ffff1da224 */ /* 0x000fe200078e0a1d */
[----:B------:R-:W-:Y:S02]  /*91b0*/  @!P1 LOP3.LUT R29, RZ, c[0x0][0x178], RZ, 0x33, !PT ;  /* 0x00005e00ff1d9a12 */ /* 0x000fe400078e33ff */
[----:B------:R-:W4:Y:S01]  /*91c0*/  LDL.LU R15, [R1+0xd4] ;  /* 0x0000d400010f7983 */ /* 0x000f220000300800 */
[----:B------:R-:W-:Y:S02]  /*91d0*/  SHF.R.U32.HI R9, RZ, 0x8, R6 ;  /* 0x00000008ff097819 */ /* 0x000fe40000011606 */
[----:B------:R-:W-:Y:S01]  /*91e0*/  IMAD R29, R29, c[0x0][0x184], RZ ;  /* 0x000061001d1d7a24 */ /* 0x000fe200078e02ff */
[----:B------:R-:W4:Y:S01]  /*91f0*/  LDL.LU R14, [R1+0xd0] ;  /* 0x0000d000010e7983 */ /* 0x000f220000300800 */
[----:B------:R-:W-:-:S04]  /*9200*/  SGXT.U32 R9, R9, 0x1 ;  /* 0x000000010909781a */ /* 0x000fc80000000000 */
[C---:B-1----:R-:W-:Y:S02]  /*9210*/  LOP3.LUT R0, R9.reuse, 0x4, RZ, 0xfc, !PT ;  /* 0x0000000409007812 */ /* 0x042fe400078efcff */
[C---:B------:R-:W-:Y:S01]  /*9220*/  LOP3.LUT R0, R9.reuse, 0x8, RZ, 0xfc, !PT ;  /* 0x0000000809007812 */ /* 0x040fe200078efcff */
[----:B------:R-:W-:Y:S01]  /*9230*/  IMAD R0, R9, c[0x0][0x188], RZ ;  /* 0x0000620009007a24 */ /* 0x000fe200078e02ff */
[----:B------:R-:W-:-:S04]  /*9240*/  LEA R26, P1, R29, c[0x0][0x160], 0x2 ;  /* 0x000058001d1a7a11 */ /* 0x000fc800078210ff */
[----:B------:R-:W-:Y:S02]  /*9250*/  LEA.HI.X.SX32 R29, R29, c[0x0][0x164], 0x2, P1 ;  /* 0x000059001d1d7a11 */ /* 0x000fe400008f16ff */
[C---:B------:R-:W-:Y:S01]  /*9260*/  LEA R12, P1, R0.reuse, R26, 0x2 ;  /* 0x0000001a000c7211 */ /* 0x040fe200078210ff */
[----:B------:R-:W-:Y:S02]  /*9270*/  IMAD.MOV.U32 R6, RZ, RZ, R5 ;  /* 0x000000ffff067224 */ /* 0x000fe400078e0005 */
[C---:B------:R-:W-:Y:S01]  /*9280*/  IMAD R10, R9.reuse, c[0x0][0x188], RZ ;  /* 0x00006200090a7a24 */ /* 0x040fe200078e02ff */
[----:B------:R-:W-:Y:S01]  /*9290*/  LEA.HI.X.SX32 R13, R0, R29, 0x2, P1 ;  /* 0x0000001d000d7211 */ /* 0x000fe200008f16ff */
[----:B------:R-:W-:Y:S02]  /*92a0*/  IMAD R5, R9, c[0x0][0x188], RZ ;  /* 0x0000620009057a24 */ /* 0x000fe400078e02ff */
[C---:B------:R-:W-:Y:S02]  /*92b0*/  IMAD R21, R3.reuse, 0x2, R17 ;  /* 0x0000000203157824 */ /* 0x040fe400078e0211 */
[C---:B------:R-:W-:Y:S01]  /*92c0*/  IMAD R10, R3.reuse, 0x2, R10 ;  /* 0x00000002030a7824 */ /* 0x040fe200078e020a */
[----:B------:R2:W-:Y:S01]  /*92d0*/  STL.64 [R1+0x590], R12 ;  /* 0x0005900c01007387 */ /* 0x0005e20000100a00 */
[----:B------:R-:W-:-:S03]  /*92e0*/  IMAD R5, R3, 0x2, R5 ;  /* 0x0000000203057824 */ /* 0x000fc600078e0205 */
[----:B------:R-:W4:Y:S01]  /*92f0*/  LDL.LU R0, [R1+0xcc] ;  /* 0x0000cc0001007983 */ /* 0x000f220000300800 */
[C---:B------:R-:W-:Y:S01]  /*9300*/  IMAD R24, R3.reuse, 0x2, R21 ;  /* 0x0000000203187824 */ /* 0x040fe200078e0215 */
[CC--:B------:R-:W-:Y:S01]  /*9310*/  LEA R2, P3, R10.reuse, R26.reuse, 0x2 ;  /* 0x0000001a0a027211 */ /* 0x0c0fe200078610ff */
[C---:B------:R-:W-:Y:S02]  /*9320*/  IMAD R5, R3.reuse, 0x2, R5 ;  /* 0x0000000203057824 */ /* 0x040fe400078e0205 */
[----:B------:R-:W-:Y:S01]  /*9330*/  IMAD R27, R3, 0x2, R24 ;  /* 0x00000002031b7824 */ /* 0x000fe200078e0218 */
[----:B------:R-:W-:Y:S02]  /*9340*/  LEA.HI.X.SX32 R3, R10, R29, 0x2, P3 ;  /* 0x0000001d0a037211 */ /* 0x000fe400018f16ff */
[----:B------:R-:W-:-:S03]  /*9350*/  LEA R8, P2, R5, R26, 0x2 ;  /* 0x0000001a05087211 */ /* 0x000fc600078410ff */
[----:B------:R3:W-:Y:S01]  /*9360*/  STL.64 [R1+0x588], R2 ;  /* 0x0005880201007387 */ /* 0x0007e20000100a00 */
[----:B------:R-:W-:-:S03]  /*9370*/  LEA.HI.X.SX32 R9, R5, R29, 0x2, P2 ;  /* 0x0000001d05097211 */ /* 0x000fc600010f16ff */
[----:B------:R-:W4:Y:S04]  /*9380*/  LDL.LU R5, [R1+0xc8] ;  /* 0x0000c80001057983 */ /* 0x000f280000300800 */
[----:B------:R1:W-:Y:S01]  /*9390*/  STL.64 [R1+0x580], R8 ;  /* 0x0005800801007387 */ /* 0x0003e20000100a00 */
[----:B--2---:R-:W-:-:S04]  /*93a0*/  LEA R12, P1, R4, R26, 0x2 ;  /* 0x0000001a040c7211 */ /* 0x004fc800078210ff */
[----:B------:R-:W-:Y:S02]  /*93b0*/  LEA.HI.X.SX32 R13, R4, R29, 0x2, P1 ;  /* 0x0000001d040d7211 */ /* 0x000fe400008f16ff */
[----:B------:R-:W2:Y:S01]  /*93c0*/  LDL.LU R4, [R1+0xc0] ;  /* 0x0000c00001047983 */ /* 0x000ea20000300800 */
[----:B---3--:R-:W-:-:S04]  /*93d0*/  LEA R2, P3, R11, R26, 0x2 ;  /* 0x0000001a0b027211 */ /* 0x008fc800078610ff */
[----:B------:R-:W-:Y:S01]  /*93e0*/  LEA.HI.X.SX32 R3, R11, R29, 0x2, P3 ;  /* 0x0000001d0b037211 */ /* 0x000fe200018f16ff */
[----:B------:R3:W-:Y:S01]  /*93f0*/  STL.64 [R1+0x578], R12 ;  /* 0x0005780c01007387 */ /* 0x0007e20000100a00 */
[----:B-1----:R-:W-:-:S03]  /*9400*/  LEA R8, P2, R23, R26, 0x2 ;  /* 0x0000001a17087211 */ /* 0x002fc600078410ff */
[----:B------:R1:W-:Y:S01]  /*9410*/  STL.64 [R1+0x570], R2 ;  /* 0x0005700201007387 */ /* 0x0003e20000100a00 */
[-C--:B------:R-:W-:Y:S02]  /*9420*/  LEA.HI.X.SX32 R9, R23, R29.reuse, 0x2, P2 ;  /* 0x0000001d17097211 */ /* 0x080fe400010f16ff */
[CC--:B---3--:R-:W-:Y:S01]  /*9430*/  LEA R12, P1, R22.reuse, R26.reuse, 0x2 ;  /* 0x0000001a160c7211 */ /* 0x0c8fe200078210ff */
[----:B-1----:R-:W3:Y:S03]  /*9440*/  LDL.LU R3, [R1+0xbc] ;  /* 0x0000bc0001037983 */ /* 0x002ee60000300800 */
[----:B------:R-:W-:Y:S01]  /*9450*/  LEA.HI.X.SX32 R13, R22, R29, 0x2, P1 ;  /* 0x0000001d160d7211 */ /* 0x000fe200008f16ff */
[----:B------:R1:W-:Y:S04]  /*9460*/  STL.64 [R1+0x568], R8 ;  /* 0x0005680801007387 */ /* 0x0003e80000100a00 */
[----:B------:R-:W3:Y:S01]  /*9470*/  LDL.LU R17, [R1+0xa8] ;  /* 0x0000a80001117983 */ /* 0x000ee20000300800 */
[----:B------:R-:W-:-:S03]  /*9480*/  LEA R10, P3, R20, R26, 0x2 ;  /* 0x0000001a140a7211 */ /* 0x000fc600078610ff */
[----:B------:R1:W-:Y:S01]  /*9490*/  STL.64 [R1+0x560], R12 ;  /* 0x0005600c01007387 */ /* 0x0003e20000100a00 */
[----:B------:R-:W-:-:S03]  /*94a0*/  LEA.HI.X.SX32 R11, R20, R29, 0x2, P3 ;  /* 0x0000001d140b7211 */ /* 0x000fc600018f16ff */
[----:B------:R-:W3:Y:S01]  /*94b0*/  LDL.LU R2, [R1+0xa4] ;  /* 0x0000a40001027983 */ /* 0x000ee20000300800 */
[----:B-1----:R-:W-:-:S03]  /*94c0*/  LEA R8, P2, R19, R26, 0x2 ;  /* 0x0000001a13087211 */ /* 0x002fc600078410ff */
[----:B------:R4:W-:Y:S01]  /*94d0*/  STL.64 [R1+0x558], R10 ;  /* 0x0005580a01007387 */ /* 0x0009e20000100a00 */
[----:B------:R-:W-:-:S03]  /*94e0*/  LEA.HI.X.SX32 R9, R19, R29, 0x2, P2 ;  /* 0x0000001d13097211 */ /* 0x000fc600010f16ff */
[----:B------:R-:W3:Y:S04]  /*94f0*/  LDL.LU R28, [R1+0xa0] ;  /* 0x0000a000011c7983 */ /* 0x000ee80000300800 */
[----:B------:R1:W-:Y:S04]  /*9500*/  STL.64 [R1+0x550], R8 ;  /* 0x0005500801007387 */ /* 0x0003e80000100a00 */
[----:B------:R-:W3:Y:S01]  /*9510*/  LDL.LU R25, [R1+0x9c] ;  /* 0x00009c0001197983 */ /* 0x000ee20000300800 */
[----:B------:R-:W-:-:S03]  /*9520*/  LEA R12, P1, R18, R26, 0x2 ;  /* 0x0000001a120c7211 */ /* 0x000fc600078210ff */
[----:B------:R-:W3:Y:S01]  /*9530*/  LDL.LU R23, [R1+0x98] ;  /* 0x0000980001177983 */ /* 0x000ee20000300800 */
[----:B------:R-:W-:-:S05]  /*9540*/  LEA.HI.X.SX32 R13, R18, R29, 0x2, P1 ;  /* 0x0000001d120d7211 */ /* 0x000fca00008f16ff */
[----:B------:R1:W-:Y:S04]  /*9550*/  STL.64 [R1+0x548], R12 ;  /* 0x0005480c01007387 */ /* 0x0003e80000100a00 */
[----:B------:R-:W3:Y:S01]  /*9560*/  LDL.LU R22, [R1+0x94] ;  /* 0x0000940001167983 */ /* 0x000ee20000300800 */
[----:B----4-:R-:W-:-:S03]  /*9570*/  LEA R10, P3, R16, R26, 0x2 ;  /* 0x0000001a100a7211 */ /* 0x010fc600078610ff */
[----:B------:R-:W4:Y:S01]  /*9580*/  LDL.LU R20, [R1+0x8c] ;  /* 0x00008c0001147983 */ /* 0x000f220000300800 */
[----:B------:R-:W-:-:S05]  /*9590*/  LEA.HI.X.SX32 R11, R16, R29, 0x2, P3 ;  /* 0x0000001d100b7211 */ /* 0x000fca00018f16ff */
[----:B------:R1:W-:Y:S04]  /*95a0*/  STL.64 [R1+0x540], R10 ;  /* 0x0005400a01007387 */ /* 0x0003e80000100a00 */
[----:B------:R-:W4:Y:S01]  /*95b0*/  LDL.LU R19, [R1+0x84] ;  /* 0x0000840001137983 */ /* 0x000f220000300800 */
[----:B-1----:R-:W-:-:S03]  /*95c0*/  LEA R8, P2, R15, R26, 0x2 ;  /* 0x0000001a0f087211 */ /* 0x002fc600078410ff */
[----:B------:R-:W4:Y:S01]  /*95d0*/  LDL.LU R18, [R1+0x80] ;  /* 0x0000800001127983 */ /* 0x000f220000300800 */
[----:B------:R-:W-:-:S05]  /*95e0*/  LEA.HI.X.SX32 R9, R15, R29, 0x2, P2 ;  /* 0x0000001d0f097211 */ /* 0x000fca00010f16ff */
[----:B------:R1:W-:Y:S04]  /*95f0*/  STL.64 [R1+0x538], R8 ;  /* 0x0005380801007387 */ /* 0x0003e80000100a00 */
[----:B------:R-:W4:Y:S01]  /*9600*/  LDL.LU R16, [R1+0x7c] ;  /* 0x00007c0001107983 */ /* 0x000f220000300800 */
[----:B------:R-:W-:-:S03]  /*9610*/  LEA R12, P1, R14, R26, 0x2 ;  /* 0x0000001a0e0c7211 */ /* 0x000fc600078210ff */
[----:B------:R-:W4:Y:S01]  /*9620*/  LDL.LU R15, [R1+0x78] ;  /* 0x00007800010f7983 */ /* 0x000f220000300800 */
[----:B------:R-:W-:Y:S02]  /*9630*/  LEA.HI.X.SX32 R13, R14, R29, 0x2, P1 ;  /* 0x0000001d0e0d7211 */ /* 0x000fe400008f16ff */
[----:B------:R-:W-:-:S03]  /*9640*/  LEA R10, P3, R0, R26, 0x2 ;  /* 0x0000001a000a7211 */ /* 0x000fc600078610ff */
[----:B------:R-:W-:Y:S04]  /*9650*/  STL.64 [R1+0x530], R12 ;  /* 0x0005300c01007387 */ /* 0x000fe80000100a00 */
[----:B------:R-:W4:Y:S01]  /*9660*/  LDL.LU R14, [R1+0x74] ;  /* 0x00007400010e7983 */ /* 0x000f220000300800 */
[----:B------:R-:W-:-:S03]  /*9670*/  LEA.HI.X.SX32 R11, R0, R29, 0x2, P3 ;  /* 0x0000001d000b7211 */ /* 0x000fc600018f16ff */
[----:B------:R-:W4:Y:S04]  /*9680*/  LDL.LU R0, [R1+0x70] ;  /* 0x0000700001007983 */ /* 0x000f280000300800 */
[----:B------:R1:W-:Y:S02]  /*9690*/  STL.64 [R1+0x528], R10 ;  /* 0x0005280a01007387 */ /* 0x0003e40000100a00 */
[----:B-1----:R-:W-:-:S04]  /*96a0*/  LEA R8, P2, R5, R26, 0x2 ;  /* 0x0000001a05087211 */ /* 0x002fc800078410ff */
[----:B------:R-:W-:Y:S01]  /*96b0*/  LEA.HI.X.SX32 R9, R5, R29, 0x2, P2 ;  /* 0x0000001d05097211 */ /* 0x000fe200010f16ff */
[----:B------:R-:W-:Y:S02]  /*96c0*/  IMAD.MOV.U32 R11, RZ, RZ, R7 ;  /* 0x000000ffff0b7224 */ /* 0x000fe400078e0007 */
[----:B------:R-:W4:Y:S04]  /*96d0*/  LDL.LU R7, [R1+0x6c] ;  /* 0x00006c0001077983 */ /* 0x000f280000300800 */
[----:B------:R-:W4:Y:S04]  /*96e0*/  LDL.LU R5, [R1+0x68] ;  /* 0x0000680001057983 */ /* 0x000f280000300800 */
[----:B------:R1:W-:Y:S01]  /*96f0*/  STL.64 [R1+0x520], R8 ;  /* 0x0005200801007387 */ /* 0x0003e20000100a00 */
[----:B--2---:R-:W-:-:S04]  /*9700*/  LEA R12, P1, R4, R26, 0x2 ;  /* 0x0000001a040c7211 */ /* 0x004fc800078210ff */
[----:B------:R-:W-:Y:S02]  /*9710*/  LEA.HI.X.SX32 R13, R4, R29, 0x2, P1 ;  /* 0x0000001d040d7211 */ /* 0x000fe400008f16ff */
[----:B------:R-:W2:Y:S01]  /*9720*/  LDL.LU R4, [R1+0x64] ;  /* 0x0000640001047983 */ /* 0x000ea20000300800 */
[----:B-1----:R-:W-:-:S03]  /*9730*/  IMAD.MOV.U32 R9, RZ, RZ, R6 ;  /* 0x000000ffff097224 */ /* 0x002fc600078e0006 */
[----:B------:R-:W2:Y:S04]  /*9740*/  LDL.LU R6, [R1+0x60] ;  /* 0x0000600001067983 */ /* 0x000ea80000300800 */
[----:B------:R1:W-:Y:S02]  /*9750*/  STL.64 [R1+0x518], R12 ;  /* 0x0005180c01007387 */ /* 0x0003e40000100a00 */
[----:B-1----:R-:W-:Y:S01]  /*9760*/  IMAD.MOV.U32 R13, RZ, RZ, R11 ;  /* 0x000000ffff0d7224 */ /* 0x002fe200078e000b */
[----:B---3--:R-:W-:-:S04]  /*9770*/  LEA R10, P3, R3, R26, 0x2 ;  /* 0x0000001a030a7211 */ /* 0x008fc800078610ff */
[----:B------:R-:W-:Y:S02]  /*9780*/  LEA.HI.X.SX32 R11, R3, R29, 0x2, P3 ;  /* 0x0000001d030b7211 */ /* 0x000fe400018f16ff */
[----:B------:R-:W3:Y:S01]  /*9790*/  LDL.LU R3, [R1+0x5c] ;  /* 0x00005c0001037983 */ /* 0x000ee20000300800 */
[----:B------:R-:W-:-:S03]  /*97a0*/  LEA R8, P2, R17, R26, 0x2 ;  /* 0x0000001a11087211 */ /* 0x000fc600078410ff */
[----:B------:R1:W-:Y:S01]  /*97b0*/  STL.64 [R1+0x510], R10 ;  /* 0x0005100a01007387 */ /* 0x0003e20000100a00 */
[-C--:B------:R-:W-:Y:S01]  /*97c0*/  LEA R12, P1, R2, R26.reuse, 0x2 ;  /* 0x0000001a020c7211 */ /* 0x080fe200078210ff */
[----:B-1----:R-:W-:Y:S01]  /*97d0*/  IMAD.MOV.U32 R11, RZ, RZ, R9 ;  /* 0x000000ffff0b7224 */ /* 0x002fe200078e0009 */
[-C--:B------:R-:W-:Y:S02]  /*97e0*/  LEA.HI.X.SX32 R9, R17, R29.reuse, 0x2, P2 ;  /* 0x0000001d11097211 */ /* 0x080fe400010f16ff */
[----:B------:R-:W3:Y:S04]  /*97f0*/  LDL.LU R17, [R1+0x1768] ;  /* 0x0017680001117983 */ /* 0x000ee80000300800 */
[----:B------:R1:W-:Y:S01]  /*9800*/  STL.64 [R1+0x508], R8 ;  /* 0x0005080801007387 */ /* 0x0003e20000100a00 */
[----:B------:R-:W-:Y:S01]  /*9810*/  LEA R10, P3, R28, R26, 0x2 ;  /* 0x0000001a1c0a7211 */ /* 0x000fe200078610ff */
[----:B-1----:R-:W-:Y:S01]  /*9820*/  IMAD.MOV.U32 R9, RZ, RZ, R13 ;  /* 0x000000ffff097224 */ /* 0x002fe200078e000d */
[----:B------:R-:W-:-:S02]  /*9830*/  LEA.HI.X.SX32 R13, R2, R29, 0x2, P1 ;  /* 0x0000001d020d7211 */ /* 0x000fc400008f16ff */
[----:B------:R-:W3:Y:S04]  /*9840*/  LDL.LU R2, [R1+0x1764] ;  /* 0x0017640001027983 */ /* 0x000ee80000300800 */
        /* <DEDUP_REMOVED lines=16> */
[----:B----4-:R-:W-:Y:S01]  /*9950*/  LEA R8, P2, R20, R26, 0x2 ;  /* 0x0000001a14087211 */ /* 0x010fe200078410ff */
[----:B-1----:R-:W-:Y:S01]  /*9960*/  IMAD.MOV.U32 R13, RZ, RZ, R11 ;  /* 0x000000ffff0d7224 */ /* 0x002fe200078e000b */
[----:B------:R-:W-:-:S02]  /*9970*/  LEA.HI.X.SX32 R11, R22, R29, 0x2, P3 ;  /* 0x0000001d160b7211 */ /* 0x000fc400018f16ff */
[----:B------:R-:W4:Y:S04]  /*9980*/  LDL.LU R22, [R1+0x1754] ;  /* 0x0017540001167983 */ /* 0x000f280000300800 */
[----:B------:R1:W-:Y:S01]  /*9990*/  STL.64 [R1+0x4e0], R10 ;  /* 0x0004e00a01007387 */ /* 0x0003e20000100a00 */
[CC--:B------:R-:W-:Y:S01]  /*99a0*/  LEA R12, P1, R19.reuse, R26.reuse, 0x2 ;  /* 0x0000001a130c7211 */ /* 0x0c0fe200078210ff */
[----:B-1----:R-:W-:Y:S01]  /*99b0*/  IMAD.MOV.U32 R11, RZ, RZ, R9 ;  /* 0x000000ffff0b7224 */ /* 0x002fe200078e0009 */
[-C--:B------:R-:W-:Y:S02]  /*99c0*/  LEA.HI.X.SX32 R9, R20, R29.reuse, 0x2, P2 ;  /* 0x0000001d14097211 */ /* 0x080fe400010f16ff */
[----:B------:R-:W4:Y:S04]  /*99d0*/  LDL.LU R20, [R1+0x1750] ;  /* 0x0017500001147983 */ /* 0x000f280000300800 */
[----:B------:R1:W-:Y:S01]  /*99e0*/  STL.64 [R1+0x4d8], R8 ;  /* 0x0004d80801007387 */ /* 0x0003e20000100a00 */
[----:B------:R-:W-:Y:S01]  /*99f0*/  LEA R10, P3, R18, R26, 0x2 ;  /* 0x0000001a120a7211 */ /* 0x000fe200078610ff */
[----:B-1----:R-:W-:Y:S01]  /*9a00*/  IMAD.MOV.U32 R9, RZ, RZ, R13 ;  /* 0x000000ffff097224 */ /* 0x002fe200078e000d */
[----:B------:R-:W-:-:S02]  /*9a10*/  LEA.HI.X.SX32 R13, R19, R29, 0x2, P1 ;  /* 0x0000001d130d7211 */ /* 0x000fc400008f16ff */
[----:B------:R-:W4:Y:S04]  /*9a20*/  LDL.LU R19, [R1+0x174c] ;  /* 0x00174c0001137983 */ /* 0x000f280000300800 */
[----:B------:R1:W-:Y:S01]  /*9a30*/  STL.64 [R1+0x4d0], R12 ;  /* 0x0004d00c01007387 */ /* 0x0003e20000100a00 */
[-C--:B------:R-:W-:Y:S01]  /*9a40*/  LEA R8, P2, R16, R26.reuse, 0x2 ;  /* 0x0000001a10087211 */ /* 0x080fe200078410ff */
        /* <DEDUP_REMOVED lines=29> */
[C---:B--2---:R-:W-:Y:S01]  /*9c20*/  LEA R8, P2, R4.reuse, R26, 0x2 ;  /* 0x0000001a04087211 */ /* 0x044fe200078410ff */
[----:B-1----:R-:W-:Y:S01]  /*9c30*/  IMAD.MOV.U32 R13, RZ, RZ, R11 ;  /* 0x000000ffff0d7224 */ /* 0x002fe200078e000b */
[-C--:B------:R-:W-:Y:S02]  /*9c40*/  LEA.HI.X.SX32 R11, R5, R29.reuse, 0x2, P3 ;  /* 0x0000001d050b7211 */ /* 0x080fe400018f16ff */
[----:B------:R-:W2:Y:S04]  /*9c50*/  LDL.LU R5, [R1+0x1730] ;  /* 0x0017300001057983 */ /* 0x000ea80000300800 */
[----:B------:R1:W-:Y:S02]  /*9c60*/  STL.64 [R1+0x498], R10 ;  /* 0x0004980a01007387 */ /* 0x0003e40000100a00 */
[----:B-1----:R-:W-:Y:S01]  /*9c70*/  IMAD.MOV.U32 R11, RZ, RZ, R9 ;  /* 0x000000ffff0b7224 */ /* 0x002fe200078e0009 */
[----:B------:R-:W-:-:S02]  /*9c80*/  LEA.HI.X.SX32 R9, R4, R29, 0x2, P2 ;  /* 0x0000001d04097211 */ /* 0x000fc400010f16ff */
[----:B------:R-:W4:Y:S01]  /*9c90*/  LDL.LU R4, [R1+0x172c] ;  /* 0x00172c0001047983 */ /* 0x000f220000300800 */
[----:B------:R-:W-:-:S03]  /*9ca0*/  LEA R12, P1, R6, R26, 0x2 ;  /* 0x0000001a060c7211 */ /* 0x000fc600078210ff */
[----:B------:R1:W-:Y:S01]  /*9cb0*/  STL.64 [R1+0x490], R8 ;  /* 0x0004900801007387 */ /* 0x0003e20000100a00 */
[-C--:B---3--:R-:W-:Y:S02]  /*9cc0*/  LEA R10, P3, R3, R26.reuse, 0x2 ;  /* 0x0000001a030a7211 */ /* 0x088fe400078610ff */
[----:B-1----:R-:W-:Y:S01]  /*9cd0*/  LEA R8, P2, R13, R26, 0x2 ;  /* 0x0000001a0d087211 */ /* 0x002fe200078410ff */
[----:B------:R-:W-:Y:S01]  /*9ce0*/  IMAD.MOV.U32 R9, RZ, RZ, R13 ;  /* 0x000000ffff097224 */ /* 0x000fe200078e000d */
[-C--:B------:R-:W-:Y:S02]  /*9cf0*/  LEA.HI.X.SX32 R13, R6, R29.reuse, 0x2, P1 ;  /* 0x0000001d060d7211 */ /* 0x080fe400008f16ff */
[----:B------:R-:W3:Y:S04]  /*9d00*/  LDL.LU R6, [R1+0x1728] ;  /* 0x0017280001067983 */ /* 0x000ee80000300800 */
[----:B------:R1:W-:Y:S01]  /*9d10*/  STL.64 [R1+0x488], R12 ;  /* 0x0004880c01007387 */ /* 0x0003e20000100a00 */
[----:B------:R-:W-:-:S02]  /*9d20*/  LEA.HI.X.SX32 R9, R9, R29, 0x2, P2 ;  /* 0x0000001d09097211 */ /* 0x000fc400010f16ff */
[----:B-1----:R-:W-:Y:S01]  /*9d30*/  LEA R12, P1, R11, R26, 0x2 ;  /* 0x0000001a0b0c7211 */ /* 0x002fe200078210ff */
[----:B------:R-:W-:Y:S01]  /*9d40*/  IMAD.MOV.U32 R13, RZ, RZ, R11 ;  /* 0x000000ffff0d7224 */ /* 0x000fe200078e000b */
[----:B------:R-:W-:-:S05]  /*9d50*/  LEA.HI.X.SX32 R11, R3, R29, 0x2, P3 ;  /* 0x0000001d030b7211 */ /* 0x000fca00018f16ff */
[----:B------:R-:W-:Y:S01]  /*9d60*/  STL.64 [R1+0x480], R10 ;  /* 0x0004800a01007387 */ /* 0x000fe20000100a00 */
[----:B------:R-:W-:-:S03]  /*9d70*/  LEA.HI.X.SX32 R13, R13, R29, 0x2, P1 ;  /* 0x0000001d0d0d7211 */ /* 0x000fc600008f16ff */
[----:B------:R2:W-:Y:S04]  /*9d80*/  STL.64 [R1+0x478], R8 ;  /* 0x0004780801007387 */ /* 0x0005e80000100a00 */
[----:B------:R-:W-:Y:S01]  /*9d90*/  STL.64 [R1+0x470], R12 ;  /* 0x0004700c01007387 */ /* 0x000fe20000100a00 */
[----:B--2---:R-:W-:-:S04]  /*9da0*/  LEA R8, P2, R5, R26, 0x2 ;  /* 0x0000001a05087211 */ /* 0x004fc800078410ff */
[----:B------:R-:W-:Y:S02]  /*9db0*/  LEA.HI.X.SX32 R9, R5, R29, 0x2, P2 ;  /* 0x0000001d05097211 */ /* 0x000fe400010f16ff */
[----:B----4-:R-:W-:-:S04]  /*9dc0*/  LEA R10, P3, R4, R26, 0x2 ;  /* 0x0000001a040a7211 */ /* 0x010fc800078610ff */
[----:B------:R-:W-:-:S05]  /*9dd0*/  LEA.HI.X.SX32 R11, R4, R29, 0x2, P3 ;  /* 0x0000001d040b7211 */ /* 0x000fca00018f16ff */
[----:B------:R-:W-:Y:S04]  /*9de0*/  STL.64 [R1+0x468], R10 ;  /* 0x0004680a01007387 */ /* 0x000fe80000100a00 */
[----:B------:R1:W-:Y:S04]  /*9df0*/  STL.64 [R1+0x460], R8 ;  /* 0x0004600801007387 */ /* 0x0003e80000100a00 */
[----:B-1----:R-:W2:Y:S01]  /*9e00*/  LDL.LU.64 R8, [R1+0x1720] ;  /* 0x0017200001087983 */ /* 0x002ea20000300a00 */
[-C--:B---3--:R-:W-:Y:S02]  /*9e10*/  LEA R12, P1, R6, R26.reuse, 0x2 ;  /* 0x0000001a060c7211 */ /* 0x088fe400078210ff */
[----:B------:R-:W-:-:S02]  /*9e20*/  LEA R10, P3, R7, R26, 0x2 ;  /* 0x0000001a070a7211 */ /* 0x000fc400078610ff */
[-C--:B------:R-:W-:Y:S02]  /*9e30*/  LEA.HI.X.SX32 R13, R6, R29.reuse, 0x2, P1 ;  /* 0x0000001d060d7211 */ /* 0x080fe400008f16ff */
[----:B------:R-:W-:-:S03]  /*9e40*/  LEA.HI.X.SX32 R11, R7, R29, 0x2, P3 ;  /* 0x0000001d070b7211 */ /* 0x000fc600018f16ff */
[----:B------:R-:W-:Y:S04]  /*9e50*/  STL.64 [R1+0x458], R12 ;  /* 0x0004580c01007387 */ /* 0x000fe80000100a00 */
[----:B------:R1:W-:Y:S04]  /*9e60*/  STL.64 [R1+0x450], R10 ;  /* 0x0004500a01007387 */ /* 0x0003e80000100a00 */
[----:B-1----:R-:W3:Y:S01]  /*9e70*/  LDL.LU.64 R10, [R1+0x1718] ;  /* 0x00171800010a7983 */ /* 0x002ee20000300a00 */
[-C--:B--2---:R-:W-:Y:S02]  /*9e80*/  LEA R4, P2, R8, R26.reuse, 0x2 ;  /* 0x0000001a08047211 */ /* 0x084fe400078410ff */
[----:B------:R-:W-:-:S02]  /*9e90*/  LEA R12, P1, R9, R26, 0x2 ;  /* 0x0000001a090c7211 */ /* 0x000fc400078210ff */
[-C--:B------:R-:W-:Y:S02]  /*9ea0*/  LEA.HI.X.SX32 R5, R8, R29.reuse, 0x2, P2 ;  /* 0x0000001d08057211 */ /* 0x080fe400010f16ff */
[----:B------:R-:W-:-:S03]  /*9eb0*/  LEA.HI.X.SX32 R13, R9, R29, 0x2, P1 ;  /* 0x0000001d090d7211 */ /* 0x000fc600008f16ff */
[----:B------:R-:W-:Y:S04]  /*9ec0*/  STL.64 [R1+0x448], R4 ;  /* 0x0004480401007387 */ /* 0x000fe80000100a00 */
[----:B------:R1:W-:Y:S04]  /*9ed0*/  STL.64 [R1+0x440], R12 ;  /* 0x0004400c01007387 */ /* 0x0003e80000100a00 */
[----:B-1----:R-:W2:Y:S01]  /*9ee0*/  LDL.LU.64 R12, [R1+0x1710] ;  /* 0x00171000010c7983 */ /* 0x002ea20000300a00 */
[CC--:B---3--:R-:W-:Y:S02]  /*9ef0*/  LEA R6, P3, R10.reuse, R26.reuse, 0x2 ;  /* 0x0000001a0a067211 */ /* 0x0c8fe400078610ff */
[C---:B------:R-:W-:Y:S01]  /*9f00*/  LEA R4, P2, R11.reuse, R26, 0x2 ;  /* 0x0000001a0b047211 */ /* 0x040fe200078410ff */
[----:B------:R-:W-:Y:S01]  /*9f10*/  IMAD.MOV.U32 R9, RZ, RZ, R7 ;  /* 0x000000ffff097224 */ /* 0x000fe200078e0007 */
[-C--:B------:R-:W-:Y:S01]  /*9f20*/  LEA.HI.X.SX32 R9, R10, R29.reuse, 0x2, P3 ;  /* 0x0000001d0a097211 */ /* 0x080fe200018f16ff */
[----:B------:R-:W-:Y:S01]  /*9f30*/  STL [R1+0x438], R6 ;  /* 0x0004380601007387 */ /* 0x000fe20000100800 */
[----:B------:R-:W-:Y:S01]  /*9f40*/  IMAD.MOV.U32 R8, RZ, RZ, R6 ;  /* 0x000000ffff087224 */ /* 0x000fe200078e0006 */
[----:B------:R-:W-:-:S02]  /*9f50*/  LEA.HI.X.SX32 R5, R11, R29, 0x2, P2 ;  /* 0x0000001d0b057211 */ /* 0x000fc400010f16ff */
[----:B------:R-:W-:Y:S04]  /*9f60*/  STL [R1+0x43c], R9 ;  /* 0x00043c0901007387 */ /* 0x000fe80000100800 */
[----:B------:R1:W-:Y:S02]  /*9f70*/  STL.64 [R1+0x430], R4 ;  /* 0x0004300401007387 */ /* 0x0003e40000100a00 */
[----:B-1----:R-:W-:-:S04]  /*9f80*/  LEA R4, P2, R14, R26, 0x2 ;  /* 0x0000001a0e047211 */ /* 0x002fc800078410ff */
[-C--:B------:R-:W-:Y:S01]  /*9f90*/  LEA.HI.X.SX32 R5, R14, R29.reuse, 0x2, P2 ;  /* 0x0000001d0e057211 */ /* 0x080fe200010f16ff */
[----:B------:R-:W-:Y:S01]  /*9fa0*/  IMAD.MOV.U32 R3, RZ, RZ, c[0x0][0x188] ;  /* 0x00006200ff037624 */ /* 0x000fe200078e00ff */
[CC--:B--2---:R-:W-:Y:S02]  /*9fb0*/  LEA R6, P1, R12.reuse, R26.reuse, 0x2 ;  /* 0x0000001a0c067211 */ /* 0x0c4fe400078210ff */
[C---:B------:R-:W-:Y:S02]  /*9fc0*/  LEA R8, P3, R13.reuse, R26, 0x2 ;  /* 0x0000001a0d087211 */ /* 0x040fe400078610ff */
[-C--:B------:R-:W-:Y:S02]  /*9fd0*/  LEA.HI.X.SX32 R7, R12, R29.reuse, 0x2, P1 ;  /* 0x0000001d0c077211 */ /* 0x080fe400008f16ff */
[----:B------:R-:W-:-:S03]  /*9fe0*/  LEA.HI.X.SX32 R9, R13, R29, 0x2, P3 ;  /* 0x0000001d0d097211 */ /* 0x000fc600018f16ff */
[----:B------:R1:W-:Y:S04]  /*9ff0*/  STL.64 [R1+0x428], R6 ;  /* 0x0004280601007387 */ /* 0x0003e80000100a00 */
[----:B------:R2:W-:Y:S01]  /*a000*/  STL.64 [R1+0x420], R8 ;  /* 0x0004200801007387 */ /* 0x0005e20000100a00 */
[----:B-1----:R-:W-:-:S03]  /*a010*/  LEA R6, P1, R15, R26, 0x2 ;  /* 0x0000001a0f067211 */ /* 0x002fc600078210ff */
[----:B------:R1:W-:Y:S01]  /*a020*/  STL.64 [R1+0x418], R4 ;  /* 0x0004180401007387 */ /* 0x0003e20000100a00 */
[----:B------:R-:W-:Y:S02]  /*a030*/  LEA.HI.X.SX32 R7, R15, R29, 0x2, P1 ;  /* 0x0000001d0f077211 */ /* 0x000fe400008f16ff */
[----:B--2---:R-:W-:-:S03]  /*a040*/  LEA R8, P3, R16, R26, 0x2 ;  /* 0x0000001a10087211 */ /* 0x004fc600078610ff */
[----:B------:R2:W-:Y:S01]  /*a050*/  STL.64 [R1+0x410], R6 ;  /* 0x0004100601007387 */ /* 0x0005e20000100a00 */
[----:B------:R-:W-:Y:S02]  /*a060*/  LEA.HI.X.SX32 R9, R16, R29, 0x2, P3 ;  /* 0x0000001d10097211 */ /* 0x000fe400018f16ff */
[----:B-1----:R-:W-:-:S04]  /*a070*/  LEA R4, P2, R18, R26, 0x2 ;  /* 0x0000001a12047211 */ /* 0x002fc800078410ff */
[-C--:B------:R-:W-:Y:S02]  /*a080*/  LEA.HI.X.SX32 R5, R18, R29.reuse, 0x2, P2 ;  /* 0x0000001d12057211 */ /* 0x080fe400010f16ff */
[CC--:B--2---:R-:W-:Y:S01]  /*a090*/  LEA R6, P1, R19.reuse, R26.reuse, 0x2 ;  /* 0x0000001a13067211 */ /* 0x0c4fe200078210ff */
[----:B------:R1:W-:Y:S03]  /*a0a0*/  STL.64 [R1+0x408], R8 ;  /* 0x0004080801007387 */ /* 0x0003e60000100a00 */
[----:B------:R-:W-:Y:S01]  /*a0b0*/  LEA.HI.X.SX32 R7, R19, R29, 0x2, P1 ;  /* 0x0000001d13077211 */ /* 0x000fe200008f16ff */
[----:B------:R2:W-:Y:S04]  /*a0c0*/  STL.64 [R1+0x400], R4 ;  /* 0x0004000401007387 */ /* 0x0005e80000100a00 */
[----:B------:R3:W-:Y:S01]  /*a0d0*/  STL.64 [R1+0x3f8], R6 ;  /* 0x0003f80601007387 */ /* 0x0007e20000100a00 */
[----:B-1----:R-:W-:-:S03]  /*a0e0*/  LEA R8, P3, R20, R26, 0x2 ;  /* 0x0000001a14087211 */ /* 0x002fc600078610ff */
[----:B------:R-:W4:Y:S01]  /*a0f0*/  LDL R10, [R1+0x7bc] ;  /* 0x0007bc00010a7983 */ /* 0x000f220000100800 */
[-C--:B--2---:R-:W-:Y:S02]  /*a100*/  LEA R4, P2, R22, R26.reuse, 0x2 ;  /* 0x0000001a16047211 */ /* 0x084fe400078410ff */
[-C--:B------:R-:W-:Y:S02]  /*a110*/  LEA.HI.X.SX32 R9, R20, R29.reuse, 0x2, P3 ;  /* 0x0000001d14097211 */ /* 0x080fe400018f16ff */
[-C--:B---3--:R-:W-:Y:S02]  /*a120*/  LEA R6, P1, R23, R26.reuse, 0x2 ;  /* 0x0000001a17067211 */ /* 0x088fe400078210ff */
[----:B------:R-:W-:Y:S02]  /*a130*/  LEA R18, P3, R25, R26, 0x2 ;  /* 0x0000001a19127211 */ /* 0x000fe400078610ff */
[-C--:B------:R-:W-:Y:S01]  /*a140*/  LEA.HI.X.SX32 R5, R22, R29.reuse, 0x2, P2 ;  /* 0x0000001d16057211 */ /* 0x080fe200010f16ff */
[----:B------:R1:W-:Y:S01]  /*a150*/  STL.64 [R1+0x3f0], R8 ;  /* 0x0003f00801007387 */ /* 0x0003e20000100a00 */
[----:B------:R-:W-:-:S02]  /*a160*/  LEA.HI.X.SX32 R7, R23, R29, 0x2, P1 ;  /* 0x0000001d17077211 */ /* 0x000fc400008f16ff */
[----:B------:R-:W-:Y:S01]  /*a170*/  LEA.HI.X.SX32 R19, R25, R29, 0x2, P3 ;  /* 0x0000001d19137211 */ /* 0x000fe200018f16ff */
[----:B------:R2:W-:Y:S01]  /*a180*/  STL.64 [R1+0x3e8], R4 ;  /* 0x0003e80401007387 */ /* 0x0005e20000100a00 */
[----:B------:R-:W-:-:S03]  /*a190*/  LEA R14, P1, R2, R26, 0x2 ;  /* 0x0000001a020e7211 */ /* 0x000fc600078210ff */
[----:B------:R3:W-:Y:S01]  /*a1a0*/  STL.64 [R1+0x3e0], R6 ;  /* 0x0003e00601007387 */ /* 0x0007e20000100a00 */
[----:B------:R-:W-:Y:S01]  /*a1b0*/  LEA.HI.X.SX32 R15, R2, R29, 0x2, P1 ;  /* 0x0000001d020f7211 */ /* 0x000fe200008f16ff */
[----:B------:R-:W-:Y:S01]  /*a1c0*/  IMAD R2, R3, 0x2, R27 ;  /* 0x0000000203027824 */ /* 0x000fe200078e021b */
[-C--:B-1----:R-:W-:Y:S01]  /*a1d0*/  LEA R8, P3, R17, R26.reuse, 0x2 ;  /* 0x0000001a11087211 */ /* 0x082fe200078610ff */
[----:B------:R-:W-:Y:S01]  /*a1e0*/  STL.64 [R1+0x3d8], R18 ;  /* 0x0003d81201007387 */ /* 0x000fe20000100a00 */
[----:B--2---:R-:W-:-:S03]  /*a1f0*/  LEA R4, P2, R28, R26, 0x2 ;  /* 0x0000001a1c047211 */ /* 0x004fc600078410ff */
[----:B------:R1:W-:Y:S01]  /*a200*/  STL.64 [R1+0x16f8], R18 ;  /* 0x0016f81201007387 */ /* 0x0003e20000100a00 */
[-C--:B------:R-:W-:Y:S02]  /*a210*/  LEA.HI.X.SX32 R5, R28, R29.reuse, 0x2, P2 ;  /* 0x0000001d1c057211 */ /* 0x080fe400010f16ff */
[-C--:B---3--:R-:W-:Y:S02]  /*a220*/  LEA R6, P2, R21, R26.reuse, 0x2 ;  /* 0x0000001a15067211 */ /* 0x088fe400078410ff */
[----:B------:R-:W-:Y:S01]  /*a230*/  LEA.HI.X.SX32 R9, R17, R29, 0x2, P3 ;  /* 0x0000001d11097211 */ /* 0x000fe200018f16ff */
[----:B------:R-:W-:Y:S01]  /*a240*/  STL.64 [R1+0x3d0], R4 ;  /* 0x0003d00401007387 */ /* 0x000fe20000100a00 */
[----:B-1----:R-:W-:-:S03]  /*a250*/  LEA R18, P1, R24, R26, 0x2 ;  /* 0x0000001a18127211 */ /* 0x002fc600078210ff */
[----:B------:R-:W-:Y:S01]  /*a260*/  STL.64 [R1+0x3c8], R14 ;  /* 0x0003c80e01007387 */ /* 0x000fe20000100a00 */
[-C--:B------:R-:W-:Y:S01]  /*a270*/  LEA R12, P3, R27, R26.reuse, 0x2 ;  /* 0x0000001a1b0c7211 */ /* 0x080fe200078610ff */
[----:B------:R-:W-:Y:S01]  /*a280*/  IMAD R3, R3, 0x2, R2 ;  /* 0x0000000203037824 */ /* 0x000fe200078e0202 */
[-C--:B------:R-:W-:Y:S02]  /*a290*/  LEA.HI.X.SX32 R7, R21, R29.reuse, 0x2, P2 ;  /* 0x0000001d15077211 */ /* 0x080fe400010f16ff */
[-C--:B------:R-:W-:Y:S01]  /*a2a0*/  LEA.HI.X.SX32 R19, R24, R29.reuse, 0x2, P1 ;  /* 0x0000001d18137211 */ /* 0x080fe200008f16ff */
[----:B------:R1:W-:Y:S01]  /*a2b0*/  STL.64 [R1+0x1700], R14 ;  /* 0x0017000e01007387 */ /* 0x0003e20000100a00 */
[C---:B------:R-:W-:Y:S02]  /*a2c0*/  LEA R24, P2, R2.reuse, R26, 0x2 ;  /* 0x0000001a02187211 */ /* 0x040fe400078410ff */
[-C--:B------:R-:W-:Y:S01]  /*a2d0*/  LEA.HI.X.SX32 R13, R27, R29.reuse, 0x2, P3 ;  /* 0x0000001d1b0d7211 */ /* 0x080fe200018f16ff */
[----:B------:R-:W-:Y:S01]  /*a2e0*/  STL.64 [R1+0x3c0], R8 ;  /* 0x0003c00801007387 */ /* 0x000fe20000100a00 */
[----:B------:R-:W-:-:S02]  /*a2f0*/  LEA.HI.X.SX32 R25, R2, R29, 0x2, P2 ;  /* 0x0000001d02197211 */ /* 0x000fc400010f16ff */
[C---:B------:R-:W-:Y:S01]  /*a300*/  LEA R22, P3, R3.reuse, R26, 0x2 ;  /* 0x0000001a03167211 */ /* 0x040fe200078610ff */
[----:B-1----:R-:W2:Y:S04]  /*a310*/  LDL.64 R14, [R1+0x570] ;  /* 0x00057000010e7983 */ /* 0x002ea80000100a00 */
[----:B------:R-:W-:Y:S04]  /*a320*/  STL.64 [R1+0x3b0], R18 ;  /* 0x0003b01201007387 */ /* 0x000fe80000100a00 */
[----:B------:R1:W-:Y:S01]  /*a330*/  STL.64 [R1+0x1708], R18 ;  /* 0x0017081201007387 */ /* 0x0003e20000100a00 */
[----:B------:R-:W-:-:S03]  /*a340*/  LEA.HI.X.SX32 R23, R3, R29, 0x2, P3 ;  /* 0x0000001d03177211 */ /* 0x000fc600018f16ff */
[----:B-1----:R-:W3:Y:S04]  /*a350*/  LDL.64 R18, [R1+0x580] ;  /* 0x0005800001127983 */ /* 0x002ee80000100a00 */
[----:B------:R-:W-:Y:S04]  /*a360*/  STL.64 [R1+0x3b8], R6 ;  /* 0x0003b80601007387 */ /* 0x000fe80000100a00 */
[----:B------:R-:W-:Y:S04]  /*a370*/  STL.64 [R1+0x3a8], R12 ;  /* 0x0003a80c01007387 */ /* 0x000fe80000100a00 */
[----:B------:R1:W-:Y:S04]  /*a380*/  STL.64 [R1+0x3a0], R24 ;  /* 0x0003a01801007387 */ /* 0x0003e80000100a00 */
[----:B------:R-:W2:Y:S04]  /*a390*/  LDL.64 R28, [R1+0x590] ;  /* 0x00059000011c7983 */ /* 0x000ea80000100a00 */
[----:B------:R-:W1:Y:S04]  /*a3a0*/  S2R R4, SR_TID.X ;  /* 0x0000000000047919 */ /* 0x000e680000002100 */
[----:B------:R-:W3:Y:S04]  /*a3b0*/  LDL.64 R26, [R1+0x560] ;  /* 0x00056000011a7983 */ /* 0x000ee80000100a00 */
[----:B------:R-:W3:Y:S01]  /*a3c0*/  LDL.64 R20, [R1+0x550] ;  /* 0x0005500001147983 */ /* 0x000ee20000100a00 */
[----:B-1----:R-:W-:-:S02]  /*a3d0*/  SHF.R.U32.HI R9, RZ, 0x8, R4 ;  /* 0x00000008ff097819 */ /* 0x002fc40000011604 */
[----:B------:R-:W-:Y:S02]  /*a3e0*/  SHF.R.U32.HI R4, RZ, 0x8, R4 ;  /* 0x00000008ff047819 */ /* 0x000fe40000011604 */
[----:B------:R-:W-:Y:S02]  /*a3f0*/  SGXT.U32 R9, R9, 0x1 ;  /* 0x000000010909781a */ /* 0x000fe40000000000 */
[----:B------:R-:W-:Y:S02]  /*a400*/  SGXT.U32 R4, R4, 0x1 ;  /* 0x000000010404781a */ /* 0x000fe40000000000 */
[----:B------:R-:W-:Y:S02]  /*a410*/  LOP3.LUT R8, R9, 0x4, RZ, 0xfc, !PT ;  /* 0x0000000409087812 */ /* 0x000fe400078efcff */
[----:B------:R-:W-:Y:S02]  /*a420*/  LOP3.LUT R4, R4, 0x8, RZ, 0xfc, !PT ;  /* 0x0000000804047812 */ /* 0x000fe400078efcff */
[----:B------:R-:W-:-:S02]  /*a430*/  ISETP.GE.AND P1, PT, R8, c[0x0][0x180], PT ;  /* 0x0000600008007a0c */ /* 0x000fc40003f26270 */
[----:B------:R-:W-:Y:S02]  /*a440*/  ISETP.GE.AND P2, PT, R4, c[0x0][0x180], PT ;  /* 0x0000600004007a0c */ /* 0x000fe40003f46270 */
[----:B------:R-:W-:Y:S02]  /*a450*/  SEL R2, R0, RZ, !P1 ;  /* 0x000000ff00027207 */ /* 0x000fe40004800000 */
[----:B------:R-:W-:Y:S01]  /*a460*/  LOP3.LUT R4, R9, 0xc, RZ, 0xfc, !PT ;  /* 0x0000000c09047812 */ /* 0x000fe200078efcff */
[----:B------:R-:W-:Y:S01]  /*a470*/  STL.64 [R1+0x398], R22 ;  /* 0x0003981601007387 */ /* 0x000fe20000100a00 */
[----:B------:R-:W-:Y:S02]  /*a480*/  ISETP.NE.U32.AND P1, PT, R2, RZ, PT ;  /* 0x000000ff0200720c */ /* 0x000fe40003f25070 */
[----:B------:R-:W-:Y:S01]  /*a490*/  ISETP.GE.AND P3, PT, R4, c[0x0][0x180], PT ;  /* 0x0000600004007a0c */ /* 0x000fe20003f66270 */
[----:B------:R-:W3:Y:S01]  /*a4a0*/  LDL.64 R16, [R1+0x540] ;  /* 0x0005400001107983 */ /* 0x000ee20000100a00 */
[----:B------:R-:W-:-:S02]  /*a4b0*/  SEL R3, R0, RZ, !P2 ;  /* 0x000000ff00037207 */ /* 0x000fc40005000000 */
[----:B------:R-:W-:Y:S02]  /*a4c0*/  LOP3.LUT R4, R9, 0x10, RZ, 0xfc, !PT ;  /* 0x0000001009047812 */ /* 0x000fe400078efcff */
[----:B------:R-:W-:Y:S02]  /*a4d0*/  SEL R2, R0, RZ, !P3 ;  /* 0x000000ff00027207 */ /* 0x000fe40005800000 */
[----:B------:R-:W-:Y:S02]  /*a4e0*/  ISETP.NE.U32.AND P2, PT, R3, RZ, PT ;  /* 0x000000ff0300720c */ /* 0x000fe40003f45070 */
[----:B------:R-:W-:-:S04]  /*a4f0*/  ISETP.GE.AND P3, PT, R4, c[0x0][0x180], PT ;  /* 0x0000600004007a0c */ /* 0x000fc80003f66270 */
[----:B------:R-:W-:Y:S02]  /*a500*/  SEL R3, R0, RZ, !P3 ;  /* 0x000000ff00037207 */ /* 0x000fe40005800000 */
[----:B------:R-:W-:Y:S02]  /*a510*/  ISETP.NE.U32.AND P3, PT, R2, RZ, PT ;  /* 0x000000ff0200720c */ /* 0x000fe40003f65070 */
[C---:B----4-:R-:W-:Y:S02]  /*a520*/  IADD3 R5, R10.reuse, 0x100000, RZ ;  /* 0x001000000a057810 */ /* 0x050fe40007ffe0ff */
[C---:B------:R-:W-:Y:S02]  /*a530*/  IADD3 R4, R10.reuse, 0x100000, RZ ;  /* 0x001000000a047810 */ /* 0x040fe40007ffe0ff */
[----:B------:R-:W-:Y:S01]  /*a540*/  IADD3 R2, R10, 0x100000, RZ ;  /* 0x001000000a027810 */ /* 0x000fe20007ffe0ff */
[----:B--2---:R1:W-:Y:S04]  /*a550*/  LDGSTS.E [R5+-0x80000], [R28.64], P0 ;  /* 0x800000001c057fae */ /* 0x0043e8000812184c */
[----:B---3--:R2:W-:Y:S04]  /*a560*/  LDGSTS.E [R4+-0x7f000], [R18.64], P1 ;  /* 0x8100000012047fae */ /* 0x0085e8000892184c */
[----:B------:R3:W-:Y:S04]  /*a570*/  LDGSTS.E [R2+-0x7e000], [R14.64], P2 ;  /* 0x820000000e027fae */ /* 0x0007e8000912184c */
[----:B-1----:R-:W4:Y:S04]  /*a580*/  LDL.64 R28, [R1+0x530] ;  /* 0x00053000011c7983 */ /* 0x002f280000100a00 */
[----:B--2---:R-:W2:Y:S04]  /*a590*/  LDL.64 R18, [R1+0x520] ;  /* 0x0005200001127983 */ /* 0x004ea80000100a00 */
[----:B---3--:R-:W3:Y:S01]  /*a5a0*/  LDL.64 R14, [R1+0x510] ;  /* 0x00051000010e7983 */ /* 0x008ee20000100a00 */
[----:B------:R-:W-:-:S02]  /*a5b0*/  LOP3.LUT R11, R9, 0x14, RZ, 0xfc, !PT ;  /* 0x00000014090b7812 */ /* 0x000fc400078efcff */
[----:B------:R-:W-:Y:S02]  /*a5c0*/  ISETP.NE.U32.AND P0, PT, R3, RZ, PT ;  /* 0x000000ff0300720c */ /* 0x000fe40003f05070 */
[----:B------:R-:W-:Y:S02]  /*a5d0*/  LOP3.LUT R3, R9, 0x18, RZ, 0xfc, !PT ;  /* 0x0000001809037812 */ /* 0x000fe400078efcff */
[----:B------:R-:W-:Y:S02]  /*a5e0*/  ISETP.GE.AND P1, PT, R11, c[0x0][0x180], PT ;  /* 0x000060000b007a0c */ /* 0x000fe40003f26270 */
[----:B------:R-:W-:Y:S02]  /*a5f0*/  ISETP.GE.AND P2, PT, R3, c[0x0][0x180], PT ;  /* 0x0000600003007a0c */ /* 0x000fe40003f46270 */
[----:B------:R-:W-:Y:S02]  /*a600*/  LOP3.LUT R5, R9, 0x1c, RZ, 0xfc, !PT ;  /* 0x0000001c09057812 */ /* 0x000fe400078efcff */
[----:B------:R-:W-:-:S02]  /*a610*/  SEL R3, R0, RZ, !P1 ;  /* 0x000000ff00037207 */ /* 0x000fc40004800000 */
[----:B------:R-:W-:Y:S02]  /*a620*/  SEL R2, R0, RZ, !P2 ;  /* 0x000000ff00027207 */ /* 0x000fe40005000000 */
[----:B------:R-:W-:Y:S02]  /*a630*/  ISETP.GE.AND P1, PT, R5, c[0x0][0x180], PT ;  /* 0x0000600005007a0c */ /* 0x000fe40003f26270 */
[----:B------:R-:W-:Y:S02]  /*a640*/  ISETP.NE.U32.AND P2, PT, R3, RZ, PT ;  /* 0x000000ff0300720c */ /* 0x000fe40003f45070 */
[----:B------:R-:W-:Y:S02]  /*a650*/  IADD3 R5, R10, 0x100000, RZ ;  /* 0x001000000a057810 */ /* 0x000fe40007ffe0ff */
[----:B------:R-:W-:Y:S02]  /*a660*/  SEL R3, R0, RZ, !P1 ;  /* 0x000000ff00037207 */ /* 0x000fe40004800000 */
[----:B------:R-:W-:Y:S01]  /*a670*/  LOP3.LUT R11, R9, 0x20, RZ, 0xfc, !PT ;  /* 0x00000020090b7812 */ /* 0x000fe200078efcff */
[----:B------:R1:W-:Y:S01]  /*a680*/  LDGSTS.E [R5+-0x7d000], [R26.64], P3 ;  /* 0x830000001a057fae */ /* 0x0003e2000992184c */
[----:B------:R-:W-:-:S02]  /*a690*/  ISETP.NE.U32.AND P3, PT, R2, RZ, PT ;  /* 0x000000ff0200720c */ /* 0x000fc40003f65070 */
[----:B------:R-:W-:Y:S01]  /*a6a0*/  IADD3 R2, R10, 0x100000, RZ ;  /* 0x001000000a027810 */ /* 0x000fe20007ffe0ff */
[----:B------:R1:W-:Y:S01]  /*a6b0*/  LDGSTS.E [R4+-0x7c000], [R20.64], P0 ;  /* 0x8400000014047fae */ /* 0x0003e2000812184c */
[----:B------:R-:W-:Y:S02]  /*a6c0*/  ISETP.NE.U32.AND P1, PT, R3, RZ, PT ;  /* 0x000000ff0300720c */ /* 0x000fe40003f25070 */
[----:B------:R-:W-:Y:S01]  /*a6d0*/  LOP3.LUT R3, R9, 0x24, RZ, 0xfc, !PT ;  /* 0x0000002409037812 */ /* 0x000fe200078efcff */
[----:B------:R1:W-:Y:S04]  /*a6e0*/  LDGSTS.E [R2+-0x7b000], [R16.64], P2 ;  /* 0x8500000010027fae */ /* 0x0003e8000912184c */
[----:B-1----:R-:W3:Y:S01]  /*a6f0*/  LDL.64 R26, [R1+0x500] ;  /* 0x00050000011a7983 */ /* 0x002ee20000100a00 */
[----:B------:R-:W-:-:S03]  /*a700*/  ISETP.GE.AND P0, PT, R11, c[0x0][0x180], PT ;  /* 0x000060000b007a0c */ /* 0x000fc60003f06270 */
[----:B------:R-:W3:Y:S01]  /*a710*/  LDL.64 R20, [R1+0x4f0] ;  /* 0x0004f00001147983 */ /* 0x000ee20000100a00 */
[----:B------:R-:W-:Y:S02]  /*a720*/  LOP3.LUT R5, R9, 0x28, RZ, 0xfc, !PT ;  /* 0x0000002809057812 */ /* 0x000fe400078efcff */
[----:B------:R-:W-:Y:S01]  /*a730*/  ISETP.GE.AND P2, PT, R3, c[0x0][0x180], PT ;  /* 0x0000600003007a0c */ /* 0x000fe20003f46270 */
[----:B------:R-:W3:Y:S01]  /*a740*/  LDL.64 R16, [R1+0x4e0] ;  /* 0x0004e00001107983 */ /* 0x000ee20000100a00 */
[C---:B------:R-:W-:Y:S02]  /*a750*/  SEL R3, R0.reuse, RZ, !P0 ;  /* 0x000000ff00037207 */ /* 0x040fe40004000000 */
[----:B------:R-:W-:Y:S02]  /*a760*/  ISETP.GE.AND P0, PT, R5, c[0x0][0x180], PT ;  /* 0x0000600005007a0c */ /* 0x000fe40003f06270 */
[----:B------:R-:W-:Y:S02]  /*a770*/  SEL R2, R0, RZ, !P2 ;  /* 0x000000ff00027207 */ /* 0x000fe40005000000 */
[----:B------:R-:W-:-:S02]  /*a780*/  IADD3 R5, R10, 0x100000, RZ ;  /* 0x001000000a057810 */ /* 0x000fc40007ffe0ff */
[----:B------:R-:W-:-:S03]  /*a790*/  ISETP.NE.U32.AND P2, PT, R3, RZ, PT ;  /* 0x000000ff0300720c */ /* 0x000fc60003f45070 */
[----:B----4-:R1:W-:Y:S01]  /*a7a0*/  LDGSTS.E [R5+-0x7a000], [R28.64], P3 ;  /* 0x860000001c057fae */ /* 0x0103e2000992184c */
[----:B------:R-:W-:-:S03]  /*a7b0*/  ISETP.NE.U32.AND P3, PT, R2, RZ, PT ;  /* 0x000000ff0200720c */ /* 0x000fc60003f65070 */
[----:B--2---:R2:W-:Y:S01]  /*a7c0*/  LDGSTS.E [R4+-0x79000], [R18.64], P1 ;  /* 0x8700000012047fae */ /* 0x0045e2000892184c */
[----:B------:R-:W-:-:S05]  /*a7d0*/  IADD3 R2, R10, 0x100000, RZ ;  /* 0x001000000a027810 */ /* 0x000fca0007ffe0ff */
[----:B---3--:R3:W-:Y:S04]  /*a7e0*/  LDGSTS.E [R2+-0x78000], [R14.64], P2 ;  /* 0x880000000e027fae */ /* 0x0087e8000912184c */
[----:B-1----:R-:W4:Y:S04]  /*a7f0*/  LDL.64 R28, [R1+0x4d0] ;  /* 0x0004d000011c7983 */ /* 0x002f280000100a00 */
[----:B--2---:R-:W2:Y:S04]  /*a800*/  LDL.64 R18, [R1+0x4c0] ;  /* 0x0004c00001127983 */ /* 0x004ea80000100a00 */
[----:B---3--:R-:W3:Y:S01]  /*a810*/  LDL.64 R14, [R1+0x4b0] ;  /* 0x0004b000010e7983 */ /* 0x008ee20000100a00 */
[----:B------:R-:W-:-:S02]  /*a820*/  SEL R3, R0, RZ, !P0 ;  /* 0x000000ff00037207 */ /* 0x000fc40004000000 */
[----:B------:R-:W-:Y:S02]  /*a830*/  LOP3.LUT R11, R9, 0x2c, RZ, 0xfc, !PT ;  /* 0x0000002c090b7812 */ /* 0x000fe400078efcff */
[----:B------:R-:W-:Y:S02]  /*a840*/  ISETP.NE.U32.AND P0, PT, R3, RZ, PT ;  /* 0x000000ff0300720c */ /* 0x000fe40003f05070 */
[----:B------:R-:W-:Y:S02]  /*a850*/  LOP3.LUT R3, R9, 0x30, RZ, 0xfc, !PT ;  /* 0x0000003009037812 */ /* 0x000fe400078efcff */
[----:B------:R-:W-:Y:S02]  /*a860*/  ISETP.GE.AND P1, PT, R11, c[0x0][0x180], PT ;  /* 0x000060000b007a0c */ /* 0x000fe40003f26270 */
[----:B------:R-:W-:Y:S02]  /*a870*/  ISETP.GE.AND P2, PT, R3, c[0x0][0x180], PT ;  /* 0x0000600003007a0c */ /* 0x000fe40003f46270 */
[----:B------:R-:W-:-:S02]  /*a880*/  LOP3.LUT R5, R9, 0x34, RZ, 0xfc, !PT ;  /* 0x0000003409057812 */ /* 0x000fc400078efcff */
[C---:B------:R-:W-:Y:S02]  /*a890*/  SEL R3, R0.reuse, RZ, !P1 ;  /* 0x000000ff00037207 */ /* 0x040fe40004800000 */
[----:B------:R-:W-:Y:S02]  /*a8a0*/  SEL R2, R0, RZ, !P2 ;  /* 0x000000ff00027207 */ /* 0x000fe40005000000 */
[----:B------:R-:W-:Y:S02]  /*a8b0*/  ISETP.GE.AND P1, PT, R5, c[0x0][0x180], PT ;  /* 0x0000600005007a0c */ /* 0x000fe40003f26270 */
[----:B------:R-:W-:Y:S02]  /*a8c0*/  ISETP.NE.U32.AND P2, PT, R3, RZ, PT ;  /* 0x000000ff0300720c */ /* 0x000fe40003f45070 */
[----:B------:R-:W-:Y:S02]  /*a8d0*/  IADD3 R5, R10, 0x100000, RZ ;  /* 0x001000000a057810 */ /* 0x000fe40007ffe0ff */
[----:B------:R-:W-:-:S02]  /*a8e0*/  SEL R3, R0, RZ, !P1 ;  /* 0x000000ff00037207 */ /* 0x000fc40004800000 */
[----:B------:R-:W-:Y:S01]  /*a8f0*/  LOP3.LUT R11, R9, 0x38, RZ, 0xfc, !PT ;  /* 0x00000038090b7812 */ /* 0x000fe200078efcff */
[----:B------:R1:W-:Y:S01]  /*a900*/  LDGSTS.E [R5+-0x77000], [R26.64], P3 ;  /* 0x890000001a057fae */ /* 0x0003e2000992184c */
[----:B------:R-:W-:Y:S02]  /*a910*/  ISETP.NE.U32.AND P3, PT, R2, RZ, PT ;  /* 0x000000ff0200720c */ /* 0x000fe40003f65070 */
        /* <DEDUP_REMOVED lines=44> */
[----:B------:R1:W-:Y:S01]  /*abe0*/  LDGSTS.E [R2+-0x6f000], [R16.64], P2 ;  /* 0x9100000010027fae */ /* 0x0003e2000912184c */
[----:B------:R-:W-:-:S02]  /*abf0*/  ISETP.GE.AND P0, PT, R11, c[0x0][0x180], PT ;  /* 0x000060000b007a0c */ /* 0x000fc40003f06270 */
[----:B------:R-:W-:Y:S01]  /*ac00*/  ISETP.GE.AND P2, PT, R3, c[0x0][0x180], PT ;  /* 0x0000600003007a0c */ /* 0x000fe20003f46270 */
[----:B-1----:R-:W3:Y:S01]  /*ac10*/  LDL.64 R26, [R1+0x440] ;  /* 0x00044000011a7983 */ /* 0x002ee20000100a00 */
[----:B------:R-:W-:Y:S02]  /*ac20*/  LOP3.LUT R5, R9, 0x58, RZ, 0xfc, !PT ;  /* 0x0000005809057812 */ /* 0x000fe400078efcff */
[C---:B------:R-:W-:Y:S01]  /*ac30*/  SEL R3, R0.reuse, RZ, !P0 ;  /* 0x000000ff00037207 */ /* 0x040fe20004000000 */
[----:B------:R-:W3:Y:S01]  /*ac40*/  LDL.64 R20, [R1+0x420] ;  /* 0x0004200001147983 */ /* 0x000ee20000100a00 */
[----:B------:R-:W-:Y:S02]  /*ac50*/  ISETP.GE.AND P0, PT, R5, c[0x0][0x180], PT ;  /* 0x0000600005007a0c */ /* 0x000fe40003f06270 */
[----:B------:R-:W-:Y:S01]  /*ac60*/  SEL R2, R0, RZ, !P2 ;  /* 0x000000ff00027207 */ /* 0x000fe20005000000 */
[----:B------:R-:W3:Y:S01]  /*ac70*/  LDL.64 R16, [R1+0x430] ;  /* 0x0004300001107983 */ /* 0x000ee20000100a00 */
[----:B------:R-:W-:-:S02]  /*ac80*/  ISETP.NE.U32.AND P2, PT, R3, RZ, PT ;  /* 0x000000ff0300720c */ /* 0x000fc40003f45070 */
[----:B------:R-:W-:-:S05]  /*ac90*/  IADD3 R5, R10, 0x100000, RZ ;  /* 0x001000000a057810 */ /* 0x000fca0007ffe0ff */
[----:B--2---:R1:W-:Y:S01]  /*aca0*/  LDGSTS.E [R5+-0x6e000], [R18.64], P3 ;  /* 0x9200000012057fae */ /* 0x0043e2000992184c */
[----:B------:R-:W-:Y:S02]  /*acb0*/  ISETP.NE.U32.AND P3, PT, R2, RZ, PT ;  /* 0x000000ff0200720c */ /* 0x000fe40003f65070 */
[----:B------:R-:W-:Y:S01]  /*acc0*/  IADD3 R2, R10, 0x100000, RZ ;  /* 0x001000000a027810 */ /* 0x000fe20007ffe0ff */
[----:B----4-:R2:W-:Y:S04]  /*acd0*/  LDGSTS.E [R4+-0x6d000], [R28.64], P1 ;  /* 0x930000001c047fae */ /* 0x0105e8000892184c */
[----:B---3--:R3:W-:Y:S04]  /*ace0*/  LDGSTS.E [R2+-0x6c000], [R14.64], P2 ;  /* 0x940000000e027fae */ /* 0x0087e8000912184c */
[----:B-1----:R-:W4:Y:S01]  /*acf0*/  LDL.LU.64 R18, [R1+0x1708] ;  /* 0x0017080001127983 */ /* 0x002f220000300a00 */
[----:B------:R-:W-:-:S02]  /*ad00*/  SEL R3, R0, RZ, !P0 ;  /* 0x000000ff00037207 */ /* 0x000fc40004000000 */
[----:B------:R-:W-:Y:S01]  /*ad10*/  LOP3.LUT R11, R9, 0x5c, RZ, 0xfc, !PT ;  /* 0x0000005c090b7812 */ /* 0x000fe200078efcff */
[----:B--2---:R-:W2:Y:S04]  /*ad20*/  LDL.64 R28, [R1+0x3f0] ;  /* 0x0003f000011c7983 */ /* 0x004ea80000100a00 */
[----:B---3--:R-:W3:Y:S01]  /*ad30*/  LDL.64 R14, [R1+0x410] ;  /* 0x00041000010e7983 */ /* 0x008ee20000100a00 */
[----:B------:R-:W-:Y:S02]  /*ad40*/  ISETP.NE.U32.AND P0, PT, R3, RZ, PT ;  /* 0x000000ff0300720c */ /* 0x000fe40003f05070 */
[----:B------:R-:W-:Y:S02]  /*ad50*/  LOP3.LUT R3, R9, 0x60, RZ, 0xfc, !PT ;  /* 0x0000006009037812 */ /* 0x000fe400078efcff */
[----:B------:R-:W-:-:S02]  /*ad60*/  ISETP.GE.AND P1, PT, R11, c[0x0][0x180], PT ;  /* 0x000060000b007a0c */ /* 0x000fc40003f26270 */
[----:B------:R-:W-:Y:S02]  /*ad70*/  ISETP.GE.AND P2, PT, R3, c[0x0][0x180], PT ;  /* 0x0000600003007a0c */ /* 0x000fe40003f46270 */
[----:B------:R-:W-:Y:S02]  /*ad80*/  LOP3.LUT R5, R9, 0x64, RZ, 0xfc, !PT ;  /* 0x0000006409057812 */ /* 0x000fe400078efcff */
[C---:B------:R-:W-:Y:S02]  /*ad90*/  SEL R3, R0.reuse, RZ, !P1 ;  /* 0x000000ff00037207 */ /* 0x040fe40004800000 */
[----:B------:R-:W-:Y:S02]  /*ada0*/  SEL R2, R0, RZ, !P2 ;  /* 0x000000ff00027207 */ /* 0x000fe40005000000 */
[----:B------:R-:W-:Y:S02]  /*adb0*/  ISETP.GE.AND P1, PT, R5, c[0x0][0x180], PT ;  /* 0x0000600005007a0c */ /* 0x000fe40003f26270 */
[----:B------:R-:W-:-:S02]  /*adc0*/  ISETP.NE.U32.AND P2, PT, R3, RZ, PT ;  /* 0x000000ff0300720c */ /* 0x000fc40003f45070 */
[----:B------:R-:W-:Y:S02]  /*add0*/  IADD3 R5, R10, 0x100000, RZ ;  /* 0x001000000a057810 */ /* 0x000fe40007ffe0ff */
[----:B------:R-:W-:Y:S02]  /*ade0*/  SEL R3, R0, RZ, !P1 ;  /* 0x000000ff00037207 */ /* 0x000fe40004800000 */
[----:B------:R-:W-:Y:S01]  /*adf0*/  LOP3.LUT R11, R9, 0x68, RZ, 0xfc, !PT ;  /* 0x00000068090b7812 */ /* 0x000fe200078efcff */
[----:B------:R1:W-:Y:S01]  /*ae00*/  LDGSTS.E [R5+-0x6b000], [R26.64], P3 ;  /* 0x950000001a057fae */ /* 0x0003e2000992184c */
[----:B------:R-:W-:Y:S02]  /*ae10*/  ISETP.NE.U32.AND P3, PT, R2, RZ, PT ;  /* 0x000000ff0200720c */ /* 0x000fe40003f65070 */
[----:B------:R-:W-:Y:S02]  /*ae20*/  IADD3 R2, R10, 0x100000, RZ ;  /* 0x001000000a027810 */ /* 0x000fe40007ffe0ff */
[----:B------:R-:W-:-:S02]  /*ae30*/  ISETP.NE.U32.AND P1, PT, R3, RZ, PT ;  /* 0x000000ff0300720c */ /* 0x000fc40003f25070 */
[----:B------:R-:W-:Y:S01]  /*ae40*/  LOP3.LUT R3, R9, 0x6c, RZ, 0xfc, !PT ;  /* 0x0000006c09037812 */ /* 0x000fe200078efcff */
[----:B------:R1:W-:Y:S01]  /*ae50*/  LDGSTS.E [R4+-0x6a000], [R16.64], P0 ;  /* 0x9600000010047fae */ /* 0x0003e2000812184c */
[----:B------:R-:W-:Y:S02]  /*ae60*/  ISETP.GE.AND P0, PT, R11, c[0x0][0x180], PT ;  /* 0x000060000b007a0c */ /* 0x000fe40003f06270 */
[----:B-1----:R-:W-:Y:S01]  /*ae70*/  LOP3.LUT R5, R9, 0x70, RZ, 0xfc, !PT ;  /* 0x0000007009057812 */ /* 0x002fe200078efcff */
[----:B------:R1:W-:Y:S01]  /*ae80*/  LDGSTS.E [R2+-0x69000], [R20.64], P2 ;  /* 0x9700000014027fae */ /* 0x0003e2000912184c */
[----:B------:R-:W-:Y:S02]  /*ae90*/  ISETP.GE.AND P2, PT, R3, c[0x0][0x180], PT ;  /* 0x0000600003007a0c */ /* 0x000fe40003f46270 */
[----:B------:R-:W-:Y:S01]  /*aea0*/  SEL R3, R0, RZ, !P0 ;  /* 0x000000ff00037207 */ /* 0x000fe20004000000 */
[----:B------:R-:W2:Y:S01]  /*aeb0*/  LDL.64 R26, [R1+0x3d0] ;  /* 0x0003d000011a7983 */ /* 0x000ea20000100a00 */
[----:B------:R-:W-:-:S02]  /*aec0*/  ISETP.GE.AND P0, PT, R5, c[0x0][0x180], PT ;  /* 0x0000600005007a0c */ /* 0x000fc40003f06270 */
[----:B------:R-:W-:Y:S01]  /*aed0*/  IADD3 R5, R10, 0x100000, RZ ;  /* 0x001000000a057810 */ /* 0x000fe20007ffe0ff */
[----:B------:R-:W2:Y:S01]  /*aee0*/  LDL.64 R16, [R1+0x3e0] ;  /* 0x0003e00001107983 */ /* 0x000ea20000100a00 */
[----:B-1----:R-:W-:-:S03]  /*aef0*/  SEL R2, R0, RZ, !P2 ;  /* 0x000000ff00027207 */ /* 0x002fc60005000000 */
[----:B------:R-:W2:Y:S01]  /*af00*/  LDL.64 R20, [R1+0x3c0] ;  /* 0x0003c00001147983 */ /* 0x000ea20000100a00 */
[----:B------:R-:W-:Y:S02]  /*af10*/  ISETP.NE.U32.AND P2, PT, R3, RZ, PT ;  /* 0x000000ff0300720c */ /* 0x000fe40003f45070 */
[----:B------:R-:W-:-:S04]  /*af20*/  SEL R3, R0, RZ, !P0 ;  /* 0x000000ff00037207 */ /* 0x000fc80004000000 */
[----:B------:R-:W-:Y:S01]  /*af30*/  ISETP.NE.U32.AND P0, PT, R3, RZ, PT ;  /* 0x000000ff0300720c */ /* 0x000fe20003f05070 */
[----:B---3--:R1:W-:Y:S01]  /*af40*/  LDGSTS.E [R5+-0x68000], [R14.64], P3 ;  /* 0x980000000e057fae */ /* 0x0083e2000992184c */
[----:B------:R-:W-:-:S03]  /*af50*/  ISETP.NE.U32.AND P3, PT, R2, RZ, PT ;  /* 0x000000ff0200720c */ /* 0x000fc60003f65070 */
[----:B-1----:R-:W3:Y:S04]  /*af60*/  LDL.LU.64 R14, [R1+0x1700] ;  /* 0x00170000010e7983 */ /* 0x002ee80000300a00 */
[----:B------:R-:W2:Y:S01]  /*af70*/  LDL.64 R2, [R1+0x400] ;  /* 0x0004000001027983 */ /* 0x000ea20000100a00 */
[C---:B------:R-:W-:Y:S02]  /*af80*/  LOP3.LUT R11, R9.reuse, 0x74, RZ, 0xfc, !PT ;  /* 0x00000074090b7812 */ /* 0x040fe400078efcff */
[----:B------:R-:W-:Y:S01]  /*af90*/  LOP3.LUT R5, R9, 0x7c, RZ, 0xfc, !PT ;  /* 0x0000007c09057812 */ /* 0x000fe200078efcff */
[----:B--2---:R1:W-:Y:S01]  /*afa0*/  LDGSTS.E [R4+-0x67000], [R2.64], P1 ;  /* 0x9900000002047fae */ /* 0x0043e2000892184c */
[----:B------:R-:W-:Y:S02]  /*afb0*/  ISETP.GE.AND P1, PT, R11, c[0x0][0x180], PT ;  /* 0x000060000b007a0c */ /* 0x000fe40003f26270 */
[----:B-1----:R-:W-:-:S02]  /*afc0*/  IADD3 R2, R10, 0x100000, RZ ;  /* 0x001000000a027810 */ /* 0x002fc40007ffe0ff */
[----:B------:R-:W-:-:S03]  /*afd0*/  LOP3.LUT R3, R9, 0x78, RZ, 0xfc, !PT ;  /* 0x0000007809037812 */ /* 0x000fc600078efcff */
[----:B------:R1:W-:Y:S01]  /*afe0*/  LDGSTS.E [R2+-0x66000], [R28.64], P2 ;  /* 0x9a0000001c027fae */ /* 0x0003e2000912184c */
[----:B------:R-:W-:Y:S02]  /*aff0*/  ISETP.GE.AND P2, PT, R3, c[0x0][0x180], PT ;  /* 0x0000600003007a0c */ /* 0x000fe40003f46270 */
[----:B------:R-:W-:Y:S02]  /*b000*/  SEL R3, R0, RZ, !P1 ;  /* 0x000000ff00037207 */ /* 0x000fe40004800000 */
[----:B------:R-:W-:Y:S02]  /*b010*/  ISETP.GE.AND P1, PT, R5, c[0x0][0x180], PT ;  /* 0x0000600005007a0c */ /* 0x000fe40003f26270 */
[----:B------:R-:W-:-:S05]  /*b020*/  IADD3 R5, R10, 0x100000, RZ ;  /* 0x001000000a057810 */ /* 0x000fca0007ffe0ff */
[----:B------:R2:W-:Y:S01]  /*b030*/  LDGSTS.E [R5+-0x65000], [R16.64], P3 ;  /* 0x9b00000010057fae */ /* 0x0005e2000992184c */
[----:B-1----:R-:W-:Y:S02]  /*b040*/  SEL R2, R0, RZ, !P2 ;  /* 0x000000ff00027207 */ /* 0x002fe40005000000 */
[----:B------:R-:W-:Y:S01]  /*b050*/  LOP3.LUT R11, R9, 0x2, RZ, 0xfc, !PT ;  /* 0x00000002090b7812 */ /* 0x000fe200078efcff */
[----:B------:R-:W3:Y:S04]  /*b060*/  LDL.64 R28, [R1+0x578] ;  /* 0x00057800011c7983 */ /* 0x000ee80000100a00 */
[----:B--2---:R-:W2:Y:S01]  /*b070*/  LDL.64 R16, [R1+0x588] ;  /* 0x0005880001107983 */ /* 0x004ea20000100a00 */
[----:B------:R-:W-:Y:S02]  /*b080*/  ISETP.NE.U32.AND P2, PT, R3, RZ, PT ;  /* 0x000000ff0300720c */ /* 0x000fe40003f45070 */
[----:B------:R-:W-:Y:S01]  /*b090*/  ISETP.NE.U32.AND P3, PT, R2, RZ, PT ;  /* 0x000000ff0200720c */ /* 0x000fe20003f65070 */
[----:B------:R1:W-:Y:S01]  /*b0a0*/  LDGSTS.E [R4+-0x64000], [R26.64], P0 ;  /* 0x9c0000001a047fae */ /* 0x0003e2000812184c */
[----:B------:R-:W-:-:S02]  /*b0b0*/  SEL R3, R0, RZ, !P1 ;  /* 0x000000ff00037207 */ /* 0x000fc40004800000 */
[----:B------:R-:W-:Y:S02]  /*b0c0*/  IADD3 R2, R10, 0x100000, RZ ;  /* 0x001000000a027810 */ /* 0x000fe40007ffe0ff */
[----:B------:R-:W-:Y:S02]  /*b0d0*/  ISETP.NE.U32.AND P1, PT, R3, RZ, PT ;  /* 0x000000ff0300720c */ /* 0x000fe40003f25070 */
[----:B------:R-:W-:Y:S02]  /*b0e0*/  LOP3.LUT R3, R9, 0x6, RZ, 0xfc, !PT ;  /* 0x0000000609037812 */ /* 0x000fe400078efcff */
[----:B------:R-:W-:Y:S01]  /*b0f0*/  ISETP.GE.AND P0, PT, R11, c[0x0][0x180], PT ;  /* 0x000060000b007a0c */ /* 0x000fe20003f06270 */
[----:B------:R1:W-:Y:S01]  /*b100*/  LDGSTS.E [R2+-0x63000], [R20.64], P2 ;  /* 0x9d00000014027fae */ /* 0x0003e2000912184c */
[----:B------:R-:W-:-:S03]  /*b110*/  ISETP.GE.AND P2, PT, R3, c[0x0][0x180], PT ;  /* 0x0000600003007a0c */ /* 0x000fc60003f46270 */
[----:B----4-:R4:W-:Y:S01]  /*b120*/  LDGSTS.E [R4+-0x62000], [R18.64], P3 ;  /* 0x9e00000012047fae */ /* 0x0109e2000992184c */
[----:B------:R-:W-:Y:S02]  /*b130*/  SEL R3, R0, RZ, !P0 ;  /* 0x000000ff00037207 */ /* 0x000fe40004000000 */
[----:B------:R-:W-:Y:S01]  /*b140*/  LOP3.LUT R10, R10, 0x40, RZ, 0x3c, !PT ;  /* 0x000000400a0a7812 */ /* 0x000fe200078e3cff */
[----:B------:R4:W-:Y:S04]  /*b150*/  LDGSTS.E [R4+-0x61000], [R24.64], P1 ;  /* 0x9f00000018047fae */ /* 0x0009e8000892184c */
[----:B-1----:R-:W3:Y:S04]  /*b160*/  LDL.64 R20, [R1+0x568] ;  /* 0x0005680001147983 */ /* 0x002ee80000100a00 */
[----:B----4-:R-:W4:Y:S01]  /*b170*/  LDL.64 R18, [R1+0x558] ;  /* 0x0005580001127983 */ /* 0x010f220000100a00 */
[----:B------:R-:W-:-:S02]  /*b180*/  SEL R2, R0, RZ, !P2 ;  /* 0x000000ff00027207 */ /* 0x000fc40005000000 */
[----:B------:R-:W-:Y:S01]  /*b190*/  ISETP.NE.U32.AND P2, PT, R3, RZ, PT ;  /* 0x000000ff0300720c */ /* 0x000fe20003f45070 */
[----:B------:R1:W-:Y:S01]  /*b1a0*/  STL [R1+0xdc0], R10 ;  /* 0x000dc00a01007387 */ /* 0x0003e20000100800 */
[----:B------:R-:W-:Y:S02]  /*b1b0*/  ISETP.NE.U32.AND P3, PT, R2, RZ, PT ;  /* 0x000000ff0200720c */ /* 0x000fe40003f65070 */
[----:B------:R-:W-:Y:S01]  /*b1c0*/  IADD3 R2, R10, 0x100000, RZ ;  /* 0x001000000a027810 */ /* 0x000fe20007ffe0ff */
[----:B------:R-:W3:Y:S04]  /*b1d0*/  LDL.64 R26, [R1+0x548] ;  /* 0x00054800011a7983 */ /* 0x000ee80000100a00 */
[----:B------:R-:W4:Y:S01]  /*b1e0*/  LDL.64 R24, [R1+0x538] ;  /* 0x0005380001187983 */ /* 0x000f220000100a00 */
[----:B------:R-:W-:-:S04]  /*b1f0*/  LOP3.LUT R5, R9, 0xa, RZ, 0xfc, !PT ;  /* 0x0000000a09057812 */ /* 0x000fc800078efcff */
[----:B------:R-:W-:Y:S01]  /*b200*/  ISETP.GE.AND P0, PT, R5, c[0x0][0x180], PT ;  /* 0x0000600005007a0c */ /* 0x000fe20003f06270 */
[----:B--2---:R2:W-:Y:S04]  /*b210*/  LDGSTS.E [R2+-0x7f800], [R16.64], P2 ;  /* 0x8080000010027fae */ /* 0x0045e8000912184c */
[----:B--2---:R-:W2:Y:S01]  /*b220*/  LDL.64 R16, [R1+0x528] ;  /* 0x0005280001107983 */ /* 0x004ea20000100a00 */
[----:B------:R-:W-:Y:S02]  /*b230*/  SEL R3, R0, RZ, !P0 ;  /* 0x000000ff00037207 */ /* 0x000fe40004000000 */
[----:B------:R-:W-:Y:S02]  /*b240*/  LOP3.LUT R11, R9, 0xe, RZ, 0xfc, !PT ;  /* 0x0000000e090b7812 */ /* 0x000fe400078efcff */
[----:B------:R-:W-:-:S02]  /*b250*/  ISETP.NE.U32.AND P0, PT, R3, RZ, PT ;  /* 0x000000ff0300720c */ /* 0x000fc40003f05070 */
[----:B------:R-:W-:Y:S02]  /*b260*/  LOP3.LUT R3, R9, 0x12, RZ, 0xfc, !PT ;  /* 0x0000001209037812 */ /* 0x000fe400078efcff */
[----:B------:R-:W-:Y:S02]  /*b270*/  ISETP.GE.AND P1, PT, R11, c[0x0][0x180], PT ;  /* 0x000060000b007a0c */ /* 0x000fe40003f26270 */
[----:B------:R-:W-:Y:S02]  /*b280*/  ISETP.GE.AND P2, PT, R3, c[0x0][0x180], PT ;  /* 0x0000600003007a0c */ /* 0x000fe40003f46270 */
[----:B------:R-:W-:Y:S02]  /*b290*/  LOP3.LUT R5, R9, 0x16, RZ, 0xfc, !PT ;  /* 0x0000001609057812 */ /* 0x000fe400078efcff */
[C---:B------:R-:W-:Y:S02]  /*b2a0*/  SEL R3, R0.reuse, RZ, !P1 ;  /* 0x000000ff00037207 */ /* 0x040fe40004800000 */
[----:B------:R-:W-:-:S02]  /*b2b0*/  SEL R2, R0, RZ, !P2 ;  /* 0x000000ff00027207 */ /* 0x000fc40005000000 */
[----:B------:R-:W-:Y:S02]  /*b2c0*/  ISETP.GE.AND P1, PT, R5, c[0x0][0x180], PT ;  /* 0x0000600005007a0c */ /* 0x000fe40003f26270 */
[----:B------:R-:W-:Y:S02]  /*b2d0*/  ISETP.NE.U32.AND P2, PT, R3, RZ, PT ;  /* 0x000000ff0300720c */ /* 0x000fe40003f45070 */
[C---:B------:R-:W-:Y:S02]  /*b2e0*/  IADD3 R5, R10.reuse, 0x100000, RZ ;  /* 0x001000000a057810 */ /* 0x040fe40007ffe0ff */
[----:B------:R-:W-:Y:S02]  /*b2f0*/  IADD3 R4, R10, 0x100000, RZ ;  /* 0x001000000a047810 */ /* 0x000fe40007ffe0ff */
[----:B------:R-:W-:Y:S01]  /*b300*/  SEL R3, R0, RZ, !P1 ;  /* 0x000000ff00037207 */ /* 0x000fe20004800000 */
[----:B---3--:R3:W-:Y:S01]  /*b310*/  LDGSTS.E [R5+-0x7e800], [R28.64], P3 ;  /* 0x818000001c057fae */ /* 0x0087e2000992184c */
[----:B------:R-:W-:-:S02]  /*b320*/  ISETP.NE.U32.AND P3, PT, R2, RZ, PT ;  /* 0x000000ff0200720c */ /* 0x000fc40003f65070 */
[----:B------:R-:W-:Y:S01]  /*b330*/  LOP3.LUT R11, R9, 0x1a, RZ, 0xfc, !PT ;  /* 0x0000001a090b7812 */ /* 0x000fe200078efcff */
[----:B------:R1:W-:Y:S01]  /*b340*/  LDGSTS.E [R4+-0x7d800], [R20.64], P0 ;  /* 0x8280000014047fae */ /* 0x0003e2000812184c */
[----:B------:R-:W-:Y:S02]  /*b350*/  IADD3 R2, R10, 0x100000, RZ ;  /* 0x001000000a027810 */ /* 0x000fe40007ffe0ff */
[----:B------:R-:W-:Y:S02]  /*b360*/  ISETP.NE.U32.AND P1, PT, R3, RZ, PT ;  /* 0x000000ff0300720c */ /* 0x000fe40003f25070 */
[----:B------:R-:W-:Y:S01]  /*b370*/  LOP3.LUT R3, R9, 0x1e, RZ, 0xfc, !PT ;  /* 0x0000001e09037812 */ /* 0x000fe200078efcff */
[----:B----4-:R4:W-:Y:S04]  /*b380*/  LDGSTS.E [R2+-0x7c800], [R18.64], P2 ;  /* 0x8380000012027fae */ /* 0x0109e8000912184c */
[----:B---3--:R-:W3:Y:S01]  /*b390*/  LDL.64 R28, [R1+0x518] ;  /* 0x00051800011c7983 */ /* 0x008ee20000100a00 */
[----:B------:R-:W-:-:S03]  /*b3a0*/  ISETP.GE.AND P0, PT, R11, c[0x0][0x180], PT ;  /* 0x000060000b007a0c */ /* 0x000fc60003f06270 */
[----:B-1----:R-:W3:Y:S01]  /*b3b0*/  LDL.64 R20, [R1+0x508] ;  /* 0x0005080001147983 */ /* 0x002ee20000100a00 */
[----:B------:R-:W-:Y:S02]  /*b3c0*/  ISETP.GE.AND P2, PT, R3, c[0x0][0x180], PT ;  /* 0x0000600003007a0c */ /* 0x000fe40003f46270 */
[----:B------:R-:W-:Y:S01]  /*b3d0*/  LOP3.LUT R5, R9, 0x22, RZ, 0xfc, !PT ;  /* 0x0000002209057812 */ /* 0x000fe200078efcff */
[----:B----4-:R-:W4:Y:S01]  /*b3e0*/  LDL.64 R18, [R1+0x4f8] ;  /* 0x0004f80001127983 */ /* 0x010f220000100a00 */
[C---:B------:R-:W-:Y:S02]  /*b3f0*/  SEL R3, R0.reuse, RZ, !P0 ;  /* 0x000000ff00037207 */ /* 0x040fe40004000000 */
[----:B------:R-:W-:Y:S02]  /*b400*/  SEL R2, R0, RZ, !P2 ;  /* 0x000000ff00027207 */ /* 0x000fe40005000000 */
[----:B------:R-:W-:Y:S02]  /*b410*/  ISETP.GE.AND P0, PT, R5, c[0x0][0x180], PT ;  /* 0x0000600005007a0c */ /* 0x000fe40003f06270 */
[----:B------:R-:W-:-:S02]  /*b420*/  ISETP.NE.U32.AND P2, PT, R3, RZ, PT ;  /* 0x000000ff0300720c */ /* 0x000fc40003f45070 */
[----:B------:R-:W-:-:S05]  /*b430*/  IADD3 R5, R10, 0x100000, RZ ;  /* 0x001000000a057810 */ /* 0x000fca0007ffe0ff */
[----:B------:R1:W-:Y:S01]  /*b440*/  LDGSTS.E [R5+-0x7b800], [R26.64], P3 ;  /* 0x848000001a057fae */ /* 0x0003e2000992184c */
[----:B------:R-:W-:Y:S02]  /*b450*/  ISETP.NE.U32.AND P3, PT, R2, RZ, PT ;  /* 0x000000ff0200720c */ /* 0x000fe40003f65070 */
[----:B------:R-:W-:Y:S01]  /*b460*/  IADD3 R2, R10, 0x100000, RZ ;  /* 0x001000000a027810 */ /* 0x000fe20007ffe0ff */
[----:B------:R1:W-:Y:S04]  /*b470*/  LDGSTS.E [R4+-0x7a800], [R24.64], P1 ;  /* 0x8580000018047fae */ /* 0x0003e8000892184c */
[----:B-1----:R-:W4:Y:S04]  /*b480*/  LDL.64 R26, [R1+0x4e8] ;  /* 0x0004e800011a7983 */ /* 0x002f280000100a00 */
[----:B------:R-:W4:Y:S04]  /*b490*/  LDL.64 R24, [R1+0x4d8] ;  /* 0x0004d80001187983 */ /* 0x000f280000100a00 */
[----:B--2---:R1:W-:Y:S04]  /*b4a0*/  LDGSTS.E [R2+-0x79800], [R16.64], P2 ;  /* 0x8680000010027fae */ /* 0x0043e8000912184c */
[----:B-1----:R-:W2:Y:S01]  /*b4b0*/  LDL.64 R16, [R1+0x4c8] ;  /* 0x0004c80001107983 */ /* 0x002ea20000100a00 */
        /* <DEDUP_REMOVED lines=14> */
[----:B---3--:R1:W-:Y:S01]  /*b5a0*/  LDGSTS.E [R5+-0x78800], [R28.64], P3 ;  /* 0x878000001c057fae */ /* 0x0083e2000992184c */
[----:B------:R-:W-:Y:S02]  /*b5b0*/  ISETP.NE.U32.AND P3, PT, R2, RZ, PT ;  /* 0x000000ff0200720c */ /* 0x000fe40003f65070 */
[----:B------:R-:W-:Y:S01]  /*b5c0*/  IADD3 R2, R10, 0x100000, RZ ;  /* 0x001000000a027810 */ /* 0x000fe20007ffe0ff */
[----:B------:R3:W-:Y:S01]  /*b5d0*/  LDGSTS.E [R4+-0x77800], [R20.64], P0 ;  /* 0x8880000014047fae */ /* 0x0007e2000812184c */
[----:B------:R-:W-:Y:S02]  /*b5e0*/  ISETP.NE.U32.AND P1, PT, R3, RZ, PT ;  /* 0x000000ff0300720c */ /* 0x000fe40003f25070 */
[----:B------:R-:W-:Y:S01]  /*b5f0*/  LOP3.LUT R3, R9, 0x36, RZ, 0xfc, !PT ;  /* 0x0000003609037812 */ /* 0x000fe200078efcff */
[----:B----4-:R4:W-:Y:S01]  /*b600*/  LDGSTS.E [R2+-0x76800], [R18.64], P2 ;  /* 0x8980000012027fae */ /* 0x0109e2000912184c */
[----:B------:R-:W-:-:S02]  /*b610*/  ISETP.GE.AND P0, PT, R11, c[0x0][0x180], PT ;  /* 0x000060000b007a0c */ /* 0x000fc40003f06270 */
[----:B------:R-:W-:Y:S01]  /*b620*/  ISETP.GE.AND P2, PT, R3, c[0x0][0x180], PT ;  /* 0x0000600003007a0c */ /* 0x000fe20003f46270 */
[----:B-1----:R-:W2:Y:S01]  /*b630*/  LDL.64 R28, [R1+0x4b8] ;  /* 0x0004b800011c7983 */ /* 0x002ea20000100a00 */
[----:B------:R-:W-:Y:S02]  /*b640*/  LOP3.LUT R5, R9, 0x3a, RZ, 0xfc, !PT ;  /* 0x0000003a09057812 */ /* 0x000fe400078efcff */
[C---:B------:R-:W-:Y:S01]  /*b650*/  SEL R3, R0.reuse, RZ, !P0 ;  /* 0x000000ff00037207 */ /* 0x040fe20004000000 */
[----:B---3--:R-:W3:Y:S01]  /*b660*/  LDL.64 R20, [R1+0x4a8] ;  /* 0x0004a80001147983 */ /* 0x008ee20000100a00 */
[----:B------:R-:W-:Y:S02]  /*b670*/  ISETP.GE.AND P0, PT, R5, c[0x0][0x180], PT ;  /* 0x0000600005007a0c */ /* 0x000fe40003f06270 */
[----:B----4-:R-:W-:Y:S01]  /*b680*/  SEL R2, R0, RZ, !P2 ;  /* 0x000000ff00027207 */ /* 0x010fe20005000000 */
[----:B------:R-:W4:Y:S01]  /*b690*/  LDL.64 R18, [R1+0x498] ;  /* 0x0004980001127983 */ /* 0x000f220000100a00 */
[----:B------:R-:W-:-:S02]  /*b6a0*/  ISETP.NE.U32.AND P2, PT, R3, RZ, PT ;  /* 0x000000ff0300720c */ /* 0x000fc40003f45070 */
[----:B------:R-:W-:-:S05]  /*b6b0*/  IADD3 R5, R10, 0x100000, RZ ;  /* 0x001000000a057810 */ /* 0x000fca0007ffe0ff */
[----:B------:R1:W-:Y:S01]  /*b6c0*/  LDGSTS.E [R5+-0x75800], [R26.64], P3 ;  /* 0x8a8000001a057fae */ /* 0x0003e2000992184c */
[----:B------:R-:W-:Y:S02]  /*b6d0*/  ISETP.NE.U32.AND P3, PT, R2, RZ, PT ;  /* 0x000000ff0200720c */ /* 0x000fe40003f65070 */
[----:B------:R-:W-:Y:S01]  /*b6e0*/  IADD3 R2, R10, 0x100000, RZ ;  /* 0x001000000a027810 */ /* 0x000fe20007ffe0ff */
[----:B------:R1:W-:Y:S01]  /*b6f0*/  LDGSTS.E [R4+-0x74800], [R24.64], P1 ;  /* 0x8b80000018047fae */ /* 0x0003e2000892184c */
[----:B------:R-:W-:Y:S02]  /*b700*/  SEL R3, R0, RZ, !P0 ;  /* 0x000000ff00037207 */ /* 0x000fe40004000000 */
[C---:B------:R-:W-:Y:S02]  /*b710*/  LOP3.LUT R11, R9.reuse, 0x3e, RZ, 0xfc, !PT ;  /* 0x0000003e090b7812 */ /* 0x040fe400078efcff */
[----:B-1----:R-:W-:Y:S01]  /*b720*/  LOP3.LUT R5, R9, 0x46, RZ, 0xfc, !PT ;  /* 0x0000004609057812 */ /* 0x002fe200078efcff */
[----:B------:R-:W4:Y:S04]  /*b730*/  LDL.64 R26, [R1+0x478] ;  /* 0x00047800011a7983 */ /* 0x000f280000100a00 */
[----:B------:R-:W4:Y:S04]  /*b740*/  LDL.64 R24, [R1+0x468] ;  /* 0x0004680001187983 */ /* 0x000f280000100a00 */
[----:B--2---:R1:W-:Y:S04]  /*b750*/  LDGSTS.E [R2+-0x73800], [R16.64], P2 ;  /* 0x8c80000010027fae */ /* 0x0043e8000912184c */
[----:B-1----:R-:W2:Y:S01]  /*b760*/  LDL.64 R16, [R1+0x488] ;  /* 0x0004880001107983 */ /* 0x002ea20000100a00 */
[----:B------:R-:W-:-:S02]  /*b770*/  ISETP.NE.U32.AND P0, PT, R3, RZ, PT ;  /* 0x000000ff0300720c */ /* 0x000fc40003f05070 */
[----:B------:R-:W-:Y:S02]  /*b780*/  LOP3.LUT R3, R9, 0x42, RZ, 0xfc, !PT ;  /* 0x0000004209037812 */ /* 0x000fe400078efcff */
[----:B------:R-:W-:Y:S02]  /*b790*/  ISETP.GE.AND P1, PT, R11, c[0x0][0x180], PT ;  /* 0x000060000b007a0c */ /* 0x000fe40003f26270 */
[----:B------:R-:W-:Y:S02]  /*b7a0*/  ISETP.GE.AND P2, PT, R3, c[0x0][0x180], PT ;  /* 0x0000600003007a0c */ /* 0x000fe40003f46270 */
[C---:B------:R-:W-:Y:S02]  /*b7b0*/  SEL R3, R0.reuse, RZ, !P1 ;  /* 0x000000ff00037207 */ /* 0x040fe40004800000 */
[----:B------:R-:W-:Y:S02]  /*b7c0*/  SEL R2, R0, RZ, !P2 ;  /* 0x000000ff00027207 */ /* 0x000fe40005000000 */
[----:B------:R-:W-:-:S02]  /*b7d0*/  ISETP.GE.AND P1, PT, R5, c[0x0][0x180], PT ;  /* 0x0000600005007a0c */ /* 0x000fc40003f26270 */
[----:B------:R-:W-:Y:S02]  /*b7e0*/  ISETP.NE.U32.AND P2, PT, R3, RZ, PT ;  /* 0x000000ff0300720c */ /* 0x000fe40003f45070 */
[----:B------:R-:W-:Y:S02]  /*b7f0*/  IADD3 R5, R10, 0x100000, RZ ;  /* 0x001000000a057810 */ /* 0x000fe40007ffe0ff */
[----:B------:R-:W-:Y:S02]  /*b800*/  SEL R3, R0, RZ, !P1 ;  /* 0x000000ff00037207 */ /* 0x000fe40004800000 */
[----:B------:R-:W-:Y:S02]  /*b810*/  LOP3.LUT R11, R9, 0x4a, RZ, 0xfc, !PT ;  /* 0x0000004a090b7812 */ /* 0x000fe400078efcff */
[----:B------:R-:W-:Y:S02]  /*b820*/  ISETP.NE.U32.AND P1, PT, R3, RZ, PT ;  /* 0x000000ff0300720c */ /* 0x000fe40003f25070 */
[----:B------:R-:W-:Y:S01]  /*b830*/  LOP3.LUT R3, R9, 0x4e, RZ, 0xfc, !PT ;  /* 0x0000004e09037812 */ /* 0x000fe200078efcff */
[----:B------:R1:W-:Y:S01]  /*b840*/  LDGSTS.E [R5+-0x72800], [R28.64], P3 ;  /* 0x8d8000001c057fae */ /* 0x0003e2000992184c */
[----:B------:R-:W-:-:S02]  /*b850*/  ISETP.NE.U32.AND P3, PT, R2, RZ, PT ;  /* 0x000000ff0200720c */ /* 0x000fc40003f65070 */
[----:B------:R-:W-:Y:S01]  /*b860*/  IADD3 R2, R10, 0x100000, RZ ;  /* 0x001000000a027810 */ /* 0x000fe20007ffe0ff */
[----:B---3--:R3:W-:Y:S01]  /*b870*/  LDGSTS.E [R4+-0x71800], [R20.64], P0 ;  /* 0x8e80000014047fae */ /* 0x0087e2000812184c */
[----:B------:R-:W-:-:S03]  /*b880*/  ISETP.GE.AND P0, PT, R11, c[0x0][0x180], PT ;  /* 0x000060000b007a0c */ /* 0x000fc60003f06270 */
[----:B----4-:R4:W-:Y:S01]  /*b890*/  LDGSTS.E [R2+-0x70800], [R18.64], P2 ;  /* 0x8f80000012027fae */ /* 0x0109e2000912184c */
[----:B------:R-:W-:Y:S02]  /*b8a0*/  ISETP.GE.AND P2, PT, R3, c[0x0][0x180], PT ;  /* 0x0000600003007a0c */ /* 0x000fe40003f46270 */
[----:B-1----:R-:W-:Y:S01]  /*b8b0*/  LOP3.LUT R5, R9, 0x52, RZ, 0xfc, !PT ;  /* 0x0000005209057812 */ /* 0x002fe200078efcff */
[----:B------:R-:W2:Y:S01]  /*b8c0*/  LDL.64 R28, [R1+0x428] ;  /* 0x00042800011c7983 */ /* 0x000ea20000100a00 */
[----:B------:R-:W-:Y:S02]  /*b8d0*/  SEL R3, R0, RZ, !P0 ;  /* 0x000000ff00037207 */ /* 0x000fe40004000000 */
[----:B------:R-:W-:Y:S01]  /*b8e0*/  ISETP.GE.AND P0, PT, R5, c[0x0][0x180], PT ;  /* 0x0000600005007a0c */ /* 0x000fe20003f06270 */
[----:B---3--:R-:W3:Y:S01]  /*b8f0*/  LDL.64 R20, [R1+0x448] ;  /* 0x0004480001147983 */ /* 0x008ee20000100a00 */
[----:B------:R-:W-:-:S03]  /*b900*/  IADD3 R5, R10, 0x100000, RZ ;  /* 0x001000000a057810 */ /* 0x000fc60007ffe0ff */
[----:B----4-:R-:W4:Y:S04]  /*b910*/  LDL.64 R18, [R1+0x458] ;  /* 0x0004580001127983 */ /* 0x010f280000100a00 */
[----:B--2---:R1:W-:Y:S01]  /*b920*/  LDGSTS.E [R5+-0x6f800], [R16.64], P3 ;  /* 0x9080000010057fae */ /* 0x0043e2000992184c */
[----:B------:R-:W-:-:S03]  /*b930*/  SEL R2, R0, RZ, !P2 ;  /* 0x000000ff00027207 */ /* 0x000fc60005000000 */
[----:B-1----:R-:W2:Y:S01]  /*b940*/  LDL.64 R16, [R1+0x438] ;  /* 0x0004380001107983 */ /* 0x002ea20000100a00 */
[----:B------:R-:W-:Y:S02]  /*b950*/  ISETP.NE.U32.AND P2, PT, R3, RZ, PT ;  /* 0x000000ff0300720c */ /* 0x000fe40003f45070 */
[----:B------:R-:W-:Y:S01]  /*b960*/  SEL R3, R0, RZ, !P0 ;  /* 0x000000ff00037207 */ /* 0x000fe20004000000 */
[----:B------:R1:W-:Y:S01]  /*b970*/  LDGSTS.E [R4+-0x6e800], [R26.64], P1 ;  /* 0x918000001a047fae */ /* 0x0003e2000892184c */
[----:B------:R-:W-:Y:S02]  /*b980*/  ISETP.NE.U32.AND P3, PT, R2, RZ, PT ;  /* 0x000000ff0200720c */ /* 0x000fe40003f65070 */
[----:B------:R-:W-:Y:S02]  /*b990*/  LOP3.LUT R11, R9, 0x56, RZ, 0xfc, !PT ;  /* 0x00000056090b7812 */ /* 0x000fe400078efcff */
[----:B------:R-:W-:Y:S02]  /*b9a0*/  IADD3 R2, R10, 0x100000, RZ ;  /* 0x001000000a027810 */ /* 0x000fe40007ffe0ff */
[----:B------:R-:W-:-:S02]  /*b9b0*/  ISETP.NE.U32.AND P0, PT, R3, RZ, PT ;  /* 0x000000ff0300720c */ /* 0x000fc40003f05070 */
[----:B------:R-:W-:Y:S01]  /*b9c0*/  LOP3.LUT R3, R9, 0x5a, RZ, 0xfc, !PT ;  /* 0x0000005a09037812 */ /* 0x000fe200078efcff */
[----:B------:R1:W-:Y:S01]  /*b9d0*/  LDGSTS.E [R2+-0x6d800], [R24.64], P2 ;  /* 0x9280000018027fae */ /* 0x0003e2000912184c */
[----:B------:R-:W-:Y:S02]  /*b9e0*/  ISETP.GE.AND P1, PT, R11, c[0x0][0x180], PT ;  /* 0x000060000b007a0c */ /* 0x000fe40003f26270 */
[----:B------:R-:W-:Y:S01]  /*b9f0*/  ISETP.GE.AND P2, PT, R3, c[0x0][0x180], PT ;  /* 0x0000600003007a0c */ /* 0x000fe20003f46270 */
[----:B-1----:R-:W2:Y:S01]  /*ba00*/  LDL.64 R26, [R1+0x418] ;  /* 0x00041800011a7983 */ /* 0x002ea20000100a00 */
[----:B------:R-:W-:Y:S02]  /*ba10*/  LOP3.LUT R5, R9, 0x5e, RZ, 0xfc, !PT ;  /* 0x0000005e09057812 */ /* 0x000fe400078efcff */
[C---:B------:R-:W-:Y:S02]  /*ba20*/  SEL R3, R0.reuse, RZ, !P1 ;  /* 0x000000ff00037207 */ /* 0x040fe40004800000 */
[----:B------:R-:W-:Y:S01]  /*ba30*/  ISETP.GE.AND P1, PT, R5, c[0x0][0x180], PT ;  /* 0x0000600005007a0c */ /* 0x000fe20003f26270 */
[----:B------:R-:W2:Y:S01]  /*ba40*/  LDL.64 R24, [R1+0x408] ;  /* 0x0004080001187983 */ /* 0x000ea20000100a00 */
[----:B------:R-:W-:-:S02]  /*ba50*/  SEL R2, R0, RZ, !P2 ;  /* 0x000000ff00027207 */ /* 0x000fc40005000000 */
[----:B------:R-:W-:Y:S02]  /*ba60*/  ISETP.NE.U32.AND P2, PT, R3, RZ, PT ;  /* 0x000000ff0300720c */ /* 0x000fe40003f45070 */
[----:B------:R-:W-:-:S05]  /*ba70*/  IADD3 R5, R10, 0x100000, RZ ;  /* 0x001000000a057810 */ /* 0x000fca0007ffe0ff */
[----:B----4-:R1:W-:Y:S01]  /*ba80*/  LDGSTS.E [R5+-0x6c800], [R18.64], P3 ;  /* 0x9380000012057fae */ /* 0x0103e2000992184c */
[----:B------:R-:W-:Y:S02]  /*ba90*/  ISETP.NE.U32.AND P3, PT, R2, RZ, PT ;  /* 0x000000ff0200720c */ /* 0x000fe40003f65070 */
[----:B------:R-:W-:Y:S01]  /*baa0*/  IADD3 R2, R10, 0x100000, RZ ;  /* 0x001000000a027810 */ /* 0x000fe20007ffe0ff */
[----:B---3--:R3:W-:Y:S04]  /*bab0*/  LDGSTS.E [R4+-0x6b800], [R20.64], P0 ;  /* 0x9480000014047fae */ /* 0x0087e8000812184c */
[----:B-1----:R-:W4:Y:S04]  /*bac0*/  LDL.LU.64 R18, [R1+0x16f8] ;  /* 0x0016f80001127983 */ /* 0x002f280000300a00 */
[----:B---3--:R-:W3:Y:S04]  /*bad0*/  LDL.64 R20, [R1+0x3f8] ;  /* 0x0003f80001147983 */ /* 0x008ee80000100a00 */
        /* <DEDUP_REMOVED lines=24> */
[----:B------:R-:W-:Y:S02]  /*bc60*/  ISETP.GE.AND P2, PT, R3, c[0x0][0x180], PT ;  /* 0x0000600003007a0c */ /* 0x000fe40003f46270 */
[C---:B------:R-:W-:Y:S02]  /*bc70*/  SEL R3, R0.reuse, RZ, !P1 ;  /* 0x000000ff00037207 */ /* 0x040fe40004800000 */
[----:B-1----:R-:W-:Y:S01]  /*bc80*/  LOP3.LUT R5, R9, 0x76, RZ, 0xfc, !PT ;  /* 0x0000007609057812 */ /* 0x002fe200078efcff */
[----:B---3--:R1:W-:Y:S01]  /*bc90*/  LDGSTS.E [R4+-0x66800], [R20.64], P3 ;  /* 0x9980000014047fae */ /* 0x0083e2000992184c */
[----:B----4-:R-:W-:Y:S02]  /*bca0*/  SEL R2, R0, RZ, !P2 ;  /* 0x000000ff00027207 */ /* 0x010fe40005000000 */
[----:B------:R-:W-:Y:S02]  /*bcb0*/  ISETP.NE.U32.AND P2, PT, R3, RZ, PT ;  /* 0x000000ff0300720c */ /* 0x000fe40003f45070 */
[----:B------:R-:W-:-:S02]  /*bcc0*/  ISETP.GE.AND P1, PT, R5, c[0x0][0x180], PT ;  /* 0x0000600005007a0c */ /* 0x000fc40003f26270 */
[----:B------:R-:W-:Y:S02]  /*bcd0*/  LOP3.LUT R5, R9, 0x7a, RZ, 0xfc, !PT ;  /* 0x0000007a09057812 */ /* 0x000fe400078efcff */
[----:B------:R-:W-:Y:S02]  /*bce0*/  ISETP.NE.U32.AND P3, PT, R2, RZ, PT ;  /* 0x000000ff0200720c */ /* 0x000fe40003f65070 */
[----:B------:R-:W-:Y:S02]  /*bcf0*/  IADD3 R2, R10, 0x100000, RZ ;  /* 0x001000000a027810 */ /* 0x000fe40007ffe0ff */
[----:B------:R-:W-:-:S04]  /*bd00*/  SEL R3, R0, RZ, !P1 ;  /* 0x000000ff00037207 */ /* 0x000fc80004800000 */
[----:B------:R-:W-:Y:S02]  /*bd10*/  ISETP.NE.U32.AND P1, PT, R3, RZ, PT ;  /* 0x000000ff0300720c */ /* 0x000fe40003f25070 */
[----:B------:R-:W-:Y:S01]  /*bd20*/  LOP3.LUT R3, R9, 0x7e, RZ, 0xfc, !PT ;  /* 0x0000007e09037812 */ /* 0x000fe200078efcff */
[----:B--2---:R2:W-:Y:S01]  /*bd30*/  LDGSTS.E [R4+-0x65800], [R16.64], P0 ;  /* 0x9a80000010047fae */ /* 0x0045e2000812184c */
[----:B------:R-:W-:-:S03]  /*bd40*/  ISETP.GE.AND P0, PT, R5, c[0x0][0x180], PT ;  /* 0x0000600005007a0c */ /* 0x000fc60003f06270 */
[----:B------:R3:W-:Y:S01]  /*bd50*/  LDGSTS.E [R2+-0x64800], [R18.64], P2 ;  /* 0x9b80000012027fae */ /* 0x0007e2000912184c */
[----:B------:R-:W-:Y:S02]  /*bd60*/  ISETP.GE.AND P2, PT, R3, c[0x0][0x180], PT ;  /* 0x0000600003007a0c */ /* 0x000fe40003f46270 */
[----:B---3--:R-:W-:Y:S01]  /*bd70*/  SEL R2, R0, RZ, !P0 ;  /* 0x000000ff00027207 */ /* 0x008fe20004000000 */
[----:B------:R-:W3:Y:S01]  /*bd80*/  LDL.LU R19, [R1+0x27c] ;  /* 0x00027c0001137983 */ /* 0x000ee20000300800 */
[----:B------:R-:W-:-:S03]  /*bd90*/  ISETP.GE.AND P0, PT, R9, UR8, PT ;  /* 0x0000000809007c0c */ /* 0x000fc6000bf06270 */
[----:B------:R-:W4:Y:S01]  /*bda0*/  S2R R9, SR_TID.X ;  /* 0x0000000000097919 */ /* 0x000f220000002100 */
[----:B------:R-:W-:-:S03]  /*bdb0*/  IADD3 R3, R10, 0x100000, RZ ;  /* 0x001000000a037810 */ /* 0x000fc60007ffe0ff */
[----:B------:R-:W3:Y:S04]  /*bdc0*/  LDL.LU R18, [R1+0x280] ;  /* 0x0002800001127983 */ /* 0x000ee80000300800 */
[----:B--2---:R-:W2:Y:S04]  /*bdd0*/  LDL.LU R16, [R1+0x278] ;  /* 0x0002780001107983 */ /* 0x004ea80000300800 */
[----:B------:R1:W-:Y:S04]  /*bde0*/  LDGSTS.E [R3+-0x63800], [R14.64], P3 ;  /* 0x9c8000000e037fae */ /* 0x0003e8000992184c */
[----:B------:R4:W-:Y:S04]  /*bdf0*/  LDGSTS.E [R3+-0x62800], [R6.64], P1 ;  /* 0x9d80000006037fae */ /* 0x0009e8000892184c */
[----:B-1----:R-:W2:Y:S04]  /*be00*/  LDL.LU R15, [R1+0x274] ;  /* 0x00027400010f7983 */ /* 0x002ea80000300800 */
[----:B----4-:R-:W4:Y:S04]  /*be10*/  LDL.LU R6, [R1+0x270] ;  /* 0x0002700001067983 */ /* 0x010f280000300800 */
[----:B------:R-:W4:Y:S01]  /*be20*/  LDL.LU R7, [R1+0x26c] ;  /* 0x00026c0001077983 */ /* 0x000f220000300800 */
[----:B------:R-:W-:-:S02]  /*be30*/  LOP3.LUT R9, R9, 0x7f, RZ, 0xc0, !PT ;  /* 0x0000007f09097812 */ /* 0x000fc400078ec0ff */
[----:B------:R-:W-:Y:S02]  /*be40*/  ISETP.GE.AND P3, PT, R8, UR8, PT ;  /* 0x0000000808007c0c */ /* 0x000fe4000bf66270 */
[----:B------:R-:W4:Y:S01]  /*be50*/  LDL.LU R8, [R1+0x264] ;  /* 0x0002640001087983 */ /* 0x000f220000300800 */
[----:B------:R-:W-:-:S03]  /*be60*/  IMAD R4, R9, c[0x0][0x18c], RZ ;  /* 0x0000630009047a24 */ /* 0x000fc600078e02ff */
[----:B------:R-:W4:Y:S01]  /*be70*/  LDL.LU R9, [R1+0x260] ;  /* 0x0002600001097983 */ /* 0x000f220000300800 */
[----:B------:R-:W-:Y:S02]  /*be80*/  SEL R0, R0, RZ, !P2 ;  /* 0x000000ff00007207 */ /* 0x000fe40005000000 */
[----:B------:R-:W-:Y:S02]  /*be90*/  ISETP.NE.U32.AND P2, PT, R2, RZ, PT ;  /* 0x000000ff0200720c */ /* 0x000fe40003f45070 */
[----:B------:R-:W-:-:S04]  /*bea0*/  SEL R2, RZ, 0x4, P0 ;  /* 0x00000004ff027807 */ /* 0x000fc80000000000 */
[----:B------:R-:W-:-:S04]  /*beb0*/  SEL R2, R2, RZ, P4 ;  /* 0x000000ff02027207 */ /* 0x000fc80002000000 */
[----:B------:R-:W-:Y:S02]  /*bec0*/  ISETP.NE.U32.AND P1, PT, R2, RZ, PT ;  /* 0x000000ff0200720c */ /* 0x000fe40003f25070 */
[----:B------:R-:W-:Y:S02]  /*bed0*/  IADD3 R2, R10, 0x100000, RZ ;  /* 0x001000000a027810 */ /* 0x000fe40007ffe0ff */
[----:B------:R-:W4:Y:S01]  /*bee0*/  LDL.LU R10, [R1+0x25c] ;  /* 0x00025c00010a7983 */ /* 0x000f220000300800 */
[----:B------:R-:W-:-:S03]  /*bef0*/  ISETP.NE.U32.AND P0, PT, R0, RZ, PT ;  /* 0x000000ff0000720c */ /* 0x000fc60003f05070 */
[----:B------:R-:W4:Y:S01]  /*bf00*/  LDL.LU R11, [R1+0x258] ;  /* 0x00025800010b7983 */ /* 0x000f220000300800 */
[----:B------:R-:W-:-:S03]  /*bf10*/  SEL R0, RZ, 0x4, P3 ;  /* 0x00000004ff007807 */ /* 0x000fc60001800000 */
[----:B------:R1:W-:Y:S01]  /*bf20*/  LDGSTS.E [R2+-0x61800], [R12.64], P2 ;  /* 0x9e8000000c027fae */ /* 0x0003e2000912184c */
[----:B------:R-:W-:Y:S02]  /*bf30*/  LEA R24, P3, R4, c[0x0][0x168], 0x2 ;  /* 0x00005a0004187a11 */ /* 0x000fe400078610ff */
[----:B------:R-:W-:-:S03]  /*bf40*/  SEL R0, R0, RZ, P4 ;  /* 0x000000ff00007207 */ /* 0x000fc60002000000 */
[----:B------:R3:W-:Y:S04]  /*bf50*/  LDGSTS.E [R3+-0x60800], [R22.64], P0 ;  /* 0x9f80000016037fae */ /* 0x0007e8000812184c */
[----:B-1----:R-:W4:Y:S04]  /*bf60*/  LDL.LU R12, [R1+0x254] ;  /* 0x00025400010c7983 */ /* 0x002f280000300800 */
[----:B------:R-:W4:Y:S01]  /*bf70*/  LDL.LU R13, [R1+0x250] ;  /* 0x00025000010d7983 */ /* 0x000f220000300800 */
[----:B------:R-:W-:-:S03]  /*bf80*/  ISETP.NE.U32.AND P2, PT, R0, RZ, PT ;  /* 0x000000ff0000720c */ /* 0x000fc60003f45070 */
[----:B------:R-:W-:Y:S01]  /*bf90*/  STL [R1+0x16b8], R24 ;  /* 0x0016b81801007387 */ /* 0x000fe20000100800 */
[----:B------:R-:W-:-:S03]  /*bfa0*/  LEA.HI.X.SX32 R0, R4, c[0x0][0x16c], 0x2, P3 ;  /* 0x00005b0004007a11 */ /* 0x000fc600018f16ff */
[----:B------:R-:W4:Y:S04]  /*bfb0*/  LDL.LU R14, [R1+0x24c] ;  /* 0x00024c00010e7983 */ /* 0x000f280000300800 */
[----:B------:R-:W-:Y:S01]  /*bfc0*/  STL [R1+0x16bc], R0 ;  /* 0x0016bc0001007387 */ /* 0x000fe20000100800 */
[----:B------:R-:W-:-:S03]  /*bfd0*/  USHF.L.U32 UR5, UR6, 0x7, URZ ;  /* 0x0000000706057899 */ /* 0x000fc6000800063f */
[----:B------:R-:W0:Y:S01]  /*bfe0*/  LDGDEPBAR ;  /* 0x00000000000079af */ /* 0x000e220000000000 */
[----:B---3--:R-:W-:Y:S02]  /*bff0*/  IMAD R3, R19, c[0x0][0x190], RZ ;  /* 0x0000640013037a24 */ /* 0x008fe400078e02ff */
[----:B------:R-:W-:-:S03]  /*c000*/  IMAD R2, R18, c[0x0][0x190], RZ ;  /* 0x0000640012027a24 */ /* 0x000fc600078e02ff */
[----:B------:R-:W-:Y:S01]  /*c010*/  STL [R1+0x16c0], R3 ;  /* 0x0016c00301007387 */ /* 0x000fe20000100800 */
[----:B--2---:R-:W-:-:S03]  /*c020*/  IMAD R4, R16, c[0x0][0x190], RZ ;  /* 0x0000640010047a24 */ /* 0x004fc600078e02ff */
[----:B------:R-:W-:Y:S04]  /*c030*/  STL [R1+0x16c4], R2 ;  /* 0x0016c40201007387 */ /* 0x000fe80000100800 */
[----:B------:R-:W-:Y:S01]  /*c040*/  STL [R1+0x16c8], R4 ;  /* 0x0016c80401007387 */ /* 0x000fe20000100800 */
[----:B------:R-:W-:-:S03]  /*c050*/  IMAD R5, R15, c[0x0][0x190], RZ ;  /* 0x000064000f057a24 */ /* 0x000fc600078e02ff */
[----:B------:R-:W2:Y:S01]  /*c060*/  LDL.LU R15, [R1+0x248] ;  /* 0x00024800010f7983 */ /* 0x000ea20000300800 */
[----:B----4-:R-:W-:Y:S02]  /*c070*/  IMAD R6, R6, c[0x0][0x190], RZ ;  /* 0x0000640006067a24 */ /* 0x010fe400078e02ff */
[----:B------:R-:W-:Y:S01]  /*c080*/  IMAD R7, R7, c[0x0][0x190], RZ ;  /* 0x0000640007077a24 */ /* 0x000fe200078e02ff */
[----:B------:R-:W-:Y:S04]  /*c090*/  STL [R1+0x16cc], R5 ;  /* 0x0016cc0501007387 */ /* 0x000fe80000100800 */
[----:B------:R-:W-:Y:S04]  /*c0a0*/  STL.64 [R1+0x16b0], R6 ;  /* 0x0016b00601007387 */ /* 0x000fe80000100a00 */
[----:B------:R-:W3:Y:S01]  /*c0b0*/  LDL.LU R16, [R1+0x244] ;  /* 0x0002440001107983 */ /* 0x000ee20000300800 */
[----:B------:R-:W-:-:S03]  /*c0c0*/  IMAD R8, R8, c[0x0][0x190], RZ ;  /* 0x0000640008087a24 */ /* 0x000fc600078e02ff */
[----:B------:R-:W4:Y:S01]  /*c0d0*/  LDL.LU R17, [R1+0x240] ;  /* 0x0002400001117983 */ /* 0x000f220000300800 */
[----:B------:R-:W-:-:S03]  /*c0e0*/  IMAD R9, R9, c[0x0][0x190], RZ ;  /* 0x0000640009097a24 */ /* 0x000fc600078e02ff */
[----:B------:R1:W-:Y:S04]  /*c0f0*/  STL [R1+0x16d0], R8 ;  /* 0x0016d00801007387 */ /* 0x0003e80000100800 */
[----:B------:R-:W4:Y:S04]  /*c100*/  LDL.LU R18, [R1+0x23c] ;  /* 0x00023c0001127983 */ /* 0x000f280000300800 */
[----:B------:R1:W-:Y:S04]  /*c110*/  STL [R1+0x16d4], R9 ;  /* 0x0016d40901007387 */ /* 0x0003e80000100800 */
[----:B------:R-:W4:Y:S04]  /*c120*/  LDL.LU R19, [R1+0x238] ;  /* 0x0002380001137983 */ /* 0x000f280000300800 */
[----:B------:R-:W4:Y:S01]  /*c130*/  LDL.LU R20, [R1+0x234] ;  /* 0x0002340001147983 */ /* 0x000f220000300800 */
[----:B------:R-:W-:-:S02]  /*c140*/  IMAD R10, R10, c[0x0][0x190], RZ ;  /* 0x000064000a0a7a24 */ /* 0x000fc400078e02ff */
[----:B------:R-:W-:-:S05]  /*c150*/  IMAD R11, R11, c[0x0][0x190], RZ ;  /* 0x000064000b0b7a24 */ /* 0x000fca00078e02ff */
[----:B------:R1:W-:Y:S04]  /*c160*/  STL.64 [R1+0x16a8], R10 ;  /* 0x0016a80a01007387 */ /* 0x0003e80000100a00 */
[----:B------:R-:W4:Y:S01]  /*c170*/  LDL.LU R21, [R1+0x230] ;  /* 0x0002300001157983 */ /* 0x000f220000300800 */
[----:B------:R-:W-:-:S03]  /*c180*/  IMAD R12, R12, c[0x0][0x190], RZ ;  /* 0x000064000c0c7a24 */ /* 0x000fc600078e02ff */
[----:B------:R-:W4:Y:S01]  /*c190*/  LDL.LU R22, [R1+0x22c] ;  /* 0x00022c0001167983 */ /* 0x000f220000300800 */
[----:B------:R-:W-:-:S05]  /*c1a0*/  IMAD R13, R13, c[0x0][0x190], RZ ;  /* 0x000064000d0d7a24 */ /* 0x000fca00078e02ff */
[----:B------:R-:W-:Y:S04]  /*c1b0*/  STL.64 [R1+0x16a0], R12 ;  /* 0x0016a00c01007387 */ /* 0x000fe80000100a00 */
[----:B------:R-:W4:Y:S01]  /*c1c0*/  LDL.LU R23, [R1+0x228] ;  /* 0x0002280001177983 */ /* 0x000f220000300800 */
[----:B------:R-:W-:-:S03]  /*c1d0*/  IMAD R14, R14, c[0x0][0x190], RZ ;  /* 0x000064000e0e7a24 */ /* 0x000fc600078e02ff */
[----:B------:R-:W4:Y:S04]  /*c1e0*/  LDL.LU R25, [R1+0x224] ;  /* 0x0002240001197983 */ /* 0x000f280000300800 */
[----:B------:R-:W4:Y:S04]  /*c1f0*/  LDL.LU R28, [R1+0x220] ;  /* 0x00022000011c7983 */ /* 0x000f280000300800 */
[----:B------:R-:W4:Y:S04]  /*c200*/  LDL.LU R29, [R1+0x21c] ;  /* 0x00021c00011d7983 */ /* 0x000f280000300800 */
[----:B-1----:R-:W4:Y:S04]  /*c210*/  LDL.LU R8, [R1+0x218] ;  /* 0x0002180001087983 */ /* 0x002f280000300800 */
[----:B------:R-:W4:Y:S04]  /*c220*/  LDL.LU R6, [R1+0x214] ;  /* 0x0002140001067983 */ /* 0x000f280000300800 */
[----:B------:R-:W4:Y:S04]  /*c230*/  LDL.LU R7, [R1+0x210] ;  /* 0x0002100001077983 */ /* 0x000f280000300800 */
[----:B------:R-:W4:Y:S04]  /*c240*/  LDL.LU R5, [R1+0x20c] ;  /* 0x00020c0001057983 */ /* 0x000f280000300800 */
[----:B------:R-:W-:Y:S04]  /*c250*/  STL [R1+0x16d8], R14 ;  /* 0x0016d80e01007387 */ /* 0x000fe80000100800 */
[----:B------:R-:W4:Y:S04]  /*c260*/  LDL.LU R4, [R1+0x208] ;  /* 0x0002080001047983 */ /* 0x000f280000300800 */
[----:B------:R-:W4:Y:S04]  /*c270*/  LDL.LU R2, [R1+0x204] ;  /* 0x0002040001027983 */ /* 0x000f280000300800 */
[----:B------:R-:W4:Y:S01]  /*c280*/  LDL.LU R3, [R1+0x200] ;  /* 0x0002000001037983 */ /* 0x000f220000300800 */
[----:B--2---:R-:W-:-:S05]  /*c290*/  IMAD R15, R15, c[0x0][0x190], RZ ;  /* 0x000064000f0f7a24 */ /* 0x004fca00078e02ff */
[----:B------:R-:W-:Y:S04]  /*c2a0*/  STL [R1+0x16dc], R15 ;  /* 0x0016dc0f01007387 */ /* 0x000fe80000100800 */
[----:B------:R-:W2:Y:S04]  /*c2b0*/  LDL.LU R0, [R1+0x1fc] ;  /* 0x0001fc0001007983 */ /* 0x000ea80000300800 */
[----:B------:R-:W2:Y:S01]  /*c2c0*/  LDL.LU R24, [R1+0x1f8] ;  /* 0x0001f80001187983 */ /* 0x000ea20000300800 */
[----:B---3--:R-:W-:Y:S02]  /*c2d0*/  IMAD R16, R16, c[0x0][0x190], RZ ;  /* 0x0000640010107a24 */ /* 0x008fe400078e02ff */
[----:B----4-:R-:W-:-:S05]  /*c2e0*/  IMAD R17, R17, c[0x0][0x190], RZ ;  /* 0x0000640011117a24 */ /* 0x010fca00078e02ff */
[----:B------:R-:W-:Y:S04]  /*c2f0*/  STL.64 [R1+0x1698], R16 ;  /* 0x0016981001007387 */ /* 0x000fe80000100a00 */
[----:B------:R-:W3:Y:S01]  /*c300*/  LDL.LU R26, [R1+0x1f4] ;  /* 0x0001f400011a7983 */ /* 0x000ee20000300800 */
[----:B------:R-:W-:Y:S02]  /*c310*/  IMAD R18, R18, c[0x0][0x190], RZ ;  /* 0x0000640012127a24 */ /* 0x000fe400078e02ff */
[----:B------:R-:W-:-:S03]  /*c320*/  IMAD R19, R19, c[0x0][0x190], RZ ;  /* 0x0000640013137a24 */ /* 0x000fc600078e02ff */
[----:B------:R-:W-:Y:S01]  /*c330*/  STL [R1+0x16e0], R18 ;  /* 0x0016e01201007387 */ /* 0x000fe20000100800 */
[----:B------:R-:W-:-:S03]  /*c340*/  IMAD R20, R20, c[0x0][0x190], RZ ;  /* 0x0000640014147a24 */ /* 0x000fc600078e02ff */
[----:B------:R-:W-:Y:S04]  /*c350*/  STL [R1+0x16e4], R19 ;  /* 0x0016e41301007387 */ /* 0x000fe80000100800 */
[----:B------:R-:W-:Y:S04]  /*c360*/  STL [R1+0x16e8], R20 ;  /* 0x0016e81401007387 */ /* 0x000fe80000100800 */
[----:B------:R-:W4:Y:S01]  /*c370*/  LDL.LU R27, [R1+0x1f0] ;  /* 0x0001f000011b7983 */ /* 0x000f220000300800 */
[----:B------:R-:W-:Y:S02]  /*c380*/  IMAD R21, R21, c[0x0][0x190], RZ ;  /* 0x0000640015157a24 */ /* 0x000fe400078e02ff */
[----:B------:R-:W-:-:S03]  /*c390*/  IMAD R22, R22, c[0x0][0x190], RZ ;  /* 0x0000640016167a24 */ /* 0x000fc600078e02ff */
[----:B------:R-:W-:Y:S04]  /*c3a0*/  STL [R1+0x16ec], R21 ;  /* 0x0016ec1501007387 */ /* 0x000fe80000100800 */
[----:B------:R-:W-:Y:S01]  /*c3b0*/  STL [R1+0x16f0], R22 ;  /* 0x0016f01601007387 */ /* 0x000fe20000100800 */
[----:B------:R-:W-:-:S05]  /*c3c0*/  IMAD R23, R23, c[0x0][0x190], RZ ;  /* 0x0000640017177a24 */ /* 0x000fca00078e02ff */
[----:B------:R1:W-:Y:S01]  /*c3d0*/  STL [R1+0x16f4], R23 ;  /* 0x0016f41701007387 */ /* 0x0003e20000100800 */
[----:B------:R-:W-:Y:S02]  /*c3e0*/  IMAD R9, R8, c[0x0][0x190], RZ ;  /* 0x0000640008097a24 */ /* 0x000fe400078e02ff */
[----:B------:R-:W-:-:S03]  /*c3f0*/  IMAD R8, R6, c[0x0][0x190], RZ ;  /* 0x0000640006087a24 */ /* 0x000fc600078e02ff */
[----:B------:R-:W-:Y:S01]  /*c400*/  STL [R1], R9 ;  /* 0x0000000901007387 */ /* 0x000fe20000100800 */
[----:B------:R-:W-:-:S03]  /*c410*/  IMAD R7, R7, c[0x0][0x190], RZ ;  /* 0x0000640007077a24 */ /* 0x000fc600078e02ff */
[----:B------:R-:W-:Y:S01]  /*c420*/  STL [R1+0x4], R8 ;  /* 0x0000040801007387 */ /* 0x000fe20000100800 */
[----:B------:R-:W-:-:S03]  /*c430*/  IMAD R6, R5, c[0x0][0x190], RZ ;  /* 0x0000640005067a24 */ /* 0x000fc600078e02ff */
[----:B------:R-:W4:Y:S04]  /*c440*/  LDL.LU R11, [R1+0x1ec] ;  /* 0x0001ec00010b7983 */ /* 0x000f280000300800 */
[----:B------:R-:W-:Y:S01]  /*c450*/  STL [R1+0x8], R7 ;  /* 0x0000080701007387 */ /* 0x000fe20000100800 */
[----:B------:R-:W-:-:S03]  /*c460*/  IMAD R5, R4, c[0x0][0x190], RZ ;  /* 0x0000640004057a24 */ /* 0x000fc600078e02ff */
[----:B------:R1:W-:Y:S01]  /*c470*/  STL [R1+0xc], R6 ;  /* 0x00000c0601007387 */ /* 0x0003e20000100800 */
[----:B------:R-:W-:-:S03]  /*c480*/  IMAD R4, R2, c[0x0][0x190], RZ ;  /* 0x0000640002047a24 */ /* 0x000fc600078e02ff */
[----:B------:R-:W-:Y:S01]  /*c490*/  STL [R1+0x10], R5 ;  /* 0x0000100501007387 */ /* 0x000fe20000100800 */
[----:B------:R-:W-:-:S03]  /*c4a0*/  IMAD R2, R3, c[0x0][0x190], RZ ;  /* 0x0000640003027a24 */ /* 0x000fc600078e02ff */
[----:B-1----:R-:W4:Y:S04]  /*c4b0*/  LDL.LU R23, [R1+0x1e8] ;  /* 0x0001e80001177983 */ /* 0x002f280000300800 */
[----:B------:R-:W-:Y:S04]  /*c4c0*/  STL [R1+0x14], R4 ;  /* 0x0000140401007387 */ /* 0x000fe80000100800 */
[----:B------:R-:W4:Y:S04]  /*c4d0*/  LDL.LU R6, [R1+0x1e4] ;  /* 0x0001e40001067983 */ /* 0x000f280000300800 */
[----:B------:R2:W-:Y:S04]  /*c4e0*/  STL [R1+0x18], R2 ;  /* 0x0000180201007387 */ /* 0x0005e80000100800 */
[----:B------:R-:W4:Y:S04]  /*c4f0*/  LDL.LU R7, [R1+0x1e0] ;  /* 0x0001e00001077983 */ /* 0x000f280000300800 */
[----:B------:R-:W4:Y:S01]  /*c500*/  LDL.LU R22, [R1+0x1dc] ;  /* 0x0001dc0001167983 */ /* 0x000f220000300800 */
[----:B--2---:R-:W-:-:S02]  /*c510*/  IMAD R2, R0, c[0x0][0x190], RZ ;  /* 0x0000640000027a24 */ /* 0x004fc400078e02ff */
[----:B------:R-:W-:-:S03]  /*c520*/  IMAD R0, R24, c[0x0][0x190], RZ ;  /* 0x0000640018007a24 */ /* 0x000fc600078e02ff */
[----:B------:R-:W-:Y:S04]  /*c530*/  STL [R1+0x1c], R2 ;  /* 0x00001c0201007387 */ /* 0x000fe80000100800 */
[----:B------:R-:W2:Y:S04]  /*c540*/  LDL.LU R21, [R1+0x1d8] ;  /* 0x0001d80001157983 */ /* 0x000ea80000300800 */
[----:B------:R3:W-:Y:S04]  /*c550*/  STL [R1+0x20], R0 ;  /* 0x0000200001007387 */ /* 0x0007e80000100800 */
[----:B------:R-:W2:Y:S04]  /*c560*/  LDL.LU R17, [R1+0x1d4] ;  /* 0x0001d40001117983 */ /* 0x000ea80000300800 */
[----:B------:R-:W2:Y:S01]  /*c570*/  LDL.LU R20, [R1+0x1d0] ;  /* 0x0001d00001147983 */ /* 0x000ea20000300800 */
[----:B---3--:R-:W-:-:S03]  /*c580*/  IMAD R0, R26, c[0x0][0x190], RZ ;  /* 0x000064001a007a24 */ /* 0x008fc600078e02ff */
[----:B------:R-:W3:Y:S04]  /*c590*/  LDL.LU R19, [R1+0x1cc] ;  /* 0x0001cc0001137983 */ /* 0x000ee80000300800 */
[----:B------:R4:W-:Y:S04]  /*c5a0*/  STL [R1+0x24], R0 ;  /* 0x0000240001007387 */ /* 0x0009e80000100800 */
[----:B------:R-:W3:Y:S04]  /*c5b0*/  LDL.LU R18, [R1+0x1c8] ;  /* 0x0001c80001127983 */ /* 0x000ee80000300800 */
[----:B------:R-:W3:Y:S01]  /*c5c0*/  LDL.LU R15, [R1+0x1c0] ;  /* 0x0001c000010f7983 */ /* 0x000ee20000300800 */
[----:B----4-:R-:W-:-:S03]  /*c5d0*/  IMAD R0, R27, c[0x0][0x190], RZ ;  /* 0x000064001b007a24 */ /* 0x010fc600078e02ff */
[----:B------:R-:W4:Y:S04]  /*c5e0*/  LDL.LU R14, [R1+0x1bc] ;  /* 0x0001bc00010e7983 */ /* 0x000f280000300800 */
[----:B------:R-:W4:Y:S04]  /*c5f0*/  LDL.LU R13, [R1+0x1b8] ;  /* 0x0001b800010d7983 */ /* 0x000f280000300800 */
[----:B------:R-:W4:Y:S04]  /*c600*/  LDL.LU R9, [R1+0x1b4] ;  /* 0x0001b40001097983 */ /* 0x000f280000300800 */
[----:B------:R-:W4:Y:S04]  /*c610*/  LDL.LU R8, [R1+0x1b0] ;  /* 0x0001b00001087983 */ /* 0x000f280000300800 */
[----:B------:R1:W-:Y:S04]  /*c620*/  STL [R1+0x28], R0 ;  /* 0x0000280001007387 */ /* 0x0003e80000100800 */
[----:B------:R-:W4:Y:S04]  /*c630*/  LDL.LU R5, [R1+0x1ac] ;  /* 0x0001ac0001057983 */ /* 0x000f280000300800 */
[----:B------:R-:W4:Y:S04]  /*c640*/  LDL.LU R4, [R1+0x1a8] ;  /* 0x0001a80001047983 */ /* 0x000f280000300800 */
[----:B------:R-:W4:Y:S04]  /*c650*/  LDL.LU R2, [R1+0x1a4] ;  /* 0x0001a40001027983 */ /* 0x000f280000300800 */
[----:B------:R-:W4:Y:S04]  /*c660*/  LDL.LU R3, [R1+0x1a0] ;  /* 0x0001a00001037983 */ /* 0x000f280000300800 */
[----:B-1----:R-:W4:Y:S04]  /*c670*/  LDL.LU R0, [R1+0x19c] ;  /* 0x00019c0001007983 */ /* 0x002f280000300800 */
[----:B------:R-:W4:Y:S04]  /*c680*/  LDL.LU R24, [R1+0x198] ;  /* 0x0001980001187983 */ /* 0x000f280000300800 */
[----:B------:R-:W4:Y:S01]  /*c690*/  LDL.LU R16, [R1+0x194] ;  /* 0x0001940001107983 */ /* 0x000f220000300800 */
[----:B------:R-:W-:-:S03]  /*c6a0*/  IMAD R11, R11, c[0x0][0x190], RZ ;  /* 0x000064000b0b7a24 */ /* 0x000fc600078e02ff */
[----:B------:R-:W4:Y:S04]  /*c6b0*/  LDL.LU R26, [R1+0x190] ;  /* 0x00019000011a7983 */ /* 0x000f280000300800 */
[----:B------:R-:W4:Y:S04]  /*c6c0*/  LDL.LU R27, [R1+0x18c] ;  /* 0x00018c00011b7983 */ /* 0x000f280000300800 */
[----:B------:R-:W4:Y:S01]  /*c6d0*/  LDL.LU R12, [R1+0x188] ;  /* 0x00018800010c7983 */ /* 0x000f220000300800 */
[----:B------:R-:W-:-:S03]  /*c6e0*/  IMAD R23, R23, c[0x0][0x190], RZ ;  /* 0x0000640017177a24 */ /* 0x000fc600078e02ff */
[----:B------:R-:W4:Y:S04]  /*c6f0*/  LDL.LU R10, [R1+0x184] ;  /* 0x00018400010a7983 */ /* 0x000f280000300800 */
[----:B------:R1:W-:Y:S01]  /*c700*/  STL [R1+0x2c], R11 ;  /* 0x00002c0b01007387 */ /* 0x0003e20000100800 */
[----:B------:R-:W-:-:S03]  /*c710*/  IMAD R6, R6, c[0x0][0x190], RZ ;  /* 0x0000640006067a24 */ /* 0x000fc600078e02ff */
[----:B-1----:R-:W4:Y:S01]  /*c720*/  LDL.LU R11, [R1+0x180] ;  /* 0x00018000010b7983 */ /* 0x002f220000300800 */
[----:B------:R-:W-:-:S03]  /*c730*/  IMAD R7, R7, c[0x0][0x190], RZ ;  /* 0x0000640007077a24 */ /* 0x000fc600078e02ff */
[----:B------:R1:W-:Y:S01]  /*c740*/  STL [R1+0x30], R23 ;  /* 0x0000301701007387 */ /* 0x0003e20000100800 */
[----:B------:R-:W-:-:S03]  /*c750*/  IMAD R22, R22, c[0x0][0x190], RZ ;  /* 0x0000640016167a24 */ /* 0x000fc600078e02ff */
[----:B-1----:R-:W4:Y:S04]  /*c760*/  LDL.LU R23, [R1+0x16f4] ;  /* 0x0016f40001177983 */ /* 0x002f280000300800 */
[----:B------:R1:W-:Y:S04]  /*c770*/  STL [R1+0x34], R6 ;  /* 0x0000340601007387 */ /* 0x0003e80000100800 */
[----:B-1----:R-:W4:Y:S04]  /*c780*/  LDL.LU R6, [R1+0x17c] ;  /* 0x00017c0001067983 */ /* 0x002f280000300800 */
[----:B------:R1:W-:Y:S04]  /*c790*/  STL [R1+0x38], R7 ;  /* 0x0000380701007387 */ /* 0x0003e80000100800 */
[----:B-1----:R-:W4:Y:S04]  /*c7a0*/  LDL.LU R7, [R1+0x178] ;  /* 0x0001780001077983 */ /* 0x002f280000300800 */
[----:B------:R1:W-:Y:S04]  /*c7b0*/  STL [R1+0x3c], R22 ;  /* 0x00003c1601007387 */ /* 0x0003e80000100800 */
[----:B-1----:R-:W4:Y:S01]  /*c7c0*/  LDL.LU R22, [R1+0x16f0] ;  /* 0x0016f00001167983 */ /* 0x002f220000300800 */
[----:B--2---:R-:W-:-:S05]  /*c7d0*/  IMAD R21, R21, c[0x0][0x190], RZ ;  /* 0x0000640015157a24 */ /* 0x004fca00078e02ff */
[----:B------:R1:W-:Y:S01]  /*c7e0*/  STL [R1+0x40], R21 ;  /* 0x0000401501007387 */ /* 0x0003e20000100800 */
[----:B------:R-:W-:Y:S02]  /*c7f0*/  IMAD R17, R17, c[0x0][0x190], RZ ;  /* 0x0000640011117a24 */ /* 0x000fe400078e02ff */
[----:B------:R-:W-:Y:S01]  /*c800*/  IMAD R20, R20, c[0x0][0x190], RZ ;  /* 0x0000640014147a24 */ /* 0x000fe200078e02ff */
[----:B-1----:R-:W2:Y:S01]  /*c810*/  LDL.LU R21, [R1+0x16ec] ;  /* 0x0016ec0001157983 */ /* 0x002ea20000300800 */
[----:B---3--:R-:W-:-:S03]  /*c820*/  IMAD R19, R19, c[0x0][0x190], RZ ;  /* 0x0000640013137a24 */ /* 0x008fc600078e02ff */
[----:B------:R1:W-:Y:S01]  /*c830*/  STL [R1+0x44], R17 ;  /* 0x0000441101007387 */ /* 0x0003e20000100800 */
[----:B------:R-:W-:-:S03]  /*c840*/  IMAD R18, R18, c[0x0][0x190], RZ ;  /* 0x0000640012127a24 */ /* 0x000fc600078e02ff */
[----:B-1----:R-:W3:Y:S01]  /*c850*/  LDL.LU R17, [R1+0x174] ;  /* 0x0001740001117983 */ /* 0x002ee20000300800 */
[----:B------:R-:W-:-:S03]  /*c860*/  IMAD R15, R15, c[0x0][0x190], RZ ;  /* 0x000064000f0f7a24 */ /* 0x000fc600078e02ff */
[----:B------:R1:W-:Y:S01]  /*c870*/  STL [R1+0x48], R20 ;  /* 0x0000481401007387 */ /* 0x0003e20000100800 */
[----:B----4-:R-:W-:Y:S02]  /*c880*/  IMAD R14, R14, c[0x0][0x190], RZ ;  /* 0x000064000e0e7a24 */ /* 0x010fe400078e02ff */
[----:B------:R-:W-:Y:S01]  /*c890*/  IMAD R13, R13, c[0x0][0x190], RZ ;  /* 0x000064000d0d7a24 */ /* 0x000fe200078e02ff */
[----:B-1----:R-:W4:Y:S04]  /*c8a0*/  LDL.LU R20, [R1+0x16e8] ;  /* 0x0016e80001147983 */ /* 0x002f280000300800 */
[----:B------:R1:W-:Y:S01]  /*c8b0*/  STL [R1+0x4c], R19 ;  /* 0x00004c1301007387 */ /* 0x0003e20000100800 */
[----:B------:R-:W-:Y:S02]  /*c8c0*/  IMAD R9, R9, c[0x0][0x190], RZ ;  /* 0x0000640009097a24 */ /* 0x000fe400078e02ff */
[----:B------:R-:W-:Y:S01]  /*c8d0*/  IMAD R8, R8, c[0x0][0x190], RZ ;  /* 0x0000640008087a24 */ /* 0x000fe200078e02ff */
[----:B-1----:R-:W2:Y:S04]  /*c8e0*/  LDL.LU R19, [R1+0x16e4] ;  /* 0x0016e40001137983 */ /* 0x002ea80000300800 */
[----:B------:R1:W-:Y:S01]  /*c8f0*/  STL [R1+0x50], R18 ;  /* 0x0000501201007387 */ /* 0x0003e20000100800 */
[----:B------:R-:W-:-:S03]  /*c900*/  IMAD R5, R5, c[0x0][0x190], RZ ;  /* 0x0000640005057a24 */ /* 0x000fc600078e02ff */
        /* <DEDUP_REMOVED lines=27> */
[----:B-1----:R-:W2:Y:S01]  /*cac0*/  LDL.LU R24, [R1+0x16b8] ;  /* 0x0016b80001187983 */ /* 0x002ea20000300800 */
[----:B------:R-:W-:-:S02]  /*cad0*/  IMAD R16, R16, c[0x0][0x190], RZ ;  /* 0x0000640010107a24 */ /* 0x000fc400078e02ff */
[----:B------:R-:W-:-:S03]  /*cae0*/  IMAD R26, R26, c[0x0][0x190], RZ ;  /* 0x000064001a1a7a24 */ /* 0x000fc600078e02ff */
[----:B------:R1:W-:Y:S01]  /*caf0*/  STL [R1+0x80], R16 ;  /* 0x0000801001007387 */ /* 0x0003e20000100800 */
[----:B------:R-:W-:-:S03]  /*cb00*/  IMAD R10, R10, c[0x0][0x190], RZ ;  /* 0x000064000a0a7a24 */ /* 0x000fc600078e02ff */
[----:B------:R2:W-:Y:S01]  /*cb10*/  STL [R1+0x84], R26 ;  /* 0x0000841a01007387 */ /* 0x0005e20000100800 */
[----:B-1----:R-:W-:Y:S02]  /*cb20*/  IMAD R16, R27, c[0x0][0x190], RZ ;  /* 0x000064001b107a24 */ /* 0x002fe400078e02ff */
[----:B------:R-:W-:-:S05]  /*cb30*/  IMAD R27, R12, c[0x0][0x190], RZ ;  /* 0x000064000c1b7a24 */ /* 0x000fca00078e02ff */
[----:B------:R-:W-:Y:S04]  /*cb40*/  STL [R1+0x8c], R27 ;  /* 0x00008c1b01007387 */ /* 0x000fe80000100800 */
[----:B------:R1:W-:Y:S01]  /*cb50*/  STL [R1+0x90], R10 ;  /* 0x0000900a01007387 */ /* 0x0003e20000100800 */
[----:B------:R-:W-:Y:S01]  /*cb60*/  IMAD R12, R11, c[0x0][0x190], RZ ;  /* 0x000064000b0c7a24 */ /* 0x000fe200078e02ff */
[CC--:B--2---:R-:W-:Y:S02]  /*cb70*/  LEA R26, P0, R2.reuse, R24.reuse, 0x2 ;  /* 0x00000018021a7211 */ /* 0x0c4fe400078010ff */
[----:B-1----:R-:W-:Y:S02]  /*cb80*/  LEA R10, P3, R3, R24, 0x2 ;  /* 0x00000018030a7211 */ /* 0x002fe400078610ff */
[----:B------:R-:W-:Y:S01]  /*cb90*/  LEA.HI.X.SX32 R27, R2, R0, 0x2, P0 ;  /* 0x00000000021b7211 */ /* 0x000fe200000f16ff */
[----:B------:R-:W-:Y:S01]  /*cba0*/  IMAD R2, R6, c[0x0][0x190], RZ ;  /* 0x0000640006027a24 */ /* 0x000fe200078e02ff */
[----:B------:R-:W-:-:S02]  /*cbb0*/  LEA R6, P0, R4, R24, 0x2 ;  /* 0x0000001804067211 */ /* 0x000fc400078010ff */
[----:B------:R-:W-:Y:S01]  /*cbc0*/  LEA.HI.X.SX32 R11, R3, R0, 0x2, P3 ;  /* 0x00000000030b7211 */ /* 0x000fe200018f16ff */
[----:B------:R1:W-:Y:S01]  /*cbd0*/  STL.64 [R1+0x1410], R26 ;  /* 0x0014101a01007387 */ /* 0x0003e20000100a00 */
[----:B---3--:R-:W-:-:S03]  /*cbe0*/  IMAD R3, R17, c[0x0][0x190], RZ ;  /* 0x0000640011037a24 */ /* 0x008fc600078e02ff */
[----:B------:R-:W-:Y:S01]  /*cbf0*/  STL.64 [R1+0x390], R10 ;  /* 0x0003900a01007387 */ /* 0x000fe20000100a00 */
[----:B-1----:R-:W-:Y:S01]  /*cc00*/  IMAD R27, R7, c[0x0][0x190], RZ ;  /* 0x00006400071b7a24 */ /* 0x002fe200078e02ff */
[----:B------:R-:W-:-:S05]  /*cc10*/  LEA.HI.X.SX32 R7, R4, R0, 0x2, P0 ;  /* 0x0000000004077211 */ /* 0x000fca00000f16ff */
[----:B------:R1:W-:Y:S04]  /*cc20*/  STL.64 [R1+0x388], R6 ;  /* 0x0003880601007387 */ /* 0x0003e80000100a00 */
[----:B------:R2:W-:Y:S04]  /*cc30*/  STL [R1+0xb8], R3 ;  /* 0x0000b80301007387 */ /* 0x0005e80000100800 */
[----:B-1----:R-:W3:Y:S01]  /*cc40*/  LDL.LU.64 R6, [R1+0x16b0] ;  /* 0x0016b00001067983 */ /* 0x002ee20000300a00 */
[----:B------:R-:W-:Y:S01]  /*cc50*/  LEA R10, P3, R5, R24, 0x2 ;  /* 0x00000018050a7211 */ /* 0x000fe200078610ff */
[----:B--2---:R-:W-:-:S02]  /*cc60*/  IMAD.MOV.U32 R3, RZ, RZ, R16 ;  /* 0x000000ffff037224 */ /* 0x004fc400078e0010 */
[----:B------:R-:W2:Y:S01]  /*cc70*/  LDL.LU R4, [R1+0x154] ;  /* 0x0001540001047983 */ /* 0x000ea20000300800 */
[----:B------:R-:W-:Y:S01]  /*cc80*/  LEA.HI.X.SX32 R11, R5, R0, 0x2, P3 ;  /* 0x00000000050b7211 */ /* 0x000fe200018f16ff */
[----:B------:R-:W-:-:S04]  /*cc90*/  IMAD R5, R13, c[0x0][0x190], RZ ;  /* 0x000064000d057a24 */ /* 0x000fc800078e02ff */
[----:B------:R1:W-:Y:S01]  /*cca0*/  STL.64 [R1+0x380], R10 ;  /* 0x0003800a01007387 */ /* 0x0003e20000100a00 */
[----:B---3--:R-:W-:-:S04]  /*ccb0*/  LEA R16, P0, R6, R24, 0x2 ;  /* 0x0000001806107211 */ /* 0x008fc800078010ff */
[----:B------:R-:W-:Y:S02]  /*ccc0*/  LEA.HI.X.SX32 R17, R6, R0, 0x2, P0 ;  /* 0x0000000006117211 */ /* 0x000fe400000f16ff */
[----:B------:R-:W3:Y:S04]  /*ccd0*/  LDL.LU R6, [R1+0x168] ;  /* 0x0001680001067983 */ /* 0x000ee80000300800 */
[----:B------:R-:W-:Y:S04]  /*cce0*/  STL [R1+0xb4], R5 ;  /* 0x0000b40501007387 */ /* 0x000fe80000100800 */
[----:B------:R2:W-:Y:S01]  /*ccf0*/  STL.64 [R1+0x378], R16 ;  /* 0x0003781001007387 */ /* 0x0005e20000100a00 */
[----:B-1----:R-:W-:-:S03]  /*cd00*/  LEA R10, P3, R7, R24, 0x2 ;  /* 0x00000018070a7211 */ /* 0x002fc600078610ff */
[----:B--2---:R-:W2:Y:S01]  /*cd10*/  LDL.LU R17, [R1+0x16c] ;  /* 0x00016c0001117983 */ /* 0x004ea20000300800 */
[----:B------:R-:W-:-:S05]  /*cd20*/  LEA.HI.X.SX32 R11, R7, R0, 0x2, P3 ;  /* 0x00000000070b7211 */ /* 0x000fca00018f16ff */
[----:B------:R1:W-:Y:S04]  /*cd30*/  STL.64 [R1+0x370], R10 ;  /* 0x0003700a01007387 */ /* 0x0003e80000100a00 */
[----:B-1----:R-:W3:Y:S01]  /*cd40*/  LDL.LU.64 R10, [R1+0x16a8] ;  /* 0x0016a800010a7983 */ /* 0x002ee20000300a00 */
[CC--:B------:R-:W-:Y:S01]  /*cd50*/  LEA R16, P0, R8.reuse, R24.reuse, 0x2 ;  /* 0x0000001808107211 */ /* 0x0c0fe200078010ff */
[----:B------:R-:W-:Y:S01]  /*cd60*/  IMAD.MOV.U32 R5, RZ, RZ, R12 ;  /* 0x000000ffff057224 */ /* 0x000fe200078e000c */
[----:B------:R-:W-:Y:S01]  /*cd70*/  LEA R12, P3, R9, R24, 0x2 ;  /* 0x00000018090c7211 */ /* 0x000fe200078610ff */
[----:B------:R-:W4:Y:S04]  /*cd80*/  LDL.LU R7, [R1+0x160] ;  /* 0x0001600001077983 */ /* 0x000f280000300800 */
[----:B------:R-:W4:Y:S01]  /*cd90*/  LDL.LU R26, [R1+0x150] ;  /* 0x00015000011a7983 */ /* 0x000f220000300800 */
[----:B--2---:R-:W-:Y:S01]  /*cda0*/  IMAD R13, R17, c[0x0][0x190], RZ ;  /* 0x00006400110d7a24 */ /* 0x004fe200078e02ff */
[----:B------:R-:W-:-:S05]  /*cdb0*/  LEA.HI.X.SX32 R17, R8, R0, 0x2, P0 ;  /* 0x0000000008117211 */ /* 0x000fca00000f16ff */
[----:B------:R-:W-:Y:S04]  /*cdc0*/  STL.64 [R1+0x368], R16 ;  /* 0x0003681001007387 */ /* 0x000fe80000100a00 */
[----:B------:R1:W-:Y:S02]  /*cdd0*/  STL [R1+0xb0], R13 ;  /* 0x0000b00d01007387 */ /* 0x0003e40000100800 */
[----:B-1----:R-:W-:Y:S01]  /*cde0*/  LEA.HI.X.SX32 R13, R9, R0, 0x2, P3 ;  /* 0x00000000090d7211 */ /* 0x002fe200018f16ff */
[----:B---3--:R-:W-:Y:S01]  /*cdf0*/  IMAD R9, R6, c[0x0][0x190], RZ ;  /* 0x0000640006097a24 */ /* 0x008fe200078e02ff */
[----:B------:R-:W-:-:S03]  /*ce00*/  LEA R16, P0, R10, R24, 0x2 ;  /* 0x000000180a107211 */ /* 0x000fc600078010ff */
[----:B------:R1:W-:Y:S01]  /*ce10*/  STL.64 [R1+0x360], R12 ;  /* 0x0003600c01007387 */ /* 0x0003e20000100a00 */
[----:B------:R-:W-:-:S03]  /*ce20*/  LEA.HI.X.SX32 R17, R10, R0, 0x2, P0 ;  /* 0x000000000a117211 */ /* 0x000fc600000f16ff */
[----:B-1----:R-:W2:Y:S04]  /*ce30*/  LDL.LU.64 R12, [R1+0x16a0] ;  /* 0x0016a000010c7983 */ /* 0x002ea80000300a00 */
[----:B------:R-:W3:Y:S04]  /*ce40*/  LDL.LU R6, [R1+0x14c] ;  /* 0x00014c0001067983 */ /* 0x000ee80000300800 */
[----:B------:R1:W-:Y:S04]  /*ce50*/  STL [R1+0xac], R9 ;  /* 0x0000ac0901007387 */ /* 0x0003e80000100800 */
[----:B------:R-:W3:Y:S01]  /*ce60*/  LDL.LU R10, [R1+0x164] ;  /* 0x00016400010a7983 */ /* 0x000ee20000300800 */
[----:B------:R-:W-:-:S03]  /*ce70*/  LEA R8, P3, R11, R24, 0x2 ;  /* 0x000000180b087211 */ /* 0x000fc600078610ff */
[----:B------:R2:W-:Y:S01]  /*ce80*/  STL.64 [R1+0x358], R16 ;  /* 0x0003581001007387 */ /* 0x0005e20000100a00 */
[----:B-1----:R-:W-:-:S05]  /*ce90*/  LEA.HI.X.SX32 R9, R11, R0, 0x2, P3 ;  /* 0x000000000b097211 */ /* 0x002fca00018f16ff */
[----:B------:R3:W-:Y:S01]  /*cea0*/  STL.64 [R1+0x350], R8 ;  /* 0x0003500801007387 */ /* 0x0007e20000100a00 */
[----:B--2---:R-:W-:-:S04]  /*ceb0*/  LEA R16, P0, R12, R24, 0x2 ;  /* 0x000000180c107211 */ /* 0x004fc800078010ff */
[----:B------:R-:W-:Y:S01]  /*cec0*/  LEA.HI.X.SX32 R17, R12, R0, 0x2, P0 ;  /* 0x000000000c117211 */ /* 0x000fe200000f16ff */
[----:B---3--:R-:W-:-:S04]  /*ced0*/  IMAD R9, R10, c[0x0][0x190], RZ ;  /* 0x000064000a097a24 */ /* 0x008fc800078e02ff */
[----:B------:R1:W-:Y:S04]  /*cee0*/  STL.64 [R1+0x348], R16 ;  /* 0x0003481001007387 */ /* 0x0003e80000100a00 */
[----:B------:R2:W-:Y:S04]  /*cef0*/  STL [R1+0xa8], R9 ;  /* 0x0000a80901007387 */ /* 0x0005e80000100800 */
[----:B-1----:R-:W3:Y:S01]  /*cf00*/  LDL.LU.64 R16, [R1+0x1698] ;  /* 0x0016980001107983 */ /* 0x002ee20000300a00 */
[----:B------:R-:W-:-:S04]  /*cf10*/  LEA R8, P3, R13, R24, 0x2 ;  /* 0x000000180d087211 */ /* 0x000fc800078610ff */
[----:B--2---:R-:W-:Y:S02]  /*cf20*/  LEA.HI.X.SX32 R9, R13, R0, 0x2, P3 ;  /* 0x000000000d097211 */ /* 0x004fe400018f16ff */
[----:B------:R-:W2:Y:S01]  /*cf30*/  LDL.LU R13, [R1+0x148] ;  /* 0x00014800010d7983 */ /* 0x000ea20000300800 */
[----:B------:R-:W-:-:S03]  /*cf40*/  LEA R10, P0, R14, R24, 0x2 ;  /* 0x000000180e0a7211 */ /* 0x000fc600078010ff */
[----:B------:R1:W-:Y:S01]  /*cf50*/  STL.64 [R1+0x340], R8 ;  /* 0x0003400801007387 */ /* 0x0003e20000100a00 */
[----:B----4-:R-:W-:Y:S01]  /*cf60*/  IMAD R7, R7, c[0x0][0x190], RZ ;  /* 0x0000640007077a24 */ /* 0x010fe200078e02ff */
[----:B------:R-:W-:Y:S02]  /*cf70*/  LEA.HI.X.SX32 R11, R14, R0, 0x2, P0 ;  /* 0x000000000e0b7211 */ /* 0x000fe400000f16ff */
[C---:B-1----:R-:W-:Y:S02]  /*cf80*/  LEA R8, P3, R15.reuse, R24, 0x2 ;  /* 0x000000180f087211 */ /* 0x042fe400078610ff */
[----:B------:R1:W-:Y:S02]  /*cf90*/  STL [R1+0xa4], R7 ;  /* 0x0000a40701007387 */ /* 0x0003e40000100800 */
[----:B------:R-:W-:Y:S02]  /*cfa0*/  LEA.HI.X.SX32 R9, R15, R0, 0x2, P3 ;  /* 0x000000000f097211 */ /* 0x000fe400018f16ff */
[----:B------:R-:W-:Y:S04]  /*cfb0*/  STL.64 [R1+0x338], R10 ;  /* 0x0003380a01007387 */ /* 0x000fe80000100a00 */
[----:B------:R-:W-:Y:S01]  /*cfc0*/  STL.64 [R1+0x330], R8 ;  /* 0x0003300801007387 */ /* 0x000fe20000100a00 */
[----:B-1----:R-:W-:-:S03]  /*cfd0*/  IMAD R7, R4, c[0x0][0x190], RZ ;  /* 0x0000640004077a24 */ /* 0x002fc600078e02ff */
[----:B------:R-:W2:Y:S04]  /*cfe0*/  LDL.LU R4, [R1+0x144] ;  /* 0x0001440001047983 */ /* 0x000ea80000300800 */
[----:B------:R1:W-:Y:S02]  /*cff0*/  STL [R1+0xa0], R7 ;  /* 0x0000a00701007387 */ /* 0x0003e40000100800 */
[----:B-1----:R-:W-:Y:S01]  /*d000*/  IMAD R7, R26, c[0x0][0x190], RZ ;  /* 0x000064001a077a24 */ /* 0x002fe200078e02ff */
[CC--:B---3--:R-:W-:Y:S02]  /*d010*/  LEA R10, P0, R16.reuse, R24.reuse, 0x2 ;  /* 0x00000018100a7211 */ /* 0x0c8fe400078010ff */
[----:B------:R-:W-:Y:S02]  /*d020*/  LEA R8, P3, R17, R24, 0x2 ;  /* 0x0000001811087211 */ /* 0x000fe400078610ff */
[----:B------:R-:W-:-:S02]  /*d030*/  LEA.HI.X.SX32 R11, R16, R0, 0x2, P0 ;  /* 0x00000000100b7211 */ /* 0x000fc400000f16ff */
[----:B------:R-:W-:-:S03]  /*d040*/  LEA.HI.X.SX32 R9, R17, R0, 0x2, P3 ;  /* 0x0000000011097211 */ /* 0x000fc600018f16ff */
[----:B------:R1:W-:Y:S04]  /*d050*/  STL.64 [R1+0x328], R10 ;  /* 0x0003280a01007387 */ /* 0x0003e80000100a00 */
[----:B------:R3:W-:Y:S04]  /*d060*/  STL.64 [R1+0x320], R8 ;  /* 0x0003200801007387 */ /* 0x0007e80000100a00 */
[----:B------:R-:W4:Y:S01]  /*d070*/  LDL.LU R26, [R1+0x140] ;  /* 0x00014000011a7983 */ /* 0x000f220000300800 */
[----:B-1----:R-:W-:-:S03]  /*d080*/  LEA R10, P0, R18, R24, 0x2 ;  /* 0x00000018120a7211 */ /* 0x002fc600078010ff */
[----:B------:R1:W-:Y:S01]  /*d090*/  STL [R1+0x9c], R7 ;  /* 0x00009c0701007387 */ /* 0x0003e20000100800 */
[----:B---3--:R-:W-:-:S03]  /*d0a0*/  LEA R8, P3, R19, R24, 0x2 ;  /* 0x0000001813087211 */ /* 0x008fc600078610ff */
[----:B------:R-:W3:Y:S01]  /*d0b0*/  LDL.LU R12, [R1] ;  /* 0x00000000010c7983 */ /* 0x000ee20000300800 */
[-C--:B------:R-:W-:Y:S02]  /*d0c0*/  LEA.HI.X.SX32 R11, R18, R0.reuse, 0x2, P0 ;  /* 0x00000000120b7211 */ /* 0x080fe400000f16ff */
[----:B------:R-:W-:-:S03]  /*d0d0*/  LEA.HI.X.SX32 R9, R19, R0, 0x2, P3 ;  /* 0x0000000013097211 */ /* 0x000fc600018f16ff */
[----:B------:R1:W-:Y:S01]  /*d0e0*/  STL.64 [R1+0x318], R10 ;  /* 0x0003180a01007387 */ /* 0x0003e20000100a00 */
[----:B------:R-:W-:-:S03]  /*d0f0*/  IMAD R19, R6, c[0x0][0x190], RZ ;  /* 0x0000640006137a24 */ /* 0x000fc600078e02ff */
[----:B------:R1:W-:Y:S01]  /*d100*/  STL.64 [R1+0x310], R8 ;  /* 0x0003100801007387 */ /* 0x0003e20000100a00 */
[----:B--2---:R-:W-:-:S03]  /*d110*/  IMAD R18, R13, c[0x0][0x190], RZ ;  /* 0x000064000d127a24 */ /* 0x004fc600078e02ff */
[----:B-1----:R-:W2:Y:S01]  /*d120*/  LDL.LU R7, [R1+0x4] ;  /* 0x0000040001077983 */ /* 0x002ea20000300800 */
[CC--:B------:R-:W-:Y:S02]  /*d130*/  LEA R10, P0, R20.reuse, R24.reuse, 0x2 ;  /* 0x00000018140a7211 */ /* 0x0c0fe400078010ff */
[C---:B------:R-:W-:Y:S02]  /*d140*/  LEA R8, P3, R21.reuse, R24, 0x2 ;  /* 0x0000001815087211 */ /* 0x040fe400078610ff */
[----:B------:R-:W-:Y:S01]  /*d150*/  LEA.HI.X.SX32 R11, R20, R0, 0x2, P0 ;  /* 0x00000000140b7211 */ /* 0x000fe200000f16ff */
[----:B------:R-:W-:Y:S01]  /*d160*/  STL [R1+0x1680], R19 ;  /* 0x0016801301007387 */ /* 0x000fe20000100800 */
[C---:B------:R-:W-:Y:S02]  /*d170*/  LEA R14, P0, R22.reuse, R24, 0x2 ;  /* 0x00000018160e7211 */ /* 0x040fe400078010ff */
[-C--:B------:R-:W-:Y:S01]  /*d180*/  LEA.HI.X.SX32 R9, R21, R0.reuse, 0x2, P3 ;  /* 0x0000000015097211 */ /* 0x080fe200018f16ff */
[----:B------:R1:W-:Y:S01]  /*d190*/  STL.64 [R1+0x308], R10 ;  /* 0x0003080a01007387 */ /* 0x0003e20000100a00 */
[----:B------:R-:W-:Y:S01]  /*d1a0*/  LEA.HI.X.SX32 R15, R22, R0, 0x2, P0 ;  /* 0x00000000160f7211 */ /* 0x000fe200000f16ff */
[----:B------:R-:W-:-:S02]  /*d1b0*/  IMAD R25, R25, c[0x0][0x190], RZ ;  /* 0x0000640019197a24 */ /* 0x000fc400078e02ff */
[----:B-1----:R-:W2:Y:S04]  /*d1c0*/  LDL.LU R11, [R1+0x138] ;  /* 0x00013800010b7983 */ /* 0x002ea80000300800 */
[----:B------:R-:W2:Y:S04]  /*d1d0*/  LDL.LU R6, [R1+0x8] ;  /* 0x0000080001067983 */ /* 0x000ea80000300800 */
[----:B------:R-:W2:Y:S04]  /*d1e0*/  LDL.LU R10, [R1+0xc] ;  /* 0x00000c00010a7983 */ /* 0x000ea80000300800 */
[----:B------:R1:W-:Y:S04]  /*d1f0*/  STL.64 [R1+0x300], R8 ;  /* 0x0003000801007387 */ /* 0x0003e80000100a00 */
[----:B------:R-:W2:Y:S04]  /*d200*/  LDL.LU R19, [R1+0x10] ;  /* 0x0000100001137983 */ /* 0x000ea80000300800 */
[----:B------:R-:W-:Y:S01]  /*d210*/  STL [R1+0x1684], R18 ;  /* 0x0016841201007387 */ /* 0x000fe20000100800 */
[----:B-1----:R-:W-:-:S03]  /*d220*/  LEA R8, P3, R23, R24, 0x2 ;  /* 0x0000001817087211 */ /* 0x002fc600078610ff */
[----:B------:R1:W-:Y:S01]  /*d230*/  STL.64 [R1+0x2f8], R14 ;  /* 0x0002f80e01007387 */ /* 0x0003e20000100a00 */
[----:B------:R-:W-:Y:S01]  /*d240*/  IMAD R28, R28, c[0x0][0x190], RZ ;  /* 0x000064001c1c7a24 */ /* 0x000fe200078e02ff */
[----:B------:R-:W-:Y:S01]  /*d250*/  LEA.HI.X.SX32 R9, R23, R0, 0x2, P3 ;  /* 0x0000000017097211 */ /* 0x000fe200018f16ff */
[----:B------:R-:W-:Y:S01]  /*d260*/  IMAD R17, R4, c[0x0][0x190], RZ ;  /* 0x0000640004117a24 */ /* 0x000fe200078e02ff */
[----:B-1----:R-:W2:Y:S01]  /*d270*/  LDL.LU R14, [R1+0x134] ;  /* 0x00013400010e7983 */ /* 0x002ea20000300800 */
[----:B------:R-:W-:-:S03]  /*d280*/  LEA R20, P0, R25, R24, 0x2 ;  /* 0x0000001819147211 */ /* 0x000fc600078010ff */
[----:B------:R1:W-:Y:S01]  /*d290*/  STL.64 [R1+0x2f0], R8 ;  /* 0x0002f00801007387 */ /* 0x0003e20000100a00 */
[C---:B------:R-:W-:Y:S02]  /*d2a0*/  LEA R22, P3, R28.reuse, R24, 0x2 ;  /* 0x000000181c167211 */ /* 0x040fe400078610ff */
[-C--:B------:R-:W-:Y:S02]  /*d2b0*/  LEA.HI.X.SX32 R21, R25, R0.reuse, 0x2, P0 ;  /* 0x0000000019157211 */ /* 0x080fe400000f16ff */
[----:B------:R-:W-:Y:S01]  /*d2c0*/  LEA.HI.X.SX32 R23, R28, R0, 0x2, P3 ;  /* 0x000000001c177211 */ /* 0x000fe200018f16ff */
[----:B-1----:R-:W2:Y:S04]  /*d2d0*/  LDL.LU R9, [R1+0x14] ;  /* 0x0000140001097983 */ /* 0x002ea80000300800 */
[----:B------:R-:W2:Y:S04]  /*d2e0*/  LDL.LU R4, [R1+0x18] ;  /* 0x0000180001047983 */ /* 0x000ea80000300800 */
[----:B------:R-:W2:Y:S04]  /*d2f0*/  LDL.LU R13, [R1+0x12c] ;  /* 0x00012c00010d7983 */ /* 0x000ea80000300800 */
[----:B------:R-:W-:Y:S04]  /*d300*/  STL.64 [R1+0x2e8], R20 ;  /* 0x0002e81401007387 */ /* 0x000fe80000100a00 */
[----:B------:R3:W-:Y:S04]  /*d310*/  STL.64 [R1+0x2e0], R22 ;  /* 0x0002e01601007387 */ /* 0x0007e80000100a00 */
[----:B------:R-:W2:Y:S01]  /*d320*/  LDL.LU R8, [R1+0x1c] ;  /* 0x00001c0001087983 */ /* 0x000ea20000300800 */
[----:B----4-:R-:W-:-:S05]  /*d330*/  IMAD R16, R26, c[0x0][0x190], RZ ;  /* 0x000064001a107a24 */ /* 0x010fca00078e02ff */
[----:B------:R-:W-:Y:S04]  /*d340*/  STL.64 [R1+0x1678], R16 ;  /* 0x0016781001007387 */ /* 0x000fe80000100a00 */
[----:B------:R-:W4:Y:S01]  /*d350*/  LDL.LU R26, [R1+0x20] ;  /* 0x00002000011a7983 */ /* 0x000f220000300800 */
[----:B------:R-:W-:Y:S01]  /*d360*/  IMAD R29, R29, c[0x0][0x190], RZ ;  /* 0x000064001d1d7a24 */ /* 0x000fe200078e02ff */
[----:B---3--:R-:W-:-:S04]  /*d370*/  LEA R22, P3, R12, R24, 0x2 ;  /* 0x000000180c167211 */ /* 0x008fc800078610ff */
[----:B------:R-:W-:-:S04]  /*d380*/  LEA R20, P0, R29, R24, 0x2 ;  /* 0x000000181d147211 */ /* 0x000fc800078010ff */
[-C--:B------:R-:W-:Y:S02]  /*d390*/  LEA.HI.X.SX32 R21, R29, R0.reuse, 0x2, P0 ;  /* 0x000000001d157211 */ /* 0x080fe400000f16ff */
[----:B------:R-:W-:-:S03]  /*d3a0*/  LEA.HI.X.SX32 R23, R12, R0, 0x2, P3 ;  /* 0x000000000c177211 */ /* 0x000fc600018f16ff */
[----:B------:R2:W-:Y:S04]  /*d3b0*/  STL.64 [R1+0x2d8], R20 ;  /* 0x0002d81401007387 */ /* 0x0005e80000100a00 */
[----:B------:R-:W3:Y:S04]  /*d3c0*/  LDL.LU R12, [R1+0x128] ;  /* 0x00012800010c7983 */ /* 0x000ee80000300800 */
[----:B------:R-:W-:Y:S01]  /*d3d0*/  STL.64 [R1+0x2d0], R22 ;  /* 0x0002d01601007387 */ /* 0x000fe20000100a00 */
[----:B--2---:R-:W-:-:S03]  /*d3e0*/  LEA R20, P0, R7, R24, 0x2 ;  /* 0x0000001807147211 */ /* 0x004fc600078010ff */
[----:B------:R-:W2:Y:S01]  /*d3f0*/  LDL.LU R18, [R1+0x24] ;  /* 0x0000240001127983 */ /* 0x000ea20000300800 */
[----:B------:R-:W-:-:S03]  /*d400*/  LEA.HI.X.SX32 R21, R7, R0, 0x2, P0 ;  /* 0x0000000007157211 */ /* 0x000fc600000f16ff */
[----:B------:R-:W3:Y:S04]  /*d410*/  LDL.LU R7, [R1+0x28] ;  /* 0x0000280001077983 */ /* 0x000ee80000300800 */
[----:B------:R1:W-:Y:S01]  /*d420*/  STL.64 [R1+0x2c8], R20 ;  /* 0x0002c81401007387 */ /* 0x0003e20000100a00 */
[C---:B------:R-:W-:Y:S01]  /*d430*/  LEA R16, P3, R6.reuse, R24, 0x2 ;  /* 0x0000001806107211 */ /* 0x040fe200078610ff */
[----:B------:R-:W-:Y:S02]  /*d440*/  IMAD R15, R11, c[0x0][0x190], RZ ;  /* 0x000064000b0f7a24 */ /* 0x000fe400078e02ff */
[----:B------:R-:W3:Y:S01]  /*d450*/  LDL.LU R11, [R1+0x124] ;  /* 0x00012400010b7983 */ /* 0x000ee20000300800 */
[----:B------:R-:W-:Y:S02]  /*d460*/  LEA.HI.X.SX32 R17, R6, R0, 0x2, P3 ;  /* 0x0000000006117211 */ /* 0x000fe400018f16ff */
[C---:B-1----:R-:W-:Y:S01]  /*d470*/  LEA R20, P0, R10.reuse, R24, 0x2 ;  /* 0x000000180a147211 */ /* 0x042fe200078010ff */
[----:B------:R-:W3:Y:S04]  /*d480*/  LDL.LU R6, [R1+0x2c] ;  /* 0x00002c0001067983 */ /* 0x000ee80000300800 */
[----:B------:R1:W-:Y:S01]  /*d490*/  STL.64 [R1+0x2c0], R16 ;  /* 0x0002c01001007387 */ /* 0x0003e20000100a00 */
[----:B------:R-:W-:-:S03]  /*d4a0*/  LEA.HI.X.SX32 R21, R10, R0, 0x2, P0 ;  /* 0x000000000a157211 */ /* 0x000fc600000f16ff */
[----:B------:R-:W3:Y:S01]  /*d4b0*/  LDL.LU R22, [R1+0x30] ;  /* 0x0000300001167983 */ /* 0x000ee20000300800 */
[----:B-1----:R-:W-:Y:S01]  /*d4c0*/  LEA R16, P3, R19, R24, 0x2 ;  /* 0x0000001813107211 */ /* 0x002fe200078610ff */
[----:B------:R-:W-:-:S03]  /*d4d0*/  IMAD R14, R14, c[0x0][0x190], RZ ;  /* 0x000064000e0e7a24 */ /* 0x000fc600078e02ff */
[----:B------:R-:W-:Y:S02]  /*d4e0*/  LEA.HI.X.SX32 R17, R19, R0, 0x2, P3 ;  /* 0x0000000013117211 */ /* 0x000fe400018f16ff */
[----:B------:R1:W-:Y:S04]  /*d4f0*/  STL.64 [R1+0x1670], R14 ;  /* 0x0016700e01007387 */ /* 0x0003e80000100a00 */
[----:B------:R-:W3:Y:S01]  /*d500*/  LDL.LU R10, [R1+0x120] ;  /* 0x00012000010a7983 */ /* 0x000ee20000300800 */
[----:B------:R-:W-:-:S03]  /*d510*/  IMAD.MOV.U32 R19, RZ, RZ, R5 ;  /* 0x000000ffff137224 */ /* 0x000fc600078e0005 */
[----:B------:R-:W-:Y:S01]  /*d520*/  STL.64 [R1+0x2b8], R20 ;  /* 0x0002b81401007387 */ /* 0x000fe20000100a00 */
[----:B-1----:R-:W-:-:S03]  /*d530*/  LEA R14, P0, R9, R24, 0x2 ;  /* 0x00000018090e7211 */ /* 0x002fc600078010ff */
[----:B------:R1:W-:Y:S01]  /*d540*/  STL.64 [R1+0x2b0], R16 ;  /* 0x0002b01001007387 */ /* 0x0003e20000100a00 */
[----:B------:R-:W-:-:S03]  /*d550*/  LEA.HI.X.SX32 R15, R9, R0, 0x2, P0 ;  /* 0x00000000090f7211 */ /* 0x000fc600000f16ff */
[----:B------:R-:W3:Y:S01]  /*d560*/  LDL.LU R5, [R1+0x34] ;  /* 0x0000340001057983 */ /* 0x000ee20000300800 */
[----:B------:R-:W-:-:S05]  /*d570*/  IMAD R13, R13, c[0x0][0x190], RZ ;  /* 0x000064000d0d7a24 */ /* 0x000fca00078e02ff */
[----:B------:R-:W-:Y:S01]  /*d580*/  STL [R1+0x1688], R13 ;  /* 0x0016880d01007387 */ /* 0x000fe20000100800 */
[----:B-1----:R-:W-:-:S03]  /*d590*/  LEA R16, P3, R4, R24, 0x2 ;  /* 0x0000001804107211 */ /* 0x002fc600078610ff */
[----:B------:R-:W3:Y:S01]  /*d5a0*/  LDL.LU R9, [R1+0x11c] ;  /* 0x00011c0001097983 */ /* 0x000ee20000300800 */
[----:B------:R-:W-:-:S03]  /*d5b0*/  LEA.HI.X.SX32 R17, R4, R0, 0x2, P3 ;  /* 0x0000000004117211 */ /* 0x000fc600018f16ff */
[----:B------:R-:W3:Y:S04]  /*d5c0*/  LDL.LU R21, [R1+0x38] ;  /* 0x0000380001157983 */ /* 0x000ee80000300800 */
[----:B------:R1:W-:Y:S04]  /*d5d0*/  STL.64 [R1+0x2a8], R14 ;  /* 0x0002a80e01007387 */ /* 0x0003e80000100a00 */
[----:B------:R-:W3:Y:S04]  /*d5e0*/  LDL.LU R4, [R1+0x3c] ;  /* 0x00003c0001047983 */ /* 0x000ee80000300800 */
[----:B------:R4:W-:Y:S01]  /*d5f0*/  STL.64 [R1+0x2a0], R16 ;  /* 0x0002a01001007387 */ /* 0x0009e20000100a00 */
[----:B-1----:R-:W-:-:S04]  /*d600*/  LEA R14, P0, R8, R24, 0x2 ;  /* 0x00000018080e7211 */ /* 0x002fc800078010ff */
[----:B------:R-:W-:Y:S02]  /*d610*/  LEA.HI.X.SX32 R15, R8, R0, 0x2, P0 ;  /* 0x00000000080f7211 */ /* 0x000fe400000f16ff */
[----:B------:R-:W3:Y:S04]  /*d620*/  LDL.LU R8, [R1+0x118] ;  /* 0x0001180001087983 */ /* 0x000ee80000300800 */
[----:B------:R-:W3:Y:S04]  /*d630*/  LDL.LU R20, [R1+0x40] ;  /* 0x0000400001147983 */ /* 0x000ee80000300800 */
[----:B------:R2:W-:Y:S01]  /*d640*/  STL.64 [R1+0x298], R14 ;  /* 0x0002980e01007387 */ /* 0x0005e20000100a00 */
[----:B----4-:R-:W-:-:S04]  /*d650*/  LEA R16, P3, R26, R24, 0x2 ;  /* 0x000000181a107211 */ /* 0x010fc800078610ff */
[----:B------:R-:W-:Y:S02]  /*d660*/  LEA.HI.X.SX32 R17, R26, R0, 0x2, P3 ;  /* 0x000000001a117211 */ /* 0x000fe400018f16ff */
[----:B------:R-:W4:Y:S04]  /*d670*/  LDL.LU R26, [R1+0x44] ;  /* 0x00004400011a7983 */ /* 0x000f280000300800 */
[----:B------:R3:W-:Y:S04]  /*d680*/  STL.64 [R1+0x290], R16 ;  /* 0x0002901001007387 */ /* 0x0007e80000100a00 */
[----:B------:R-:W4:Y:S01]  /*d690*/  LDL.LU R28, [R1+0x48] ;  /* 0x00004800011c7983 */ /* 0x000f220000300800 */
[----:B--2---:R-:W-:-:S04]  /*d6a0*/  LEA R14, P0, R18, R24, 0x2 ;  /* 0x00000018120e7211 */ /* 0x004fc800078010ff */
[----:B------:R-:W-:Y:S02]  /*d6b0*/  LEA.HI.X.SX32 R15, R18, R0, 0x2, P0 ;  /* 0x00000000120f7211 */ /* 0x000fe400000f16ff */
[----:B---3--:R-:W-:-:S03]  /*d6c0*/  LEA R16, P3, R7, R24, 0x2 ;  /* 0x0000001807107211 */ /* 0x008fc600078610ff */
[----:B------:R1:W-:Y:S01]  /*d6d0*/  STL.64 [R1+0x288], R14 ;  /* 0x0002880e01007387 */ /* 0x0003e20000100a00 */
[----:B------:R-:W-:-:S03]  /*d6e0*/  LEA.HI.X.SX32 R17, R7, R0, 0x2, P3 ;  /* 0x0000000007117211 */ /* 0x000fc600018f16ff */
[----:B------:R-:W2:Y:S04]  /*d6f0*/  LDL.LU R7, [R1+0x114] ;  /* 0x0001140001077983 */ /* 0x000ea80000300800 */
[----:B------:R3:W-:Y:S01]  /*d700*/  STL.64 [R1+0x280], R16 ;  /* 0x0002801001007387 */ /* 0x0007e20000100a00 */
[----:B------:R-:W-:-:S03]  /*d710*/  IMAD R11, R11, c[0x0][0x190], RZ ;  /* 0x000064000b0b7a24 */ /* 0x000fc600078e02ff */
[----:B------:R-:W2:Y:S01]  /*d720*/  LDL.LU R25, [R1+0x4c] ;  /* 0x00004c0001197983 */ /* 0x000ea20000300800 */
[----:B-1----:R-:W-:-:S03]  /*d730*/  LEA R14, P0, R6, R24, 0x2 ;  /* 0x00000018060e7211 */ /* 0x002fc600078010ff */
[----:B------:R-:W2:Y:S01]  /*d740*/  LDL.LU R18, [R1+0x50] ;  /* 0x0000500001127983 */ /* 0x000ea20000300800 */
[----:B------:R-:W-:Y:S01]  /*d750*/  LEA.HI.X.SX32 R15, R6, R0, 0x2, P0 ;  /* 0x00000000060f7211 */ /* 0x000fe200000f16ff */
[----:B------:R-:W-:Y:S01]  /*d760*/  IMAD.MOV.U32 R23, RZ, RZ, R19 ;  /* 0x000000ffff177224 */ /* 0x000fe200078e0013 */
[----:B---3--:R-:W-:-:S04]  /*d770*/  LEA R16, P3, R22, R24, 0x2 ;  /* 0x0000001816107211 */ /* 0x008fc800078610ff */
[----:B------:R-:W-:Y:S01]  /*d780*/  LEA.HI.X.SX32 R17, R22, R0, 0x2, P3 ;  /* 0x0000000016117211 */ /* 0x000fe200018f16ff */
[----:B------:R-:W-:-:S05]  /*d790*/  IMAD R10, R10, c[0x0][0x190], RZ ;  /* 0x000064000a0a7a24 */ /* 0x000fca00078e02ff */
[----:B------:R-:W-:Y:S04]  /*d7a0*/  STL.64 [R1+0x1690], R10 ;  /* 0x0016900a01007387 */ /* 0x000fe80000100a00 */
[----:B------:R-:W3:Y:S04]  /*d7b0*/  LDL.LU R6, [R1+0x110] ;  /* 0x0001100001067983 */ /* 0x000ee80000300800 */
[----:B------:R-:W3:Y:S04]  /*d7c0*/  LDL.LU R19, [R1+0x54] ;  /* 0x0000540001137983 */ /* 0x000ee80000300800 */
[----:B------:R1:W-:Y:S04]  /*d7d0*/  STL.64 [R1+0x278], R14 ;  /* 0x0002780e01007387 */ /* 0x0003e80000100a00 */
[----:B------:R-:W3:Y:S01]  /*d7e0*/  LDL.LU R22, [R1+0x58] ;  /* 0x0000580001167983 */ /* 0x000ee20000300800 */
[----:B-1----:R-:W-:-:S02]  /*d7f0*/  LEA R14, P0, R5, R24, 0x2 ;  /* 0x00000018050e7211 */ /* 0x002fc400078010ff */
[----:B------:R-:W-:Y:S02]  /*d800*/  LEA R10, P3, R21, R24, 0x2 ;  /* 0x00000018150a7211 */ /* 0x000fe400078610ff */
[-C--:B------:R-:W-:Y:S01]  /*d810*/  LEA.HI.X.SX32 R15, R5, R0.reuse, 0x2, P0 ;  /* 0x00000000050f7211 */ /* 0x080fe200000f16ff */
[----:B------:R-:W-:Y:S01]  /*d820*/  STL.64 [R1+0x270], R16 ;  /* 0x0002701001007387 */ /* 0x000fe20000100a00 */
[----:B------:R-:W-:Y:S01]  /*d830*/  LEA.HI.X.SX32 R11, R21, R0, 0x2, P3 ;  /* 0x00000000150b7211 */ /* 0x000fe200018f16ff */
[----:B------:R-:W-:Y:S02]  /*d840*/  IMAD R9, R9, c[0x0][0x190], RZ ;  /* 0x0000640009097a24 */ /* 0x000fe400078e02ff */
[----:B------:R-:W3:Y:S04]  /*d850*/  LDL.LU R5, [R1+0x10c] ;  /* 0x00010c0001057983 */ /* 0x000ee80000300800 */
[----:B------:R1:W-:Y:S04]  /*d860*/  STL.64 [R1+0x268], R14 ;  /* 0x0002680e01007387 */ /* 0x0003e80000100a00 */
[----:B------:R-:W3:Y:S01]  /*d870*/  LDL.LU R29, [R1+0x5c] ;  /* 0x00005c00011d7983 */ /* 0x000ee20000300800 */
[----:B------:R-:W-:-:S03]  /*d880*/  IMAD R8, R8, c[0x0][0x190], RZ ;  /* 0x0000640008087a24 */ /* 0x000fc600078e02ff */
[----:B------:R1:W-:Y:S02]  /*d890*/  STL.64 [R1+0x260], R10 ;  /* 0x0002600a01007387 */ /* 0x0003e40000100a00 */
[C---:B-1----:R-:W-:Y:S02]  /*d8a0*/  LEA R14, P0, R4.reuse, R24, 0x2 ;  /* 0x00000018040e7211 */ /* 0x042fe400078010ff */
[----:B------:R-:W3:Y:S02]  /*d8b0*/  LDL.LU R21, [R1+0x60] ;  /* 0x0000600001157983 */ /* 0x000ee40000300800 */
[----:B------:R-:W-:Y:S02]  /*d8c0*/  LEA.HI.X.SX32 R15, R4, R0, 0x2, P0 ;  /* 0x00000000040f7211 */ /* 0x000fe400000f16ff */
[----:B------:R4:W-:Y:S04]  /*d8d0*/  STL.64 [R1+0x1668], R8 ;  /* 0x0016680801007387 */ /* 0x0009e80000100a00 */
[----:B------:R-:W3:Y:S01]  /*d8e0*/  LDL.LU R4, [R1+0x108] ;  /* 0x0001080001047983 */ /* 0x000ee20000300800 */
[----:B------:R-:W-:-:S03]  /*d8f0*/  LEA R10, P3, R20, R24, 0x2 ;  /* 0x00000018140a7211 */ /* 0x000fc600078610ff */
[----:B------:R-:W-:Y:S01]  /*d900*/  STL.64 [R1+0x258], R14 ;  /* 0x0002580e01007387 */ /* 0x000fe20000100a00 */
[----:B------:R-:W-:-:S03]  /*d910*/  LEA.HI.X.SX32 R11, R20, R0, 0x2, P3 ;  /* 0x00000000140b7211 */ /* 0x000fc600018f16ff */
[----:B------:R-:W3:Y:S04]  /*d920*/  LDL.LU R20, [R1+0x64] ;  /* 0x0000640001147983 */ /* 0x000ee80000300800 */
[----:B------:R1:W-:Y:S04]  /*d930*/  STL.64 [R1+0x250], R10 ;  /* 0x0002500a01007387 */ /* 0x0003e80000100a00 */
[----:B------:R-:W3:Y:S01]  /*d940*/  LDL.LU R16, [R1+0x68] ;  /* 0x0000680001107983 */ /* 0x000ee20000300800 */
[----:B----4-:R-:W-:-:S04]  /*d950*/  LEA R8, P0, R26, R24, 0x2 ;  /* 0x000000181a087211 */ /* 0x010fc800078010ff */
[----:B------:R-:W-:Y:S02]  /*d960*/  LEA.HI.X.SX32 R9, R26, R0, 0x2, P0 ;  /* 0x000000001a097211 */ /* 0x000fe400000f16ff */
[----:B------:R-:W4:Y:S01]  /*d970*/  LDL.LU R26, [R1+0x104] ;  /* 0x00010400011a7983 */ /* 0x000f220000300800 */
[----:B-1----:R-:W-:-:S03]  /*d980*/  LEA R10, P3, R28, R24, 0x2 ;  /* 0x000000181c0a7211 */ /* 0x002fc600078610ff */
[----:B------:R2:W-:Y:S01]  /*d990*/  STL.64 [R1+0x248], R8 ;  /* 0x0002480801007387 */ /* 0x0005e20000100a00 */
[----:B------:R-:W-:-:S05]  /*d9a0*/  LEA.HI.X.SX32 R11, R28, R0, 0x2, P3 ;  /* 0x000000001c0b7211 */ /* 0x000fca00018f16ff */
[----:B------:R1:W-:Y:S01]  /*d9b0*/  STL.64 [R1+0x240], R10 ;  /* 0x0002400a01007387 */ /* 0x0003e20000100a00 */
[----:B------:R-:W-:Y:S01]  /*d9c0*/  IMAD.MOV.U32 R17, RZ, RZ, R23 ;  /* 0x000000ffff117224 */ /* 0x000fe200078e0017 */
[CC--:B--2---:R-:W-:Y:S02]  /*d9d0*/  LEA R8, P0, R25.reuse, R24.reuse, 0x2 ;  /* 0x0000001819087211 */ /* 0x0c4fe400078010ff */
[C---:B-1----:R-:W-:Y:S02]  /*d9e0*/  LEA R10, P3, R18.reuse, R24, 0x2 ;  /* 0x00000018120a7211 */ /* 0x042fe400078610ff */
[-C--:B------:R-:W-:Y:S02]  /*d9f0*/  LEA.HI.X.SX32 R9, R25, R0.reuse, 0x2, P0 ;  /* 0x0000000019097211 */ /* 0x080fe400000f16ff */
[----:B------:R-:W-:-:S03]  /*da00*/  LEA.HI.X.SX32 R11, R18, R0, 0x2, P3 ;  /* 0x00000000120b7211 */ /* 0x000fc600018f16ff */
[----:B------:R1:W-:Y:S04]  /*da10*/  STL.64 [R1+0x238], R8 ;  /* 0x0002380801007387 */ /* 0x0003e80000100a00 */
[----:B-1----:R-:W2:Y:S04]  /*da20*/  LDL.LU R8, [R1+0x70] ;  /* 0x0000700001087983 */ /* 0x002ea80000300800 */
[----:B------:R-:W2:Y:S04]  /*da30*/  LDL.LU R13, [R1+0x74] ;  /* 0x00007400010d7983 */ /* 0x000ea80000300800 */
[----:B------:R-:W2:Y:S04]  /*da40*/  LDL.LU R25, [R1+0x78] ;  /* 0x0000780001197983 */ /* 0x000ea80000300800 */
[----:B------:R1:W-:Y:S04]  /*da50*/  STL.64 [R1+0x230], R10 ;  /* 0x0002300a01007387 */ /* 0x0003e80000100a00 */
[----:B------:R-:W2:Y:S04]  /*da60*/  LDL.LU R28, [R1+0xfc] ;  /* 0x0000fc00011c7983 */ /* 0x000ea80000300800 */
[----:B------:R-:W2:Y:S01]  /*da70*/  LDL.LU R18, [R1+0x7c] ;  /* 0x00007c0001127983 */ /* 0x000ea20000300800 */
[----:B---3--:R-:W-:-:S04]  /*da80*/  LEA R14, P0, R19, R24, 0x2 ;  /* 0x00000018130e7211 */ /* 0x008fc800078010ff */
[----:B------:R-:W-:Y:S02]  /*da90*/  LEA.HI.X.SX32 R15, R19, R0, 0x2, P0 ;  /* 0x00000000130f7211 */ /* 0x000fe400000f16ff */
[----:B------:R-:W3:Y:S01]  /*daa0*/  LDL.LU R19, [R1+0x80] ;  /* 0x0000800001137983 */ /* 0x000ee20000300800 */
[----:B-1----:R-:W-:-:S03]  /*dab0*/  LEA R10, P3, R22, R24, 0x2 ;  /* 0x00000018160a7211 */ /* 0x002fc600078610ff */
[----:B------:R1:W-:Y:S01]  /*dac0*/  STL.64 [R1+0x228], R14 ;  /* 0x0002280e01007387 */ /* 0x0003e20000100a00 */
[----:B------:R-:W-:-:S03]  /*dad0*/  LEA.HI.X.SX32 R11, R22, R0, 0x2, P3 ;  /* 0x00000000160b7211 */ /* 0x000fc600018f16ff */
[----:B------:R-:W3:Y:S04]  /*dae0*/  LDL.LU R23, [R1+0xf8] ;  /* 0x0000f80001177983 */ /* 0x000ee80000300800 */
[----:B------:R1:W-:Y:S04]  /*daf0*/  STL.64 [R1+0x220], R10 ;  /* 0x0002200a01007387 */ /* 0x0003e80000100a00 */
[----:B------:R-:W3:Y:S01]  /*db00*/  LDL.LU R22, [R1+0x84] ;  /* 0x0000840001167983 */ /* 0x000ee20000300800 */
[----:B------:R-:W-:Y:S01]  /*db10*/  IMAD R5, R5, c[0x0][0x190], RZ ;  /* 0x0000640005057a24 */ /* 0x000fe200078e02ff */
[----:B-1----:R-:W-:-:S04]  /*db20*/  LEA R14, P0, R29, R24, 0x2 ;  /* 0x000000181d0e7211 */ /* 0x002fc800078010ff */
[----:B------:R-:W-:Y:S02]  /*db30*/  LEA.HI.X.SX32 R15, R29, R0, 0x2, P0 ;  /* 0x000000001d0f7211 */ /* 0x000fe400000f16ff */
[----:B------:R-:W-:Y:S01]  /*db40*/  LEA R10, P3, R21, R24, 0x2 ;  /* 0x00000018150a7211 */ /* 0x000fe200078610ff */
[----:B------:R-:W-:-:S03]  /*db50*/  IMAD R4, R4, c[0x0][0x190], RZ ;  /* 0x0000640004047a24 */ /* 0x000fc600078e02ff */
[----:B------:R-:W-:Y:S02]  /*db60*/  LEA.HI.X.SX32 R11, R21, R0, 0x2, P3 ;  /* 0x00000000150b7211 */ /* 0x000fe400018f16ff */
[----:B------:R1:W-:Y:S04]  /*db70*/  STL.64 [R1+0x1660], R4 ;  /* 0x0016600401007387 */ /* 0x0003e80000100a00 */
[----:B-1----:R-:W3:Y:S04]  /*db80*/  LDL.LU R4, [R1+0x6c] ;  /* 0x00006c0001047983 */ /* 0x002ee80000300800 */
[----:B------:R1:W-:Y:S01]  /*db90*/  STL.64 [R1+0x218], R14 ;  /* 0x0002180e01007387 */ /* 0x0003e20000100a00 */
[----:B------:R-:W-:-:S03]  /*dba0*/  IMAD.MOV.U32 R5, RZ, RZ, R3 ;  /* 0x000000ffff057224 */ /* 0x000fc600078e0003 */
[----:B------:R-:W-:Y:S01]  /*dbb0*/  STL.64 [R1+0x210], R10 ;  /* 0x0002100a01007387 */ /* 0x000fe20000100a00 */
[----:B-1----:R-:W-:-:S04]  /*dbc0*/  LEA R14, P0, R20, R24, 0x2 ;  /* 0x00000018140e7211 */ /* 0x002fc800078010ff */
[----:B------:R-:W-:Y:S01]  /*dbd0*/  LEA.HI.X.SX32 R15, R20, R0, 0x2, P0 ;  /* 0x00000000140f7211 */ /* 0x000fe200000f16ff */
[----:B----4-:R-:W-:Y:S02]  /*dbe0*/  IMAD R3, R26, c[0x0][0x190], RZ ;  /* 0x000064001a037a24 */ /* 0x010fe400078e02ff */
[----:B------:R-:W4:Y:S04]  /*dbf0*/  LDL.LU R26, [R1+0xf4] ;  /* 0x0000f400011a7983 */ /* 0x000f280000300800 */
[----:B------:R-:W4:Y:S04]  /*dc00*/  LDL.LU R21, [R1+0x8c] ;  /* 0x00008c0001157983 */ /* 0x000f280000300800 */
[----:B------:R-:W4:Y:S04]  /*dc10*/  LDL.LU R20, [R1+0x90] ;  /* 0x0000900001147983 */ /* 0x000f280000300800 */
[----:B------:R1:W-:Y:S04]  /*dc20*/  STL.64 [R1+0x208], R14 ;  /* 0x0002080e01007387 */ /* 0x0003e80000100a00 */
[----:B-1----:R-:W4:Y:S01]  /*dc30*/  LDL.LU R15, [R1+0x100] ;  /* 0x00010000010f7983 */ /* 0x002f220000300800 */
[----:B------:R-:W-:Y:S01]  /*dc40*/  LEA R10, P3, R16, R24, 0x2 ;  /* 0x00000018100a7211 */ /* 0x000fe200078610ff */
[----:B------:R-:W-:-:S03]  /*dc50*/  IMAD.MOV.U32 R9, RZ, RZ, R17 ;  /* 0x000000ffff097224 */ /* 0x000fc600078e0011 */
[----:B------:R-:W-:-:S05]  /*dc60*/  LEA.HI.X.SX32 R11, R16, R0, 0x2, P3 ;  /* 0x00000000100b7211 */ /* 0x000fca00018f16ff */
[----:B------:R1:W-:Y:S04]  /*dc70*/  STL.64 [R1+0x200], R10 ;  /* 0x0002000a01007387 */ /* 0x0003e80000100a00 */
[----:B-1----:R-:W4:Y:S04]  /*dc80*/  LDL.LU.64 R10, [R1+0x1690] ;  /* 0x00169000010a7983 */ /* 0x002f280000300a00 */
[----:B------:R-:W4:Y:S01]  /*dc90*/  LDL.LU R29, [R1+0xf0] ;  /* 0x0000f000011d7983 */ /* 0x000f220000300800 */
[-C--:B--2---:R-:W-:Y:S02]  /*dca0*/  LEA R16, P3, R8, R24.reuse, 0x2 ;  /* 0x0000001808107211 */ /* 0x084fe400078610ff */
[----:B---3--:R-:W-:Y:S01]  /*dcb0*/  LEA R14, P0, R4, R24, 0x2 ;  /* 0x00000018040e7211 */ /* 0x008fe200078010ff */
[----:B----4-:R-:W-:-:S03]  /*dcc0*/  IMAD R17, R15, c[0x0][0x190], RZ ;  /* 0x000064000f117a24 */ /* 0x010fc600078e02ff */
[----:B------:R-:W-:-:S05]  /*dcd0*/  LEA.HI.X.SX32 R15, R4, R0, 0x2, P0 ;  /* 0x00000000040f7211 */ /* 0x000fca00000f16ff */
[----:B------:R-:W-:Y:S04]  /*dce0*/  STL.64 [R1+0x1f8], R14 ;  /* 0x0001f80e01007387 */ /* 0x000fe80000100a00 */
[----:B------:R1:W-:Y:S02]  /*dcf0*/  STL [R1+0xc], R17 ;  /* 0x00000c1101007387 */ /* 0x0003e40000100800 */
[----:B-1----:R-:W-:Y:S01]  /*dd00*/  LEA.HI.X.SX32 R17, R8, R0, 0x2, P3 ;  /* 0x0000000008117211 */ /* 0x002fe200018f16ff */
[----:B------:R-:W-:-:S04]  /*dd10*/  IMAD R8, R28, c[0x0][0x190], RZ ;  /* 0x000064001c087a24 */ /* 0x000fc800078e02ff */
[----:B------:R1:W-:Y:S04]  /*dd20*/  STL.64 [R1+0x1f0], R16 ;  /* 0x0001f01001007387 */ /* 0x0003e80000100a00 */
[----:B------:R-:W2:Y:S01]  /*dd30*/  LDL.LU R28, [R1+0xec] ;  /* 0x0000ec00011c7983 */ /* 0x000ea20000300800 */
[----:B------:R-:W-:-:S04]  /*dd40*/  LEA R14, P0, R13, R24, 0x2 ;  /* 0x000000180d0e7211 */ /* 0x000fc800078010ff */
[----:B------:R-:W-:Y:S02]  /*dd50*/  LEA.HI.X.SX32 R15, R13, R0, 0x2, P0 ;  /* 0x000000000d0f7211 */ /* 0x000fe400000f16ff */
[----:B-1----:R-:W-:-:S03]  /*dd60*/  LEA R16, P3, R25, R24, 0x2 ;  /* 0x0000001819107211 */ /* 0x002fc600078610ff */
[----:B------:R1:W-:Y:S01]  /*dd70*/  STL.64 [R1+0x1e8], R14 ;  /* 0x0001e80e01007387 */ /* 0x0003e20000100a00 */
[----:B------:R-:W-:-:S05]  /*dd80*/  LEA.HI.X.SX32 R17, R25, R0, 0x2, P3 ;  /* 0x0000000019117211 */ /* 0x000fca00018f16ff */
[----:B------:R3:W-:Y:S04]  /*dd90*/  STL.64 [R1+0x1e0], R16 ;  /* 0x0001e01001007387 */ /* 0x0007e80000100a00 */
[----:B------:R-:W4:Y:S01]  /*dda0*/  LDL.LU R25, [R1+0xc4] ;  /* 0x0000c40001197983 */ /* 0x000f220000300800 */
[----:B-1----:R-:W-:-:S03]  /*ddb0*/  LEA R14, P0, R18, R24, 0x2 ;  /* 0x00000018120e7211 */ /* 0x002fc600078010ff */
[----:B------:R-:W4:Y:S01]  /*ddc0*/  LDL.LU R13, [R1+0xb8] ;  /* 0x0000b800010d7983 */ /* 0x000f220000300800 */
[----:B------:R-:W-:Y:S02]  /*ddd0*/  LEA.HI.X.SX32 R15, R18, R0, 0x2, P0 ;  /* 0x00000000120f7211 */ /* 0x000fe400000f16ff */
[----:B---3--:R-:W-:Y:S01]  /*dde0*/  LEA R16, P3, R19, R24, 0x2 ;  /* 0x0000001813107211 */ /* 0x008fe200078610ff */
[----:B------:R-:W3:Y:S01]  /*ddf0*/  LDL.LU R18, [R1+0xb4] ;  /* 0x0000b40001127983 */ /* 0x000ee20000300800 */
[----:B------:R-:W-:Y:S02]  /*de00*/  IMAD R4, R23, c[0x0][0x190], RZ ;  /* 0x0000640017047a24 */ /* 0x000fe400078e02ff */
[----:B------:R-:W-:Y:S01]  /*de10*/  LEA.HI.X.SX32 R17, R19, R0, 0x2, P3 ;  /* 0x0000000013117211 */ /* 0x000fe200018f16ff */
[----:B------:R1:W-:Y:S04]  /*de20*/  STL.64 [R1+0x1d8], R14 ;  /* 0x0001d80e01007387 */ /* 0x0003e80000100a00 */
[----:B------:R-:W3:Y:S04]  /*de30*/  LDL.LU R23, [R1+0x598] ;  /* 0x0005980001177983 */ /* 0x000ee80000300800 */
[----:B------:R-:W3:Y:S01]  /*de40*/  LDL.LU R19, [R1+0xac] ;  /* 0x0000ac0001137983 */ /* 0x000ee20000300800 */
[----:B-1----:R-:W-:-:S03]  /*de50*/  LEA R14, P0, R22, R24, 0x2 ;  /* 0x00000018160e7211 */ /* 0x002fc600078010ff */
[----:B------:R1:W-:Y:S01]  /*de60*/  STL.64 [R1+0x1d0], R16 ;  /* 0x0001d01001007387 */ /* 0x0003e20000100a00 */
[----:B------:R-:W-:-:S03]  /*de70*/  LEA.HI.X.SX32 R15, R22, R0, 0x2, P0 ;  /* 0x00000000160f7211 */ /* 0x000fc600000f16ff */
[----:B------:R-:W3:Y:S01]  /*de80*/  LDL.LU R22, [R1+0x59c] ;  /* 0x00059c0001167983 */ /* 0x000ee20000300800 */
[----:B-1----:R-:W-:Y:S01]  /*de90*/  IMAD.MOV.U32 R17, RZ, RZ, R5 ;  /* 0x000000ffff117224 */ /* 0x002fe200078e0005 */
[----:B------:R-:W-:Y:S02]  /*dea0*/  LEA R16, P3, R5, R24, 0x2 ;  /* 0x0000001805107211 */ /* 0x000fe400078610ff */
[----:B------:R-:W3:Y:S02]  /*deb0*/  LDL.LU R5, [R1+0xa8] ;  /* 0x0000a80001057983 */ /* 0x000ee40000300800 */
[----:B------:R-:W-:Y:S02]  /*dec0*/  LEA.HI.X.SX32 R17, R17, R0, 0x2, P3 ;  /* 0x0000000011117211 */ /* 0x000fe400018f16ff */
[----:B------:R1:W-:Y:S04]  /*ded0*/  STL.64 [R1+0x1c8], R14 ;  /* 0x0001c80e01007387 */ /* 0x0003e80000100a00 */
[----:B------:R1:W-:Y:S02]  /*dee0*/  STL.64 [R1+0x1c0], R16 ;  /* 0x0001c01001007387 */ /* 0x0003e40000100a00 */
[----:B-1----:R-:W-:-:S04]  /*def0*/  LEA R14, P0, R21, R24, 0x2 ;  /* 0x00000018150e7211 */ /* 0x002fc800078010ff */
[----:B------:R-:W-:Y:S01]  /*df00*/  LEA.HI.X.SX32 R15, R21, R0, 0x2, P0 ;  /* 0x00000000150f7211 */ /* 0x000fe200000f16ff */
[----:B------:R-:W-:Y:S01]  /*df10*/  IMAD.MOV.U32 R17, RZ, RZ, R9 ;  /* 0x000000ffff117224 */ /* 0x000fe200078e0009 */
[CC--:B------:R-:W-:Y:S01]  /*df20*/  LEA R16, P3, R20.reuse, R24.reuse, 0x2 ;  /* 0x0000001814107211 */ /* 0x0c0fe200078610ff */
[----:B------:R-:W3:Y:S04]  /*df30*/  LDL.LU R21, [R1+0x5a0] ;  /* 0x0005a00001157983 */ /* 0x000ee80000300800 */
[----:B------:R-:W3:Y:S04]  /*df40*/  LDL.LU R9, [R1+0x9c] ;  /* 0x00009c0001097983 */ /* 0x000ee80000300800 */
[----:B------:R1:W-:Y:S01]  /*df50*/  STL.64 [R1+0x1b8], R14 ;  /* 0x0001b80e01007387 */ /* 0x0003e20000100a00 */
[----:B------:R-:W-:Y:S01]  /*df60*/  IMAD R29, R29, c[0x0][0x190], RZ ;  /* 0x000064001d1d7a24 */ /* 0x000fe200078e02ff */
[----:B-1----:R-:W-:Y:S01]  /*df70*/  LEA R14, P0, R17, R24, 0x2 ;  /* 0x00000018110e7211 */ /* 0x002fe200078010ff */
[----:B------:R-:W-:Y:S01]  /*df80*/  IMAD.MOV.U32 R15, RZ, RZ, R17 ;  /* 0x000000ffff0f7224 */ /* 0x000fe200078e0011 */
[----:B------:R-:W-:-:S02]  /*df90*/  LEA.HI.X.SX32 R17, R20, R0, 0x2, P3 ;  /* 0x0000000014117211 */ /* 0x000fc400018f16ff */
[----:B------:R-:W3:Y:S02]  /*dfa0*/  LDL.LU R20, [R1+0x5a4] ;  /* 0x0005a40001147983 */ /* 0x000ee40000300800 */
[----:B------:R-:W-:Y:S02]  /*dfb0*/  LEA.HI.X.SX32 R15, R15, R0, 0x2, P0 ;  /* 0x000000000f0f7211 */ /* 0x000fe400000f16ff */
[----:B------:R1:W-:Y:S02]  /*dfc0*/  STL.64 [R1+0x1b0], R16 ;  /* 0x0001b01001007387 */ /* 0x0003e40000100a00 */
[----:B-1----:R-:W-:-:S04]  /*dfd0*/  LEA R16, P3, R2, R24, 0x2 ;  /* 0x0000001802107211 */ /* 0x002fc800078610ff */
[----:B------:R-:W-:Y:S01]  /*dfe0*/  LEA.HI.X.SX32 R17, R2, R0, 0x2, P3 ;  /* 0x0000000002117211 */ /* 0x000fe200018f16ff */
[----:B--2---:R-:W-:-:S05]  /*dff0*/  IMAD R28, R28, c[0x0][0x190], RZ ;  /* 0x000064001c1c7a24 */ /* 0x004fca00078e02ff */
[----:B------:R1:W-:Y:S04]  /*e000*/  STL.64 [R1+0x1658], R28 ;  /* 0x0016581c01007387 */ /* 0x0003e80000100a00 */
[----:B-1----:R-:W2:Y:S04]  /*e010*/  LDL.LU R28, [R1+0xa4] ;  /* 0x0000a400011c7983 */ /* 0x002ea80000300800 */
[----:B------:R-:W2:Y:S04]  /*e020*/  LDL.LU R29, [R1+0xa0] ;  /* 0x0000a000011d7983 */ /* 0x000ea80000300800 */
[----:B------:R1:W-:Y:S04]  /*e030*/  STL.64 [R1+0x1a8], R14 ;  /* 0x0001a80e01007387 */ /* 0x0003e80000100a00 */
[----:B------:R-:W2:Y:S01]  /*e040*/  LDL.LU R2, [R1+0xb0] ;  /* 0x0000b00001027983 */ /* 0x000ea20000300800 */
[----:B-1----:R-:W-:Y:S01]  /*e050*/  IMAD.MOV.U32 R15, RZ, RZ, R27 ;  /* 0x000000ffff0f7224 */ /* 0x002fe200078e001b */
[----:B------:R-:W-:-:S02]  /*e060*/  LEA R14, P0, R27, R24, 0x2 ;  /* 0x000000181b0e7211 */ /* 0x000fc400078010ff */
[----:B------:R-:W2:Y:S02]  /*e070*/  LDL.LU R27, [R1+0x5a8] ;  /* 0x0005a800011b7983 */ /* 0x000ea40000300800 */
[----:B------:R-:W-:Y:S02]  /*e080*/  LEA.HI.X.SX32 R15, R15, R0, 0x2, P0 ;  /* 0x000000000f0f7211 */ /* 0x000fe400000f16ff */
[----:B------:R4:W-:Y:S04]  /*e090*/  STL.64 [R1+0x1a0], R16 ;  /* 0x0001a01001007387 */ /* 0x0009e80000100a00 */
[----:B------:R3:W-:Y:S01]  /*e0a0*/  STL.64 [R1+0x198], R14 ;  /* 0x0001980e01007387 */ /* 0x0007e20000100a00 */
[----:B----4-:R-:W-:-:S04]  /*e0b0*/  LEA R16, P3, R13, R24, 0x2 ;  /* 0x000000180d107211 */ /* 0x010fc800078610ff */
[----:B------:R-:W-:Y:S02]  /*e0c0*/  LEA.HI.X.SX32 R17, R13, R0, 0x2, P3 ;  /* 0x000000000d117211 */ /* 0x000fe400018f16ff */
[C---:B---3--:R-:W-:Y:S01]  /*e0d0*/  LEA R14, P0, R18.reuse, R24, 0x2 ;  /* 0x00000018120e7211 */ /* 0x048fe200078010ff */
[----:B------:R-:W3:Y:S03]  /*e0e0*/  LDL.LU R13, [R1+0x1688] ;  /* 0x00168800010d7983 */ /* 0x000ee60000300800 */
[----:B------:R-:W-:Y:S01]  /*e0f0*/  LEA.HI.X.SX32 R15, R18, R0, 0x2, P0 ;  /* 0x00000000120f7211 */ /* 0x000fe200000f16ff */
[----:B------:R-:W-:Y:S01]  /*e100*/  STL.64 [R1+0x190], R16 ;  /* 0x0001901001007387 */ /* 0x000fe20000100a00 */
[----:B------:R-:W-:Y:S02]  /*e110*/  IMAD R23, R23, c[0x0][0x190], RZ ;  /* 0x0000640017177a24 */ /* 0x000fe400078e02ff */
[----:B------:R-:W-:Y:S01]  /*e120*/  IMAD R22, R22, c[0x0][0x190], RZ ;  /* 0x0000640016167a24 */ /* 0x000fe200078e02ff */
[----:B------:R-:W4:Y:S04]  /*e130*/  LDL.LU R18, [R1+0x1684] ;  /* 0x0016840001127983 */ /* 0x000f280000300800 */
[----:B------:R1:W-:Y:S02]  /*e140*/  STL.64 [R1+0x188], R14 ;  /* 0x0001880e01007387 */ /* 0x0003e40000100a00 */
[----:B-1----:R-:W-:-:S04]  /*e150*/  LEA R14, P0, R19, R24, 0x2 ;  /* 0x00000018130e7211 */ /* 0x002fc800078010ff */
[----:B------:R-:W-:Y:S02]  /*e160*/  LEA.HI.X.SX32 R15, R19, R0, 0x2, P0 ;  /* 0x00000000130f7211 */ /* 0x000fe400000f16ff */
[----:B--2---:R-:W-:-:S04]  /*e170*/  LEA R16, P3, R2, R24, 0x2 ;  /* 0x0000001802107211 */ /* 0x004fc800078610ff */
[----:B------:R-:W-:Y:S02]  /*e180*/  LEA.HI.X.SX32 R17, R2, R0, 0x2, P3 ;  /* 0x0000000002117211 */ /* 0x000fe400018f16ff */
[----:B------:R-:W2:Y:S04]  /*e190*/  LDL.LU R2, [R1+0x5b0] ;  /* 0x0005b00001027983 */ /* 0x000ea80000300800 */
[----:B------:R1:W-:Y:S04]  /*e1a0*/  STL.64 [R1+0x180], R16 ;  /* 0x0001801001007387 */ /* 0x0003e80000100a00 */
[----:B------:R-:W-:Y:S04]  /*e1b0*/  STL.64 [R1+0x1650], R22 ;  /* 0x0016501601007387 */ /* 0x000fe80000100a00 */
[----:B------:R-:W2:Y:S01]  /*e1c0*/  LDL.LU R19, [R1+0x1680] ;  /* 0x0016800001137983 */ /* 0x000ea20000300800 */
[----:B-1----:R-:W-:-:S03]  /*e1d0*/  LEA R16, P3, R5, R24, 0x2 ;  /* 0x0000001805107211 */ /* 0x002fc600078610ff */
[----:B------:R1:W-:Y:S01]  /*e1e0*/  STL.64 [R1+0x178], R14 ;  /* 0x0001780e01007387 */ /* 0x0003e20000100a00 */
[----:B------:R-:W-:Y:S02]  /*e1f0*/  LEA.HI.X.SX32 R17, R5, R0, 0x2, P3 ;  /* 0x0000000005117211 */ /* 0x000fe400018f16ff */
[----:B-1----:R-:W-:-:S03]  /*e200*/  LEA R14, P0, R28, R24, 0x2 ;  /* 0x000000181c0e7211 */ /* 0x002fc600078010ff */
[----:B------:R1:W-:Y:S01]  /*e210*/  STL.64 [R1+0x170], R16 ;  /* 0x0001701001007387 */ /* 0x0003e20000100a00 */
[----:B------:R-:W-:Y:S02]  /*e220*/  LEA.HI.X.SX32 R15, R28, R0, 0x2, P0 ;  /* 0x000000001c0f7211 */ /* 0x000fe400000f16ff */
[C---:B------:R-:W-:Y:S01]  /*e230*/  LEA R22, P3, R29.reuse, R24, 0x2 ;  /* 0x000000181d167211 */ /* 0x040fe200078610ff */
[----:B-1----:R-:W3:Y:S04]  /*e240*/  LDL.LU.64 R16, [R1+0x1678] ;  /* 0x0016780001107983 */ /* 0x002ee80000300a00 */
[----:B------:R-:W3:Y:S01]  /*e250*/  LDL.LU R5, [R1+0x5b4] ;  /* 0x0005b40001057983 */ /* 0x000ee20000300800 */
[----:B------:R-:W-:-:S03]  /*e260*/  LEA.HI.X.SX32 R23, R29, R0, 0x2, P3 ;  /* 0x000000001d177211 */ /* 0x000fc600018f16ff */
[----:B------:R1:W-:Y:S04]  /*e270*/  STL.64 [R1+0x168], R14 ;  /* 0x0001680e01007387 */ /* 0x0003e80000100a00 */
[----:B------:R-:W-:Y:S04]  /*e280*/  STL.64 [R1+0x160], R22 ;  /* 0x0001601601007387 */ /* 0x000fe80000100a00 */
[----:B------:R-:W3:Y:S01]  /*e290*/  LDL.LU R28, [R1+0x5b8] ;  /* 0x0005b800011c7983 */ /* 0x000ee20000300800 */
[----:B-1----:R-:W-:-:S04]  /*e2a0*/  LEA R14, P0, R9, R24, 0x2 ;  /* 0x00000018090e7211 */ /* 0x002fc800078010ff */
[----:B------:R-:W-:-:S05]  /*e2b0*/  LEA.HI.X.SX32 R15, R9, R0, 0x2, P0 ;  /* 0x00000000090f7211 */ /* 0x000fca00000f16ff */
[----:B------:R4:W-:Y:S02]  /*e2c0*/  STL.64 [R1+0x158], R14 ;  /* 0x0001580e01007387 */ /* 0x0009e40000100a00 */
[----:B----4-:R-:W-:-:S04]  /*e2d0*/  LEA R14, P0, R18, R24, 0x2 ;  /* 0x00000018120e7211 */ /* 0x010fc800078010ff */
[----:B------:R-:W-:Y:S02]  /*e2e0*/  LEA.HI.X.SX32 R15, R18, R0, 0x2, P0 ;  /* 0x00000000120f7211 */ /* 0x000fe400000f16ff */
[----:B--2---:R-:W-:-:S04]  /*e2f0*/  LEA R22, P3, R19, R24, 0x2 ;  /* 0x0000001813167211 */ /* 0x004fc800078610ff */
[----:B------:R-:W-:Y:S01]  /*e300*/  LEA.HI.X.SX32 R23, R19, R0, 0x2, P3 ;  /* 0x0000000013177211 */ /* 0x000fe200018f16ff */
[----:B------:R-:W-:-:S04]  /*e310*/  IMAD R19, R27, c[0x0][0x190], RZ ;  /* 0x000064001b137a24 */ /* 0x000fc800078e02ff */
[----:B------:R-:W-:Y:S04]  /*e320*/  STL.64 [R1+0x150], R22 ;  /* 0x0001501601007387 */ /* 0x000fe80000100a00 */
[----:B------:R-:W2:Y:S04]  /*e330*/  LDL.LU R27, [R1+0x5bc] ;  /* 0x0005bc00011b7983 */ /* 0x000ea80000300800 */
[----:B------:R1:W-:Y:S04]  /*e340*/  STL.64 [R1+0x148], R14 ;  /* 0x0001480e01007387 */ /* 0x0003e80000100a00 */
[----:B-1----:R-:W4:Y:S04]  /*e350*/  LDL.LU.64 R14, [R1+0x1670] ;  /* 0x00167000010e7983 */ /* 0x002f280000300a00 */
[----:B------:R-:W2:Y:S01]  /*e360*/  LDL.LU R18, [R1+0x5ac] ;  /* 0x0005ac0001127983 */ /* 0x000ea20000300800 */
[-C--:B---3--:R-:W-:Y:S01]  /*e370*/  LEA R22, P3, R17, R24.reuse, 0x2 ;  /* 0x0000001811167211 */ /* 0x088fe200078610ff */
[----:B------:R-:W-:Y:S01]  /*e380*/  IMAD.MOV.U32 R29, RZ, RZ, R8 ;  /* 0x000000ffff1d7224 */ /* 0x000fe200078e0008 */
[----:B------:R-:W-:-:S02]  /*e390*/  LEA R8, P0, R16, R24, 0x2 ;  /* 0x0000001810087211 */ /* 0x000fc400078010ff */
[-C--:B------:R-:W-:Y:S02]  /*e3a0*/  LEA.HI.X.SX32 R23, R17, R0.reuse, 0x2, P3 ;  /* 0x0000000011177211 */ /* 0x080fe400018f16ff */
[----:B------:R-:W-:-:S03]  /*e3b0*/  LEA.HI.X.SX32 R9, R16, R0, 0x2, P0 ;  /* 0x0000000010097211 */ /* 0x000fc600000f16ff */
[----:B------:R4:W-:Y:S04]  /*e3c0*/  STL.64 [R1+0x140], R22 ;  /* 0x0001401601007387 */ /* 0x0009e80000100a00 */
[----:B------:R1:W-:Y:S01]  /*e3d0*/  STL.64 [R1+0x138], R8 ;  /* 0x0001380801007387 */ /* 0x0003e20000100a00 */
[----:B------:R-:W-:Y:S01]  /*e3e0*/  IMAD R12, R12, c[0x0][0x190], RZ ;  /* 0x000064000c0c7a24 */ /* 0x000fe200078e02ff */
[CC--:B----4-:R-:W-:Y:S02]  /*e3f0*/  LEA R22, P3, R15.reuse, R24.reuse, 0x2 ;  /* 0x000000180f167211 */ /* 0x0d0fe400078610ff */
[----:B-1----:R-:W-:Y:S02]  /*e400*/  LEA R8, P0, R14, R24, 0x2 ;  /* 0x000000180e087211 */ /* 0x002fe400078010ff */
[----:B------:R-:W-:-:S02]  /*e410*/  LEA.HI.X.SX32 R23, R15, R0, 0x2, P3 ;  /* 0x000000000f177211 */ /* 0x000fc400018f16ff */
[----:B------:R-:W-:Y:S01]  /*e420*/  LEA.HI.X.SX32 R9, R14, R0, 0x2, P0 ;  /* 0x000000000e097211 */ /* 0x000fe200000f16ff */
[----:B--2---:R-:W-:Y:S02]  /*e430*/  IMAD R17, R18, c[0x0][0x190], RZ ;  /* 0x0000640012117a24 */ /* 0x004fe400078e02ff */
[----:B------:R1:W-:Y:S04]  /*e440*/  STL.64 [R1+0x130], R22 ;  /* 0x0001301601007387 */ /* 0x0003e80000100a00 */
[----:B------:R-:W2:Y:S04]  /*e450*/  LDL.LU R18, [R1+0x5c4] ;  /* 0x0005c40001127983 */ /* 0x000ea80000300800 */
[----:B------:R3:W-:Y:S01]  /*e460*/  STL.64 [R1+0x128], R8 ;  /* 0x0001280801007387 */ /* 0x0007e20000100a00 */
[----:B-1----:R-:W-:-:S04]  /*e470*/  LEA R22, P3, R13, R24, 0x2 ;  /* 0x000000180d167211 */ /* 0x002fc800078610ff */
[----:B------:R-:W-:Y:S02]  /*e480*/  LEA.HI.X.SX32 R23, R13, R0, 0x2, P3 ;  /* 0x000000000d177211 */ /* 0x000fe400018f16ff */
[----:B---3--:R-:W-:-:S04]  /*e490*/  LEA R8, P0, R12, R24, 0x2 ;  /* 0x000000180c087211 */ /* 0x008fc800078010ff */
[----:B------:R-:W-:Y:S01]  /*e4a0*/  LEA.HI.X.SX32 R9, R12, R0, 0x2, P0 ;  /* 0x000000000c097211 */ /* 0x000fe200000f16ff */
[----:B------:R-:W-:Y:S04]  /*e4b0*/  STL.64 [R1+0x120], R22 ;  /* 0x0001201601007387 */ /* 0x000fe80000100a00 */
[----:B------:R1:W-:Y:S04]  /*e4c0*/  STL.64 [R1+0x118], R8 ;  /* 0x0001180801007387 */ /* 0x0003e80000100a00 */
[----:B-1----:R-:W3:Y:S01]  /*e4d0*/  LDL.LU.64 R8, [R1+0x1668] ;  /* 0x0016680001087983 */ /* 0x002ee20000300a00 */
[-C--:B------:R-:W-:Y:S01]  /*e4e0*/  LEA R22, P3, R11, R24.reuse, 0x2 ;  /* 0x000000180b167211 */ /* 0x080fe200078610ff */
[----:B------:R-:W-:Y:S01]  /*e4f0*/  IMAD.MOV.U32 R14, RZ, RZ, R4 ;  /* 0x000000ffff0e7224 */ /* 0x000fe200078e0004 */
[----:B------:R-:W-:Y:S01]  /*e500*/  LEA R4, P0, R10, R24, 0x2 ;  /* 0x000000180a047211 */ /* 0x000fe200078010ff */
[----:B------:R-:W-:Y:S01]  /*e510*/  IMAD R13, R5, c[0x0][0x190], RZ ;  /* 0x00006400050d7a24 */ /* 0x000fe200078e02ff */
[-C--:B------:R-:W-:Y:S01]  /*e520*/  LEA.HI.X.SX32 R23, R11, R0.reuse, 0x2, P3 ;  /* 0x000000000b177211 */ /* 0x080fe200018f16ff */
[----:B------:R-:W-:Y:S01]  /*e530*/  IMAD R15, R2, c[0x0][0x190], RZ ;  /* 0x00006400020f7a24 */ /* 0x000fe200078e02ff */
[----:B------:R-:W-:Y:S01]  /*e540*/  LEA.HI.X.SX32 R5, R10, R0, 0x2, P0 ;  /* 0x000000000a057211 */ /* 0x000fe200000f16ff */
[----:B------:R-:W4:Y:S04]  /*e550*/  LDL.LU R12, [R1+0x5c0] ;  /* 0x0005c000010c7983 */ /* 0x000f280000300800 */
[----:B------:R-:W2:Y:S04]  /*e560*/  LDL.LU R2, [R1+0x5c8] ;  /* 0x0005c80001027983 */ /* 0x000ea80000300800 */
[----:B------:R3:W-:Y:S04]  /*e570*/  STL.64 [R1+0x110], R22 ;  /* 0x0001101601007387 */ /* 0x0007e80000100a00 */
[----:B------:R-:W2:Y:S04]  /*e580*/  LDL.LU R16, [R1+0x5cc] ;  /* 0x0005cc0001107983 */ /* 0x000ea80000300800 */
[----:B------:R1:W-:Y:S01]  /*e590*/  STL.64 [R1+0x108], R4 ;  /* 0x0001080401007387 */ /* 0x0003e20000100a00 */
[----:B---3--:R-:W-:-:S02]  /*e5a0*/  LEA R22, P3, R9, R24, 0x2 ;  /* 0x0000001809167211 */ /* 0x008fc400078610ff */
[C---:B-1----:R-:W-:Y:S02]  /*e5b0*/  LEA R4, P0, R8.reuse, R24, 0x2 ;  /* 0x0000001808047211 */ /* 0x042fe400078010ff */
[-C--:B------:R-:W-:Y:S02]  /*e5c0*/  LEA.HI.X.SX32 R23, R9, R0.reuse, 0x2, P3 ;  /* 0x0000000009177211 */ /* 0x080fe400018f16ff */
[----:B------:R-:W-:Y:S01]  /*e5d0*/  LEA.HI.X.SX32 R5, R8, R0, 0x2, P0 ;  /* 0x0000000008057211 */ /* 0x000fe200000f16ff */
[----:B------:R-:W-:Y:S02]  /*e5e0*/  IMAD R9, R27, c[0x0][0x190], RZ ;  /* 0x000064001b097a24 */ /* 0x000fe400078e02ff */
[----:B------:R-:W-:Y:S04]  /*e5f0*/  STL.64 [R1+0x100], R22 ;  /* 0x0001001601007387 */ /* 0x000fe80000100a00 */
[----:B------:R-:W3:Y:S04]  /*e600*/  LDL.LU R27, [R1+0x5d0] ;  /* 0x0005d000011b7983 */ /* 0x000ee80000300800 */
[----:B------:R1:W-:Y:S04]  /*e610*/  STL.64 [R1+0xf8], R4 ;  /* 0x0000f80401007387 */ /* 0x0003e80000100a00 */
[----:B-1----:R-:W2:Y:S01]  /*e620*/  LDL.LU.64 R4, [R1+0x1660] ;  /* 0x0016600001047983 */ /* 0x002ea20000300a00 */
[----:B------:R-:W-:-:S02]  /*e630*/  IMAD R7, R7, c[0x0][0x190], RZ ;  /* 0x0000640007077a24 */ /* 0x000fc400078e02ff */
[----:B------:R-:W-:-:S03]  /*e640*/  IMAD R6, R6, c[0x0][0x190], RZ ;  /* 0x0000640006067a24 */ /* 0x000fc600078e02ff */
[CC--:B------:R-:W-:Y:S01]  /*e650*/  LEA R22, P3, R7.reuse, R24.reuse, 0x2 ;  /* 0x0000001807167211 */ /* 0x0c0fe200078610ff */
[----:B------:R-:W-:Y:S01]  /*e660*/  IMAD R11, R28, c[0x0][0x190], RZ ;  /* 0x000064001c0b7a24 */ /* 0x000fe200078e02ff */
[C---:B------:R-:W-:Y:S02]  /*e670*/  LEA R28, P0, R6.reuse, R24, 0x2 ;  /* 0x00000018061c7211 */ /* 0x040fe400078010ff */
[-C--:B------:R-:W-:Y:S01]  /*e680*/  LEA.HI.X.SX32 R23, R7, R0.reuse, 0x2, P3 ;  /* 0x0000000007177211 */ /* 0x080fe200018f16ff */
[----:B------:R-:W-:Y:S01]  /*e690*/  IMAD.MOV.U32 R8, RZ, RZ, R29 ;  /* 0x000000ffff087224 */ /* 0x000fe200078e001d */
[----:B------:R-:W-:-:S03]  /*e6a0*/  LEA.HI.X.SX32 R29, R6, R0, 0x2, P0 ;  /* 0x00000000061d7211 */ /* 0x000fc600000f16ff */
[----:B------:R-:W-:Y:S01]  /*e6b0*/  STL.64 [R1+0xf0], R22 ;  /* 0x0000f01601007387 */ /* 0x000fe20000100a00 */
[----:B----4-:R-:W-:-:S03]  /*e6c0*/  IMAD R7, R12, c[0x0][0x190], RZ ;  /* 0x000064000c077a24 */ /* 0x010fc600078e02ff */
[----:B------:R-:W4:Y:S04]  /*e6d0*/  LDL.LU R12, [R1+0x5d4] ;  /* 0x0005d400010c7983 */ /* 0x000f280000300800 */
[----:B------:R1:W-:Y:S04]  /*e6e0*/  STL.64 [R1+0xe8], R28 ;  /* 0x0000e81c01007387 */ /* 0x0003e80000100a00 */
[----:B-1----:R-:W3:Y:S04]  /*e6f0*/  LDL.LU.64 R28, [R1+0x1658] ;  /* 0x00165800011c7983 */ /* 0x002ee80000300a00 */
[----:B------:R1:W-:Y:S04]  /*e700*/  STL [R1+0x1648], R7 ;  /* 0x0016480701007387 */ /* 0x0003e80000100800 */
[----:B------:R-:W3:Y:S01]  /*e710*/  LDL.LU R10, [R1+0x5d8] ;  /* 0x0005d800010a7983 */ /* 0x000ee20000300800 */
[----:B--2---:R-:W-:-:S02]  /*e720*/  LEA R22, P3, R5, R24, 0x2 ;  /* 0x0000001805167211 */ /* 0x004fc400078610ff */
[C---:B------:R-:W-:Y:S02]  /*e730*/  LEA R6, P0, R4.reuse, R24, 0x2 ;  /* 0x0000001804067211 */ /* 0x040fe400078010ff */
[-C--:B------:R-:W-:Y:S02]  /*e740*/  LEA.HI.X.SX32 R23, R5, R0.reuse, 0x2, P3 ;  /* 0x0000000005177211 */ /* 0x080fe400018f16ff */
[----:B-1----:R-:W-:-:S03]  /*e750*/  LEA.HI.X.SX32 R7, R4, R0, 0x2, P0 ;  /* 0x0000000004077211 */ /* 0x002fc600000f16ff */
[----:B------:R1:W-:Y:S04]  /*e760*/  STL.64 [R1+0xe0], R22 ;  /* 0x0000e01601007387 */ /* 0x0003e80000100a00 */
[----:B------:R-:W2:Y:S01]  /*e770*/  LDL.LU R4, [R1+0xc] ;  /* 0x00000c0001047983 */ /* 0x000ea20000300800 */
[----:B------:R-:W-:Y:S01]  /*e780*/  IMAD R5, R18, c[0x0][0x190], RZ ;  /* 0x0000640012057a24 */ /* 0x000fe200078e02ff */
[C---:B-1----:R-:W-:Y:S02]  /*e790*/  LEA R22, P3, R3.reuse, R24, 0x2 ;  /* 0x0000001803167211 */ /* 0x042fe400078610ff */
[----:B------:R-:W-:Y:S02]  /*e7a0*/  STL.64 [R1+0xd8], R6 ;  /* 0x0000d80601007387 */ /* 0x000fe40000100a00 */
[----:B------:R-:W-:-:S02]  /*e7b0*/  LEA.HI.X.SX32 R23, R3, R0, 0x2, P3 ;  /* 0x0000000003177211 */ /* 0x000fc400018f16ff */
[----:B------:R-:W3:Y:S04]  /*e7c0*/  LDL.LU R18, [R1+0x5dc] ;  /* 0x0005dc0001127983 */ /* 0x000ee80000300800 */
[----:B------:R1:W-:Y:S01]  /*e7d0*/  STL.64 [R1+0xd0], R22 ;  /* 0x0000d01601007387 */ /* 0x0003e20000100a00 */
[----:B------:R-:W-:Y:S01]  /*e7e0*/  IMAD R26, R26, c[0x0][0x190], RZ ;  /* 0x000064001a1a7a24 */ /* 0x000fe200078e02ff */
[----:B-1----:R-:W-:-:S04]  /*e7f0*/  LEA R22, P3, R8, R24, 0x2 ;  /* 0x0000001808167211 */ /* 0x002fc800078610ff */
[----:B------:R-:W-:Y:S02]  /*e800*/  LEA.HI.X.SX32 R23, R8, R0, 0x2, P3 ;  /* 0x0000000008177211 */ /* 0x000fe400018f16ff */
[----:B--2---:R-:W-:-:S04]  /*e810*/  LEA R6, P0, R4, R24, 0x2 ;  /* 0x0000001804067211 */ /* 0x004fc800078010ff */
[----:B------:R-:W-:-:S05]  /*e820*/  LEA.HI.X.SX32 R7, R4, R0, 0x2, P0 ;  /* 0x0000000004077211 */ /* 0x000fca00000f16ff */
[----:B------:R1:W-:Y:S04]  /*e830*/  STL.64 [R1+0xc8], R6 ;  /* 0x0000c80601007387 */ /* 0x0003e80000100a00 */
[----:B------:R-:W2:Y:S04]  /*e840*/  LDL.LU R8, [R1+0x5e0] ;  /* 0x0005e00001087983 */ /* 0x000ea80000300800 */
[----:B------:R3:W-:Y:S01]  /*e850*/  STL.64 [R1+0xc0], R22 ;  /* 0x0000c01601007387 */ /* 0x0007e20000100a00 */
[----:B-1----:R-:W-:-:S04]  /*e860*/  LEA R6, P0, R14, R24, 0x2 ;  /* 0x000000180e067211 */ /* 0x002fc800078010ff */
[----:B------:R-:W-:Y:S02]  /*e870*/  LEA.HI.X.SX32 R7, R14, R0, 0x2, P0 ;  /* 0x000000000e077211 */ /* 0x000fe400000f16ff */
[----:B---3--:R-:W-:-:S03]  /*e880*/  LEA R22, P3, R26, R24, 0x2 ;  /* 0x000000181a167211 */ /* 0x008fc600078610ff */
[----:B------:R1:W-:Y:S01]  /*e890*/  STL.64 [R1+0xb8], R6 ;  /* 0x0000b80601007387 */ /* 0x0003e20000100a00 */
[----:B------:R-:W-:-:S03]  /*e8a0*/  LEA.HI.X.SX32 R23, R26, R0, 0x2, P3 ;  /* 0x000000001a177211 */ /* 0x000fc600018f16ff */
[----:B------:R-:W3:Y:S04]  /*e8b0*/  LDL.LU R26, [R1+0x5e4] ;  /* 0x0005e400011a7983 */ /* 0x000ee80000300800 */
[----:B------:R4:W-:Y:S01]  /*e8c0*/  STL.64 [R1+0xb0], R22 ;  /* 0x0000b01601007387 */ /* 0x0009e20000100a00 */
[----:B-1----:R-:W-:-:S04]  /*e8d0*/  LEA R6, P0, R29, R24, 0x2 ;  /* 0x000000181d067211 */ /* 0x002fc800078010ff */
[----:B------:R-:W-:Y:S02]  /*e8e0*/  LEA.HI.X.SX32 R7, R29, R0, 0x2, P0 ;  /* 0x000000001d077211 */ /* 0x000fe400000f16ff */
[----:B----4-:R-:W-:-:S04]  /*e8f0*/  LEA R22, P3, R28, R24, 0x2 ;  /* 0x000000181c167211 */ /* 0x010fc800078610ff */
[----:B------:R-:W-:Y:S01]  /*e900*/  LEA.HI.X.SX32 R23, R28, R0, 0x2, P3 ;  /* 0x000000001c177211 */ /* 0x000fe200018f16ff */
[----:B------:R-:W-:Y:S04]  /*e910*/  STL.64 [R1+0xa8], R6 ;  /* 0x0000a80601007387 */ /* 0x000fe80000100a00 */
[----:B------:R1:W-:Y:S04]  /*e920*/  STL.64 [R1+0xa0], R22 ;  /* 0x0000a01601007387 */ /* 0x0003e80000100a00 */
[----:B-1----:R-:W4:Y:S01]  /*e930*/  LDL.LU.64 R22, [R1+0x1650] ;  /* 0x0016500001167983 */ /* 0x002f220000300a00 */
[----:B------:R-:W-:-:S05]  /*e940*/  IMAD R25, R25, c[0x0][0x190], RZ ;  /* 0x0000640019197a24 */ /* 0x000fca00078e02ff */
[----:B------:R-:W-:Y:S01]  /*e950*/  LEA R6, P0, R25, R24, 0x2 ;  /* 0x0000001819067211 */ /* 0x000fe200078010ff */
[----:B------:R-:W-:Y:S02]  /*e960*/  IMAD R14, R27, c[0x0][0x190], RZ ;  /* 0x000064001b0e7a24 */ /* 0x000fe400078e02ff */
[----:B------:R-:W2:Y:S01]  /*e970*/  LDL.LU R27, [R1+0x5e8] ;  /* 0x0005e800011b7983 */ /* 0x000ea20000300800 */
[----:B------:R-:W-:-:S05]  /*e980*/  LEA.HI.X.SX32 R7, R25, R0, 0x2, P0 ;  /* 0x0000000019077211 */ /* 0x000fca00000f16ff */
[----:B------:R1:W-:Y:S04]  /*e990*/  STL.64 [R1+0x98], R6 ;  /* 0x0000980601007387 */ /* 0x0003e80000100a00 */
[----:B------:R-:W2:Y:S01]  /*e9a0*/  LDL.LU R25, [R1+0x5ec] ;  /* 0x0005ec0001197983 */ /* 0x000ea20000300800 */
[----:B------:R-:W-:Y:S02]  /*e9b0*/  IMAD R21, R21, c[0x0][0x190], RZ ;  /* 0x0000640015157a24 */ /* 0x000fe400078e02ff */
[----:B------:R-:W-:Y:S01]  /*e9c0*/  IMAD R20, R20, c[0x0][0x190], RZ ;  /* 0x0000640014147a24 */ /* 0x000fe200078e02ff */
[-C--:B----4-:R-:W-:Y:S02]  /*e9d0*/  LEA R28, P3, R23, R24.reuse, 0x2 ;  /* 0x00000018171c7211 */ /* 0x090fe400078610ff */
[----:B-1----:R-:W-:-:S02]  /*e9e0*/  LEA R6, P0, R22, R24, 0x2 ;  /* 0x0000001816067211 */ /* 0x002fc400078010ff */
[-C--:B------:R-:W-:Y:S02]  /*e9f0*/  LEA.HI.X.SX32 R29, R23, R0.reuse, 0x2, P3 ;  /* 0x00000000171d7211 */ /* 0x080fe400018f16ff */
[----:B------:R-:W-:-:S03]  /*ea00*/  LEA.HI.X.SX32 R7, R22, R0, 0x2, P0 ;  /* 0x0000000016077211 */ /* 0x000fc600000f16ff */
[----:B------:R-:W-:Y:S04]  /*ea10*/  STL.64 [R1+0x90], R28 ;  /* 0x0000901c01007387 */ /* 0x000fe80000100a00 */
[----:B------:R1:W-:Y:S04]  /*ea20*/  STL.64 [R1+0x88], R6 ;  /* 0x0000880601007387 */ /* 0x0003e80000100a00 */
[----:B-1----:R-:W4:Y:S01]  /*ea30*/  LDL.LU R7, [R1+0x1648] ;  /* 0x0016480001077983 */ /* 0x002f220000300800 */
[----:B------:R-:W-:-:S04]  /*ea40*/  LEA R28, P3, R21, R24, 0x2 ;  /* 0x00000018151c7211 */ /* 0x000fc800078610ff */
[----:B------:R-:W-:Y:S01]  /*ea50*/  LEA.HI.X.SX32 R29, R21, R0, 0x2, P3 ;  /* 0x00000000151d7211 */ /* 0x000fe200018f16ff */
[----:B------:R-:W-:-:S04]  /*ea60*/  IMAD R6, R18, c[0x0][0x190], RZ ;  /* 0x0000640012067a24 */ /* 0x000fc800078e02ff */
[----:B------:R1:W-:Y:S04]  /*ea70*/  STL.64 [R1+0x80], R28 ;  /* 0x0000801c01007387 */ /* 0x0003e80000100a00 */
[----:B------:R-:W4:Y:S01]  /*ea80*/  LDL.LU R18, [R1+0x5f0] ;  /* 0x0005f00001127983 */ /* 0x000f220000300800 */
[----:B------:R-:W-:-:S04]  /*ea90*/  LEA R22, P0, R20, R24, 0x2 ;  /* 0x0000001814167211 */ /* 0x000fc800078010ff */
[----:B------:R-:W-:Y:S02]  /*eaa0*/  LEA.HI.X.SX32 R23, R20, R0, 0x2, P0 ;  /* 0x0000000014177211 */ /* 0x000fe400000f16ff */
[----:B-1----:R-:W-:-:S03]  /*eab0*/  LEA R28, P3, R19, R24, 0x2 ;  /* 0x00000018131c7211 */ /* 0x002fc600078610ff */
[----:B------:R1:W-:Y:S01]  /*eac0*/  STL.64 [R1+0x78], R22 ;  /* 0x0000781601007387 */ /* 0x0003e20000100a00 */
[----:B------:R-:W-:Y:S02]  /*ead0*/  LEA.HI.X.SX32 R29, R19, R0, 0x2, P3 ;  /* 0x00000000131d7211 */ /* 0x000fe400018f16ff */
[-C--:B------:R-:W-:Y:S01]  /*eae0*/  LEA R20, P3, R15, R24.reuse, 0x2 ;  /* 0x000000180f147211 */ /* 0x080fe200078610ff */
[----:B------:R-:W4:Y:S01]  /*eaf0*/  LDL.LU R19, [R1+0x5f4] ;  /* 0x0005f40001137983 */ /* 0x000f220000300800 */
[----:B-1----:R-:W-:Y:S02]  /*eb00*/  LEA R22, P0, R17, R24, 0x2 ;  /* 0x0000001811167211 */ /* 0x002fe400078010ff */
[-C--:B------:R-:W-:Y:S02]  /*eb10*/  LEA.HI.X.SX32 R21, R15, R0.reuse, 0x2, P3 ;  /* 0x000000000f157211 */ /* 0x080fe400018f16ff */
[----:B------:R-:W-:Y:S01]  /*eb20*/  LEA.HI.X.SX32 R23, R17, R0, 0x2, P0 ;  /* 0x0000000011177211 */ /* 0x000fe200000f16ff */
[----:B------:R1:W-:Y:S04]  /*eb30*/  STL.64 [R1+0x70], R28 ;  /* 0x0000701c01007387 */ /* 0x0003e80000100a00 */
[----:B------:R2:W-:Y:S04]  /*eb40*/  STL.64 [R1+0x68], R22 ;  /* 0x0000681601007387 */ /* 0x0005e80000100a00 */
[----:B-1----:R-:W4:Y:S01]  /*eb50*/  LDL.LU R28, [R1+0x5f8] ;  /* 0x0005f800011c7983 */ /* 0x002f220000300800 */
[----:B--2---:R-:W-:-:S03]  /*eb60*/  LEA R22, P0, R13, R24, 0x2 ;  /* 0x000000180d167211 */ /* 0x004fc600078010ff */
[----:B------:R1:W-:Y:S01]  /*eb70*/  STL.64 [R1+0x60], R20 ;  /* 0x0000601401007387 */ /* 0x0003e20000100a00 */
[----:B------:R-:W-:Y:S02]  /*eb80*/  LEA.HI.X.SX32 R23, R13, R0, 0x2, P0 ;  /* 0x000000000d177211 */ /* 0x000fe400000f16ff */
[----:B-1----:R-:W-:-:S03]  /*eb90*/  LEA R20, P3, R11, R24, 0x2 ;  /* 0x000000180b147211 */ /* 0x002fc600078610ff */
[----:B------:R1:W-:Y:S01]  /*eba0*/  STL.64 [R1+0x58], R22 ;  /* 0x0000581601007387 */ /* 0x0003e20000100a00 */
[----:B------:R-:W-:-:S03]  /*ebb0*/  LEA.HI.X.SX32 R21, R11, R0, 0x2, P3 ;  /* 0x000000000b157211 */ /* 0x000fc600018f16ff */
[----:B------:R-:W2:Y:S04]  /*ebc0*/  LDL.LU R29, [R1+0x5fc] ;  /* 0x0005fc00011d7983 */ /* 0x000ea80000300800 */
[----:B------:R4:W-:Y:S01]  /*ebd0*/  STL.64 [R1+0x50], R20 ;  /* 0x0000501401007387 */ /* 0x0009e20000100a00 */
[----:B-1----:R-:W-:Y:S01]  /*ebe0*/  LEA R22, P0, R9, R24, 0x2 ;  /* 0x0000001809167211 */ /* 0x002fe200078010ff */
[----:B------:R-:W-:-:S03]  /*ebf0*/  IMAD R2, R2, c[0x0][0x190], RZ ;  /* 0x0000640002027a24 */ /* 0x000fc600078e02ff */
[----:B------:R-:W-:Y:S01]  /*ec00*/  LEA.HI.X.SX32 R23, R9, R0, 0x2, P0 ;  /* 0x0000000009177211 */ /* 0x000fe200000f16ff */
[----:B---3--:R-:W-:Y:S01]  /*ec10*/  IMAD R3, R26, c[0x0][0x190], RZ ;  /* 0x000064001a037a24 */ /* 0x008fe200078e02ff */
[----:B------:R-:W-:Y:S01]  /*ec20*/  LEA R26, P0, R5, R24, 0x2 ;  /* 0x00000018051a7211 */ /* 0x000fe200078010ff */
[----:B------:R-:W-:Y:S02]  /*ec30*/  IMAD R16, R16, c[0x0][0x190], RZ ;  /* 0x0000640010107a24 */ /* 0x000fe400078e02ff */
[----:B------:R-:W-:Y:S02]  /*ec40*/  IMAD R4, R8, c[0x0][0x190], RZ ;  /* 0x0000640008047a24 */ /* 0x000fe400078e02ff */
[----:B------:R-:W-:Y:S01]  /*ec50*/  IMAD R8, R27, c[0x0][0x190], RZ ;  /* 0x000064001b087a24 */ /* 0x000fe200078e02ff */
[----:B------:R-:W-:Y:S01]  /*ec60*/  LEA.HI.X.SX32 R27, R5, R0, 0x2, P0 ;  /* 0x00000000051b7211 */ /* 0x000fe200000f16ff */
[----:B------:R-:W-:Y:S02]  /*ec70*/  IMAD R12, R12, c[0x0][0x190], RZ ;  /* 0x000064000c0c7a24 */ /* 0x000fe400078e02ff */
[----:B------:R-:W-:Y:S01]  /*ec80*/  IMAD R10, R10, c[0x0][0x190], RZ ;  /* 0x000064000a0a7a24 */ /* 0x000fe200078e02ff */
[----:B----4-:R-:W-:-:S04]  /*ec90*/  LEA R20, P3, R7, R24, 0x2 ;  /* 0x0000001807147211 */ /* 0x010fc800078610ff */
[----:B------:R-:W-:Y:S01]  /*eca0*/  LEA.HI.X.SX32 R21, R7, R0, 0x2, P3 ;  /* 0x0000000007157211 */ /* 0x000fe200018f16ff */
[----:B------:R-:W-:-:S04]  /*ecb0*/  IMAD R7, R25, c[0x0][0x190], RZ ;  /* 0x0000640019077a24 */ /* 0x000fc800078e02ff */
[----:B------:R1:W-:Y:S04]  /*ecc0*/  STL.64 [R1+0x40], R20 ;  /* 0x0000401401007387 */ /* 0x0003e80000100a00 */
[----:B------:R3:W-:Y:S04]  /*ecd0*/  STL.64 [R1+0x48], R22 ;  /* 0x0000481601007387 */ /* 0x0007e80000100a00 */
[----:B------:R-:W4:Y:S01]  /*ece0*/  LDL.LU R25, [R1+0x600] ;  /* 0x0006000001197983 */ /* 0x000f220000300800 */
[----:B-1----:R-:W-:-:S04]  /*ecf0*/  LEA R20, P3, R2, R24, 0x2 ;  /* 0x0000001802147211 */ /* 0x002fc800078610ff */
[----:B------:R-:W-:Y:S02]  /*ed00*/  LEA.HI.X.SX32 R21, R2, R0, 0x2, P3 ;  /* 0x0000000002157211 */ /* 0x000fe400018f16ff */
[----:B---3--:R-:W-:-:S03]  /*ed10*/  LEA R22, P0, R16, R24, 0x2 ;  /* 0x0000001810167211 */ /* 0x008fc600078010ff */
[----:B------:R1:W-:Y:S01]  /*ed20*/  STL.64 [R1+0x30], R20 ;  /* 0x0000301401007387 */ /* 0x0003e20000100a00 */
[----:B------:R-:W-:Y:S01]  /*ed30*/  LEA.HI.X.SX32 R23, R16, R0, 0x2, P0 ;  /* 0x0000000010177211 */ /* 0x000fe200000f16ff */
[----:B------:R-:W-:Y:S02]  /*ed40*/  IMAD R9, R18, c[0x0][0x190], RZ ;  /* 0x0000640012097a24 */ /* 0x000fe400078e02ff */
[----:B------:R-:W-:Y:S01]  /*ed50*/  STL.64 [R1+0x38], R26 ;  /* 0x0000381a01007387 */ /* 0x000fe20000100a00 */
[----:B-1----:R-:W-:-:S03]  /*ed60*/  LEA R20, P3, R14, R24, 0x2 ;  /* 0x000000180e147211 */ /* 0x002fc600078610ff */
[----:B------:R-:W-:Y:S01]  /*ed70*/  STL.64 [R1+0x1418], R26 ;  /* 0x0014181a01007387 */ /* 0x000fe20000100a00 */
[----:B------:R-:W-:-:S03]  /*ed80*/  LEA.HI.X.SX32 R21, R14, R0, 0x2, P3 ;  /* 0x000000000e157211 */ /* 0x000fc600018f16ff */
[----:B------:R-:W3:Y:S04]  /*ed90*/  LDL.LU R18, [R1+0x604] ;  /* 0x0006040001127983 */ /* 0x000ee80000300800 */
[----:B------:R1:W-:Y:S04]  /*eda0*/  STL.64 [R1+0x28], R22 ;  /* 0x0000281601007387 */ /* 0x0003e80000100a00 */
[----:B------:R1:W-:Y:S02]  /*edb0*/  STL.64 [R1+0x20], R20 ;  /* 0x0000201401007387 */ /* 0x0003e40000100a00 */
[----:B-1----:R-:W-:-:S02]  /*edc0*/  LEA R22, P0, R12, R24, 0x2 ;  /* 0x000000180c167211 */ /* 0x002fc400078010ff */
[----:B------:R-:W-:Y:S02]  /*edd0*/  LEA R20, P3, R10, R24, 0x2 ;  /* 0x000000180a147211 */ /* 0x000fe400078610ff */
[----:B------:R-:W-:Y:S02]  /*ede0*/  LEA.HI.X.SX32 R23, R12, R0, 0x2, P0 ;  /* 0x000000000c177211 */ /* 0x000fe400000f16ff */
[----:B------:R-:W-:Y:S02]  /*edf0*/  LEA R16, P0, R6, R24, 0x2 ;  /* 0x0000001806107211 */ /* 0x000fe400078010ff */
[----:B------:R-:W-:Y:S02]  /*ee00*/  LEA.HI.X.SX32 R21, R10, R0, 0x2, P3 ;  /* 0x000000000a157211 */ /* 0x000fe400018f16ff */
[----:B------:R-:W-:Y:S02]  /*ee10*/  LEA R14, P3, R4, R24, 0x2 ;  /* 0x00000018040e7211 */ /* 0x000fe400078610ff */
[----:B------:R-:W-:-:S02]  /*ee20*/  LEA.HI.X.SX32 R17, R6, R0, 0x2, P0 ;  /* 0x0000000006117211 */ /* 0x000fc400000f16ff */
[----:B------:R-:W-:Y:S01]  /*ee30*/  LEA.HI.X.SX32 R15, R4, R0, 0x2, P3 ;  /* 0x00000000040f7211 */ /* 0x000fe200018f16ff */
[----:B------:R1:W-:Y:S04]  /*ee40*/  STL.64 [R1+0x18], R22 ;  /* 0x0000181601007387 */ /* 0x0003e80000100a00 */
[----:B------:R-:W-:Y:S04]  /*ee50*/  STL.64 [R1+0x10], R20 ;  /* 0x0000101401007387 */ /* 0x000fe80000100a00 */
[----:B------:R-:W-:Y:S04]  /*ee60*/  STL.64 [R1+0x8], R16 ;  /* 0x0000081001007387 */ /* 0x000fe80000100a00 */
[----:B------:R2:W-:Y:S04]  /*ee70*/  STL.64 [R1], R14 ;  /* 0x0000000e01007387 */ /* 0x0005e80000100a00 */
[----:B-1----:R-:W3:Y:S01]  /*ee80*/  LDL.LU R23, [R1+0x608] ;  /* 0x0006080001177983 */ /* 0x002ee20000300800 */
[-C--:B------:R-:W-:Y:S01]  /*ee90*/  LEA R4, P3, R8, R24.reuse, 0x2 ;  /* 0x0000001808047211 */ /* 0x080fe200078610ff */
[----:B------:R-:W-:Y:S01]  /*eea0*/  IMAD R13, R28, c[0x0][0x190], RZ ;  /* 0x000064001c0d7a24 */ /* 0x000fe200078e02ff */
[----:B------:R-:W-:Y:S01]  /*eeb0*/  LEA R2, P0, R3, R24, 0x2 ;  /* 0x0000001803027211 */ /* 0x000fe200078010ff */
[----:B------:R-:W-:Y:S01]  /*eec0*/  IMAD R11, R19, c[0x0][0x190], RZ ;  /* 0x00006400130b7a24 */ /* 0x000fe200078e02ff */
[----:B------:R-:W-:Y:S01]  /*eed0*/  LEA.HI.X.SX32 R5, R8, R0, 0x2, P3 ;  /* 0x0000000008057211 */ /* 0x000fe200018f16ff */
[----:B------:R-:W3:Y:S01]  /*eee0*/  LDL.LU R28, [R1+0x60c] ;  /* 0x00060c00011c7983 */ /* 0x000ee20000300800 */
[----:B------:R-:W-:-:S02]  /*eef0*/  LEA R8, P3, R9, R24, 0x2 ;  /* 0x0000001809087211 */ /* 0x000fc400078610ff */
[----:B------:R-:W-:Y:S02]  /*ef00*/  LEA.HI.X.SX32 R3, R3, R0, 0x2, P0 ;  /* 0x0000000003037211 */ /* 0x000fe400000f16ff */
[----:B------:R-:W-:Y:S02]  /*ef10*/  LEA R6, P0, R7, R24, 0x2 ;  /* 0x0000001807067211 */ /* 0x000fe400078010ff */
[----:B------:R-:W-:Y:S02]  /*ef20*/  LEA.HI.X.SX32 R9, R9, R0, 0x2, P3 ;  /* 0x0000000009097211 */ /* 0x000fe400018f16ff */
[----:B------:R-:W-:Y:S01]  /*ef30*/  LEA R12, P3, R13, R24, 0x2 ;  /* 0x000000180d0c7211 */ /* 0x000fe200078610ff */
[----:B--2---:R-:W-:Y:S01]  /*ef40*/  IMAD R15, R29, c[0x0][0x190], RZ ;  /* 0x000064001d0f7a24 */ /* 0x004fe200078e02ff */
[----:B------:R-:W-:Y:S01]  /*ef50*/  LEA.HI.X.SX32 R7, R7, R0, 0x2, P0 ;  /* 0x0000000007077211 */ /* 0x000fe200000f16ff */
[----:B------:R-:W2:Y:S01]  /*ef60*/  LDL.LU R29, [R1+0x610] ;  /* 0x00061000011d7983 */ /* 0x000ea20000300800 */
[----:B------:R-:W-:-:S02]  /*ef70*/  LEA R10, P0, R11, R24, 0x2 ;  /* 0x000000180b0a7211 */ /* 0x000fc400078010ff */
[-C--:B------:R-:W-:Y:S02]  /*ef80*/  LEA.HI.X.SX32 R13, R13, R0.reuse, 0x2, P3 ;  /* 0x000000000d0d7211 */ /* 0x080fe400018f16ff */
[----:B------:R-:W-:Y:S02]  /*ef90*/  LEA.HI.X.SX32 R11, R11, R0, 0x2, P0 ;  /* 0x000000000b0b7211 */ /* 0x000fe400000f16ff */
[C---:B------:R-:W-:Y:S01]  /*efa0*/  LEA R14, P0, R15.reuse, R24, 0x2 ;  /* 0x000000180f0e7211 */ /* 0x040fe200078010ff */
[----:B------:R-:W-:Y:S03]  /*efb0*/  STL.64 [R1+0x1420], R2 ;  /* 0x0014200201007387 */ /* 0x000fe60000100a00 */
[----:B------:R-:W-:Y:S01]  /*efc0*/  LEA.HI.X.SX32 R15, R15, R0, 0x2, P0 ;  /* 0x000000000f0f7211 */ /* 0x000fe200000f16ff */
[----:B------:R-:W-:Y:S04]  /*efd0*/  STL.64 [R1+0x1508], R4 ;  /* 0x0015080401007387 */ /* 0x000fe80000100a00 */
[----:B------:R-:W-:Y:S04]  /*efe0*/  STL.64 [R1+0x1428], R6 ;  /* 0x0014280601007387 */ /* 0x000fe80000100a00 */
[----:B------:R-:W-:Y:S04]  /*eff0*/  STL.64 [R1+0x1510], R8 ;  /* 0x0015100801007387 */ /* 0x000fe80000100a00 */
[----:B------:R-:W2:Y:S04]  /*f000*/  LDL R27, [R1+0x7b8] ;  /* 0x0007b800011b7983 */ /* 0x000ea80000100800 */
[----:B------:R-:W-:Y:S04]  /*f010*/  STL.64 [R1+0x1430], R10 ;  /* 0x0014300a01007387 */ /* 0x000fe80000100a00 */
[----:B------:R-:W-:Y:S04]  /*f020*/  STL.64 [R1+0x1518], R12 ;  /* 0x0015180c01007387 */ /* 0x000fe80000100a00 */
[----:B------:R-:W-:Y:S01]  /*f030*/  STL.64 [R1+0x1438], R14 ;  /* 0x0014380e01007387 */ /* 0x000fe20000100a00 */
[----:B----4-:R-:W-:-:S03]  /*f040*/  IMAD R17, R25, c[0x0][0x190], RZ ;  /* 0x0000640019117a24 */ /* 0x010fc600078e02ff */
[----:B------:R-:W1:Y:S02]  /*f050*/  S2R R25, SR_TID.X ;  /* 0x0000000000197919 */ /* 0x000e640000002100 */
[----:B------:R-:W-:-:S04]  /*f060*/  LEA R16, P3, R17, R24, 0x2 ;  /* 0x0000001811107211 */ /* 0x000fc800078610ff */
[----:B------:R-:W-:Y:S02]  /*f070*/  LEA.HI.X.SX32 R17, R17, R0, 0x2, P3 ;  /* 0x0000000011117211 */ /* 0x000fe400018f16ff */
[----:B-1----:R-:W-:-:S04]  /*f080*/  SHF.R.U32.HI R22, RZ, 0x8, R25 ;  /* 0x00000008ff167819 */ /* 0x002fc80000011619 */
[----:B------:R-:W-:Y:S01]  /*f090*/  SGXT.U32 R22, R22, 0x1 ;  /* 0x000000011616781a */ /* 0x000fe20000000000 */
[----:B---3--:R-:W-:-:S03]  /*f0a0*/  IMAD R19, R18, c[0x0][0x190], RZ ;  /* 0x0000640012137a24 */ /* 0x008fc600078e02ff */
[----:B------:R-:W-:-:S04]  /*f0b0*/  LOP3.LUT R22, R22, 0x8, RZ, 0xfc, !PT ;  /* 0x0000000816167812 */ /* 0x000fc800078efcff */
[----:B------:R-:W-:Y:S02]  /*f0c0*/  ISETP.GE.AND P3, PT, R22, UR8, PT ;  /* 0x0000000816007c0c */ /* 0x000fe4000bf66270 */
[----:B------:R-:W-:-:S04]  /*f0d0*/  LEA R18, P0, R19, R24, 0x2 ;  /* 0x0000001813127211 */ /* 0x000fc800078010ff */
[----:B------:R-:W-:Y:S01]  /*f0e0*/  LEA.HI.X.SX32 R19, R19, R0, 0x2, P0 ;  /* 0x0000000013137211 */ /* 0x000fe200000f16ff */
[----:B------:R-:W-:Y:S04]  /*f0f0*/  STL.64 [R1+0x1520], R16 ;  /* 0x0015201001007387 */ /* 0x000fe80000100a00 */
[----:B------:R-:W-:Y:S01]  /*f100*/  STL.64 [R1+0x1440], R18 ;  /* 0x0014401201007387 */ /* 0x000fe20000100a00 */
[----:B------:R-:W-:Y:S01]  /*f110*/  IMAD R21, R23, c[0x0][0x190], RZ ;  /* 0x0000640017157a24 */ /* 0x000fe200078e02ff */
[----:B------:R-:W-:-:S04]  /*f120*/  SEL R23, RZ, 0x4, P3 ;  /* 0x00000004ff177807 */ /* 0x000fc80001800000 */
[----:B------:R-:W-:-:S04]  /*f130*/  LEA R20, P3, R21, R24, 0x2 ;  /* 0x0000001815147211 */ /* 0x000fc800078610ff */
[----:B------:R-:W-:-:S05]  /*f140*/  LEA.HI.X.SX32 R21, R21, R0, 0x2, P3 ;  /* 0x0000000015157211 */ /* 0x000fca00018f16ff */
[----:B------:R1:W-:Y:S04]  /*f150*/  STL.64 [R1+0x1528], R20 ;  /* 0x0015281401007387 */ /* 0x0003e80000100a00 */
[----:B------:R-:W3:Y:S04]  /*f160*/  LDL R26, [R1+0x7bc] ;  /* 0x0007bc00011a7983 */ /* 0x000ee80000100800 */
[----:B-1----:R-:W4:Y:S04]  /*f170*/  LDL.64 R20, [R1+0x280] ;  /* 0x0002800001147983 */ /* 0x002f280000100a00 */
[----:B----4-:R1:W-:Y:S04]  /*f180*/  STL.64 [R1+0x15d0], R20 ;  /* 0x0015d01401007387 */ /* 0x0103e80000100a00 */
        /* <DEDUP_REMOVED lines=26> */
[----:B-1----:R-:W4:Y:S01]  /*f330*/  LDL.64 R20, [R1+0x390] ;  /* 0x0003900001147983 */ /* 0x002f220000100a00 */
[----:B------:R-:W-:-:S04]  /*f340*/  SHF.R.U32.HI R25, RZ, 0x8, R25 ;  /* 0x00000008ff197819 */ /* 0x000fc80000011619 */
[----:B------:R-:W-:-:S04]  /*f350*/  SGXT.U32 R25, R25, 0x1 ;  /* 0x000000011919781a */ /* 0x000fc80000000000 */
[----:B------:R-:W-:Y:S01]  /*f360*/  LOP3.LUT R25, R25, 0xc, RZ, 0xfc, !PT ;  /* 0x0000000c19197812 */ /* 0x000fe200078efcff */
[----:B------:R-:W-:-:S03]  /*f370*/  IMAD R2, R28, c[0x0][0x190], RZ ;  /* 0x000064001c027a24 */ /* 0x000fc600078e02ff */
[----:B------:R-:W-:Y:S01]  /*f380*/  ISETP.GE.AND P0, PT, R25, UR8, PT ;  /* 0x0000000819007c0c */ /* 0x000fe2000bf06270 */
[----:B----4-:R1:W-:Y:S04]  /*f390*/  STL.64 [R1+0x1640], R20 ;  /* 0x0016401401007387 */ /* 0x0103e80000100a00 */
[----:B-1----:R-:W4:Y:S01]  /*f3a0*/  LDL.LU.64 R20, [R1+0x590] ;  /* 0x0005900001147983 */ /* 0x002f220000300a00 */
[----:B--2---:R-:W-:Y:S01]  /*f3b0*/  IMAD R29, R29, c[0x0][0x190], RZ ;  /* 0x000064001d1d7a24 */ /* 0x004fe200078e02ff */
[----:B------:R-:W-:Y:S02]  /*f3c0*/  SEL R28, RZ, 0x4, P0 ;  /* 0x00000004ff1c7807 */ /* 0x000fe40000000000 */
[----:B------:R-:W-:Y:S01]  /*f3d0*/  LEA R22, P0, R2, R24, 0x2 ;  /* 0x0000001802167211 */ /* 0x000fe200078010ff */
[----:B------:R-:W2:Y:S01]  /*f3e0*/  LDL.64 R18, [R1+0x270] ;  /* 0x0002700001127983 */ /* 0x000ea20000100a00 */
[----:B------:R-:W-:-:S02]  /*f3f0*/  SEL R25, R23, RZ, P4 ;  /* 0x000000ff17197207 */ /* 0x000fc40002000000 */
[----:B------:R-:W-:Y:S01]  /*f400*/  LEA R24, P3, R29, R24, 0x2 ;  /* 0x000000181d187211 */ /* 0x000fe200078610ff */
[----:B------:R-:W2:Y:S01]  /*f410*/  LDL.64 R16, [R1+0x260] ;  /* 0x0002600001107983 */ /* 0x000ea20000100a00 */
[----:B------:R-:W-:Y:S02]  /*f420*/  SEL R28, R28, RZ, P4 ;  /* 0x000000ff1c1c7207 */ /* 0x000fe40002000000 */
[-C--:B------:R-:W-:Y:S01]  /*f430*/  LEA.HI.X.SX32 R23, R2, R0.reuse, 0x2, P0 ;  /* 0x0000000002177211 */ /* 0x080fe200000f16ff */
[----:B------:R-:W2:Y:S01]  /*f440*/  LDL.64 R14, [R1+0x250] ;  /* 0x00025000010e7983 */ /* 0x000ea20000100a00 */
[----:B------:R-:W-:Y:S02]  /*f450*/  ISETP.NE.U32.AND P0, PT, R25, RZ, PT ;  /* 0x000000ff1900720c */ /* 0x000fe40003f05070 */
[----:B------:R-:W-:Y:S01]  /*f460*/  LEA.HI.X.SX32 R25, R29, R0, 0x2, P3 ;  /* 0x000000001d197211 */ /* 0x000fe200018f16ff */
[----:B------:R-:W-:Y:S01]  /*f470*/  IMAD.U32 R0, RZ, RZ, UR5 ;  /* 0x00000005ff007e24 */ /* 0x000fe2000f8e00ff */
[----:B------:R-:W-:Y:S01]  /*f480*/  ISETP.NE.U32.AND P3, PT, R28, RZ, PT ;  /* 0x000000ff1c00720c */ /* 0x000fe20003f65070 */
[----:B------:R-:W2:Y:S01]  /*f490*/  LDL.64 R12, [R1+0x240] ;  /* 0x00024000010c7983 */ /* 0x000ea20000100a00 */
[----:B------:R-:W-:-:S02]  /*f4a0*/  LOP3.LUT R29, R27, 0x40, RZ, 0x3c, !PT ;  /* 0x000000401b1d7812 */ /* 0x000fc400078e3cff */
[----:B---3--:R-:W-:Y:S01]  /*f4b0*/  IADD3 R28, R26, 0x100000, RZ ;  /* 0x001000001a1c7810 */ /* 0x008fe20007ffe0ff */
[----:B------:R-:W3:Y:S04]  /*f4c0*/  LDL.64 R10, [R1+0x230] ;  /* 0x00023000010a7983 */ /* 0x000ee80000100a00 */
[----:B------:R-:W2:Y:S04]  /*f4d0*/  LDL.64 R8, [R1+0x220] ;  /* 0x0002200001087983 */ /* 0x000ea80000100a00 */
[----:B------:R-:W2:Y:S04]  /*f4e0*/  LDL.64 R6, [R1+0x210] ;  /* 0x0002100001067983 */ /* 0x000ea80000100a00 */
[----:B------:R-:W2:Y:S04]  /*f4f0*/  LDL.64 R4, [R1+0x200] ;  /* 0x0002000001047983 */ /* 0x000ea80000100a00 */
[----:B------:R-:W2:Y:S04]  /*f500*/  LDL.64 R2, [R1+0x1f0] ;  /* 0x0001f00001027983 */ /* 0x000ea80000100a00 */
[----:B------:R1:W-:Y:S04]  /*f510*/  STL.64 [R1+0x1448], R22 ;  /* 0x0014481601007387 */ /* 0x0003e80000100a00 */
[----:B-1----:R-:W2:Y:S04]  /*f520*/  LDL.64 R22, [R1+0x290] ;  /* 0x0002900001167983 */ /* 0x002ea80000100a00 */
[----:B------:R1:W-:Y:S04]  /*f530*/  STL.64 [R1+0x1530], R24 ;  /* 0x0015301801007387 */ /* 0x0003e80000100a00 */
[----:B-1----:R-:W2:Y:S04]  /*f540*/  LDL.64 R24, [R1+0x2a0] ;  /* 0x0002a00001187983 */ /* 0x002ea80000100a00 */
[----:B------:R1:W-:Y:S04]  /*f550*/  STL.64 [R1+0x1538], R28 ;  /* 0x0015381c01007387 */ /* 0x0003e80000100a00 */
[----:B-1----:R-:W2:Y:S01]  /*f560*/  LDL.64 R28, [R1+0x2b0] ;  /* 0x0002b000011c7983 */ /* 0x002ea20000100a00 */
[----:B----4-:R-:W-:-:S05]  /*f570*/  IMAD.WIDE R20, R0, 0x4, R20 ;  /* 0x0000000400147825 */ /* 0x010fca00078e0214 */
[----:B------:R1:W-:Y:S04]  /*f580*/  STL.64 [R1+0x5b0], R20 ;  /* 0x0005b01401007387 */ /* 0x0003e80000100a00 */
[----:B-1----:R-:W4:Y:S04]  /*f590*/  LDL.LU.64 R20, [R1+0x1640] ;  /* 0x0016400001147983 */ /* 0x002f280000300a00 */
[----:B----4-:R1:W-:Y:S04]  /*f5a0*/  LDGSTS.E [R27], [R20.64], P6 ;  /* 0x00000000141b7fae */ /* 0x0103e8000b12184c */
[----:B-1----:R-:W4:Y:S04]  /*f5b0*/  LDL.LU.64 R20, [R1+0x1638] ;  /* 0x0016380001147983 */ /* 0x002f280000300a00 */
[----:B----4-:R1:W-:Y:S04]  /*f5c0*/  LDGSTS.E [R27+0x1000], [R20.64], P6 ;  /* 0x01000000141b7fae */ /* 0x0103e8000b12184c */
        /* <DEDUP_REMOVED lines=24> */
[----:B--2---:R2:W-:Y:S04]  /*f750*/  LDGSTS.E [R27+0xe000], [R28.64], P6 ;  /* 0x0e0000001c1b7fae */ /* 0x0045e8000b12184c */
[----:B------:R4:W-:Y:S04]  /*f760*/  LDGSTS.E [R27+0xf000], [R24.64], P6 ;  /* 0x0f000000181b7fae */ /* 0x0009e8000b12184c */
[----:B-1----:R-:W3:Y:S04]  /*f770*/  LDL.LU.64 R20, [R1+0x15d0] ;  /* 0x0015d00001147983 */ /* 0x002ee80000300a00 */
[----:B--2---:R-:W2:Y:S04]  /*f780*/  LDL.64 R28, [R1+0xc0] ;  /* 0x0000c000011c7983 */ /* 0x004ea80000100a00 */
[----:B------:R1:W-:Y:S04]  /*f790*/  LDGSTS.E [R27+0x10000], [R22.64], P6 ;  /* 0x10000000161b7fae */ /* 0x0003e8000b12184c */
[----:B---3--:R3:W-:Y:S04]  /*f7a0*/  LDGSTS.E [R27+0x11000], [R20.64], P6 ;  /* 0x11000000141b7fae */ /* 0x0087e8000b12184c */
[----:B--2---:R2:W-:Y:S04]  /*f7b0*/  STL.64 [R1+0x1540], R28 ;  /* 0x0015401c01007387 */ /* 0x0045e80000100a00 */
[----:B------:R1:W-:Y:S04]  /*f7c0*/  LDGSTS.E [R27+0x12000], [R18.64], P6 ;  /* 0x12000000121b7fae */ /* 0x0003e8000b12184c */
[----:B------:R1:W-:Y:S04]  /*f7d0*/  LDGSTS.E [R27+0x13000], [R16.64], P6 ;  /* 0x13000000101b7fae */ /* 0x0003e8000b12184c */
[----:B--2---:R-:W2:Y:S04]  /*f7e0*/  LDL.64 R28, [R1+0xd0] ;  /* 0x0000d000011c7983 */ /* 0x004ea80000100a00 */
[----:B------:R1:W-:Y:S04]  /*f7f0*/  LDGSTS.E [R27+0x14000], [R14.64], P6 ;  /* 0x140000000e1b7fae */ /* 0x0003e8000b12184c */
[----:B------:R1:W-:Y:S04]  /*f800*/  LDGSTS.E [R27+0x15000], [R12.64], P6 ;  /* 0x150000000c1b7fae */ /* 0x0003e8000b12184c */
[----:B------:R1:W-:Y:S04]  /*f810*/  LDGSTS.E [R27+0x16000], [R10.64], P6 ;  /* 0x160000000a1b7fae */ /* 0x0003e8000b12184c */
[----:B------:R1:W-:Y:S04]  /*f820*/  LDGSTS.E [R27+0x17000], [R8.64], P6 ;  /* 0x17000000081b7fae */ /* 0x0003e8000b12184c */
[----:B------:R1:W-:Y:S04]  /*f830*/  LDGSTS.E [R27+0x18000], [R6.64], P6 ;  /* 0x18000000061b7fae */ /* 0x0003e8000b12184c */
[----:B------:R1:W-:Y:S04]  /*f840*/  LDGSTS.E [R27+0x19000], [R4.64], P6 ;  /* 0x19000000041b7fae */ /* 0x0003e8000b12184c */
[----:B------:R1:W-:Y:S04]  /*f850*/  LDGSTS.E [R27+0x1a000], [R2.64], P6 ;  /* 0x1a000000021b7fae */ /* 0x0003e8000b12184c */
[----:B--2---:R2:W-:Y:S04]  /*f860*/  STL.64 [R1+0x1548], R28 ;  /* 0x0015481c01007387 */ /* 0x0045e80000100a00 */
[----:B--2---:R-:W2:Y:S04]  /*f870*/  LDL.64 R28, [R1+0xe0] ;  /* 0x0000e000011c7983 */ /* 0x004ea80000100a00 */
        /* <DEDUP_REMOVED lines=31> */
[----:B----4-:R-:W4:Y:S04]  /*fa70*/  LDL.64 R24, [R1+0xb0] ;  /* 0x0000b00001187983 */ /* 0x010f280000100a00 */
[----:B---3--:R-:W3:Y:S04]  /*fa80*/  LDL.64 R20, [R1+0xa0] ;  /* 0x0000a00001147983 */ /* 0x008ee80000100a00 */
[----:B--2---:R-:W2:Y:S04]  /*fa90*/  LDL.64 R28, [R1+0x1e0] ;  /* 0x0001e000011c7983 */ /* 0x004ea80000100a00 */
[----:B-1----:R-:W3:Y:S04]  /*faa0*/  LDL.64 R16, [R1+0x90] ;  /* 0x0000900001107983 */ /* 0x002ee80000100a00 */
[----:B------:R-:W3:Y:S04]  /*fab0*/  LDL.64 R12, [R1+0x80] ;  /* 0x00008000010c7983 */ /* 0x000ee80000100a00 */
[----:B------:R-:W3:Y:S04]  /*fac0*/  LDL.64 R8, [R1+0x70] ;  /* 0x0000700001087983 */ /* 0x000ee80000100a00 */
[----:B------:R-:W3:Y:S04]  /*fad0*/  LDL.64 R4, [R1+0x60] ;  /* 0x0000600001047983 */ /* 0x000ee80000100a00 */
[----:B------:R-:W3:Y:S04]  /*fae0*/  LDL.64 R22, [R1+0x50] ;  /* 0x0000500001167983 */ /* 0x000ee80000100a00 */
[----:B------:R-:W3:Y:S04]  /*faf0*/  LDL.64 R18, [R1+0x40] ;  /* 0x0000400001127983 */ /* 0x000ee80000100a00 */
[----:B------:R-:W3:Y:S04]  /*fb00*/  LDL.64 R14, [R1+0x30] ;  /* 0x00003000010e7983 */ /* 0x000ee80000100a00 */
[----:B------:R-:W3:Y:S04]  /*fb10*/  LDL.64 R10, [R1+0x20] ;  /* 0x00002000010a7983 */ /* 0x000ee80000100a00 */
[----:B------:R-:W3:Y:S04]  /*fb20*/  LDL.64 R6, [R1+0x10] ;  /* 0x0000100001067983 */ /* 0x000ee80000100a00 */
[----:B------:R-:W3:Y:S04]  /*fb30*/  LDL.64 R2, [R1] ;  /* 0x0000000001027983 */ /* 0x000ee80000100a00 */
[----:B--2---:R1:W-:Y:S04]  /*fb40*/  LDGSTS.E [R27+0x1b000], [R28.64], P6 ;  /* 0x1b0000001c1b7fae */ /* 0x0043e8000b12184c */
[----:B-1----:R-:W2:Y:S04]  /*fb50*/  LDL.LU.64 R28, [R1+0x15c8] ;  /* 0x0015c800011c7983 */ /* 0x002ea80000300a00 */
        /* <DEDUP_REMOVED lines=35> */
[----:B----4-:R2:W-:Y:S04]  /*fd90*/  LDGSTS.E [R27+0x2e000], [R24.64], P6 ;  /* 0x2e000000181b7fae */ /* 0x0105e8000b12184c */
[----:B---3--:R3:W-:Y:S04]  /*fda0*/  LDGSTS.E [R27+0x2f000], [R20.64], P6 ;  /* 0x2f000000141b7fae */ /* 0x0087e8000b12184c */
[----:B-1----:R-:W4:Y:S04]  /*fdb0*/  LDL.LU.64 R28, [R1+0x1538] ;  /* 0x00153800011c7983 */ /* 0x002f280000300a00 */
[----:B--2---:R-:W2:Y:S04]  /*fdc0*/  LDL.LU.64 R24, [R1+0x1530] ;  /* 0x0015300001187983 */ /* 0x004ea80000300a00 */
[----:B---3--:R-:W3:Y:S04]  /*fdd0*/  LDL.LU.64 R20, [R1+0x1528] ;  /* 0x0015280001147983 */ /* 0x008ee80000300a00 */
[----:B------:R1:W-:Y:S04]  /*fde0*/  LDGSTS.E [R27+0x30000], [R16.64], P6 ;  /* 0x30000000101b7fae */ /* 0x0003e8000b12184c */
[----:B------:R1:W-:Y:S04]  /*fdf0*/  LDGSTS.E [R27+0x31000], [R12.64], P6 ;  /* 0x310000000c1b7fae */ /* 0x0003e8000b12184c */
[----:B------:R1:W-:Y:S04]  /*fe00*/  LDGSTS.E [R27+0x32000], [R8.64], P6 ;  /* 0x32000000081b7fae */ /* 0x0003e8000b12184c */
[----:B-1----:R-:W2:Y:S04]  /*fe10*/  LDL.LU.64 R16, [R1+0x1520] ;  /* 0x0015200001107983 */ /* 0x002ea80000300a00 */
[----:B------:R-:W2:Y:S04]  /*fe20*/  LDL.LU.64 R12, [R1+0x1518] ;  /* 0x00151800010c7983 */ /* 0x000ea80000300a00 */
[----:B------:R-:W2:Y:S04]  /*fe30*/  LDL.LU.64 R8, [R1+0x1510] ;  /* 0x0015100001087983 */ /* 0x000ea80000300a00 */
[----:B------:R1:W-:Y:S04]  /*fe40*/  LDGSTS.E [R27+0x33000], [R4.64], P6 ;  /* 0x33000000041b7fae */ /* 0x0003e8000b12184c */
[----:B------:R2:W-:Y:S04]  /*fe50*/  LDGSTS.E [R27+0x34000], [R22.64], P6 ;  /* 0x34000000161b7fae */ /* 0x0005e8000b12184c */
[----:B------:R2:W-:Y:S04]  /*fe60*/  LDGSTS.E [R27+0x35000], [R18.64], P6 ;  /* 0x35000000121b7fae */ /* 0x0005e8000b12184c */
[----:B-1----:R-:W2:Y:S04]  /*fe70*/  LDL.LU.64 R4, [R1+0x1508] ;  /* 0x0015080001047983 */ /* 0x002ea80000300a00 */
[----:B------:R1:W-:Y:S04]  /*fe80*/  LDGSTS.E [R27+0x36000], [R14.64], P6 ;  /* 0x360000000e1b7fae */ /* 0x0003e8000b12184c */
[----:B------:R1:W-:Y:S04]  /*fe90*/  LDGSTS.E [R27+0x37000], [R10.64], P6 ;  /* 0x370000000a1b7fae */ /* 0x0003e8000b12184c */
[----:B------:R1:W-:Y:S04]  /*fea0*/  LDGSTS.E [R27+0x38000], [R6.64], P6 ;  /* 0x38000000061b7fae */ /* 0x0003e8000b12184c */
[----:B------:R1:W-:Y:S04]  /*feb0*/  LDGSTS.E [R27+0x39000], [R2.64], P6 ;  /* 0x39000000021b7fae */ /* 0x0003e8000b12184c */
[----:B--2---:R-:W-:Y:S04]  /*fec0*/  STL.64 [R1+0x1198], R4 ;  /* 0x0011980401007387 */ /* 0x004fe80000100a00 */
[----:B------:R-:W-:Y:S04]  /*fed0*/  STL.64 [R1+0x11a0], R8 ;  /* 0x0011a00801007387 */ /* 0x000fe80000100a00 */
[----:B------:R-:W-:Y:S04]  /*fee0*/  STL.64 [R1+0x11a8], R12 ;  /* 0x0011a80c01007387 */ /* 0x000fe80000100a00 */
[----:B------:R-:W-:Y:S04]  /*fef0*/  STL.64 [R1+0x11b0], R16 ;  /* 0x0011b01001007387 */ /* 0x000fe80000100a00 */
[----:B---3--:R-:W-:Y:S04]  /*ff00*/  STL.64 [R1+0x11b8], R20 ;  /* 0x0011b81401007387 */ /* 0x008fe80000100a00 */
[----:B------:R-:W2:Y:S04]  /*ff10*/  LDL.64 R22, [R1+0x2c8] ;  /* 0x0002c80001167983 */ /* 0x000ea80000100a00 */
        /* <DEDUP_REMOVED lines=19> */
[----:B------:R-:W4:Y:S04]  /*10050*/  LDL.64 R18, [R1+0x2b8] ;  /* 0x0002b80001127983 */ /* 0x000f280000100a00 */
[----:B-1----:R-:W4:Y:S04]  /*10060*/  LDL.64 R14, [R1+0x2a8] ;  /* 0x0002a800010e7983 */ /* 0x002f280000100a00 */
[----:B--2---:R-:W4:Y:S04]  /*10070*/  LDL.64 R22, [R1+0x388] ;  /* 0x0003880001167983 */ /* 0x004f280000100a00 */
[----:B------:R-:W2:Y:S04]  /*10080*/  LDL.64 R10, [R1+0x298] ;  /* 0x00029800010a7983 */ /* 0x000ea80000100a00 */
[----:B------:R-:W2:Y:S04]  /*10090*/  LDL.64 R6, [R1+0x288] ;  /* 0x0002880001067983 */ /* 0x000ea80000100a00 */
[----:B------:R-:W2:Y:S04]  /*100a0*/  LDL.64 R2, [R1+0x278] ;  /* 0x0002780001027983 */ /* 0x000ea80000100a00 */
[----:B---3--:R-:W3:Y:S04]  /*100b0*/  LDL.64 R26, [R1+0x268] ;  /* 0x00026800011a7983 */ /* 0x008ee80000100a00 */
[----:B------:R-:W2:Y:S04]  /*100c0*/  LDL.LU.64 R12, [R1+0x208] ;  /* 0x00020800010c7983 */ /* 0x000ea80000300a00 */
[----:B------:R-:W2:Y:S04]  /*100d0*/  LDL.LU.64 R20, [R1+0x108] ;  /* 0x0001080001147983 */ /* 0x000ea80000300a00 */
[----:B----4-:R1:W-:Y:S04]  /*100e0*/  LDGSTS.E [R29+0x800], [R22.64], P6 ;  /* 0x00800000161d7fae */ /* 0x0103e8000b12184c */
[----:B--2---:R2:W-:Y:S04]  /*100f0*/  STL.64 [R1+0x1458], R20 ;  /* 0x0014581401007387 */ /* 0x0045e80000100a00 */
[----:B--2---:R-:W2:Y:S04]  /*10100*/  LDL.64 R20, [R1+0x2d8] ;  /* 0x0002d80001147983 */ /* 0x004ea80000100a00 */
[----:B------:R-:W4:Y:S04]  /*10110*/  LDL.LU.64 R4, [R1+0xf8] ;  /* 0x0000f80001047983 */ /* 0x000f280000300a00 */
[----:B----4-:R4:W-:Y:S04]  /*10120*/  STL.64 [R1+0x1460], R4 ;  /* 0x0014600401007387 */ /* 0x0109e80000100a00 */
[----:B----4-:R-:W4:Y:S04]  /*10130*/  LDL.64 R4, [R1+0x2e8] ;  /* 0x0002e80001047983 */ /* 0x010f280000100a00 */
[----:B------:R1:W-:Y:S04]  /*10140*/  STL.64 [R1+0x11c0], R24 ;  /* 0x0011c01801007387 */ /* 0x0003e80000100a00 */
[----:B-1----:R-:W2:Y:S04]  /*10150*/  LDL.LU.64 R24, [R1+0x28] ;  /* 0x0000280001187983 */ /* 0x002ea80000300a00 */
[----:B--2---:R1:W-:Y:S04]  /*10160*/  STL.64 [R1+0x1450], R24 ;  /* 0x0014501801007387 */ /* 0x0043e80000100a00 */
[----:B-1----:R-:W2:Y:S04]  /*10170*/  LDL.64 R24, [R1+0x2f8] ;  /* 0x0002f80001187983 */ /* 0x002ea80000100a00 */
[----:B------:R-:W2:Y:S04]  /*10180*/  LDL.LU.64 R16, [R1+0x18] ;  /* 0x0000180001107983 */ /* 0x000ea80000300a00 */
[----:B--2---:R1:W-:Y:S04]  /*10190*/  STL.64 [R1+0x1468], R16 ;  /* 0x0014681001007387 */ /* 0x0043e80000100a00 */
[----:B-1----:R-:W2:Y:S04]  /*101a0*/  LDL.64 R16, [R1+0x308] ;  /* 0x0003080001107983 */ /* 0x002ea80000100a00 */
[----:B------:R-:W2:Y:S04]  /*101b0*/  LDL.LU.64 R8, [R1+0x8] ;  /* 0x0000080001087983 */ /* 0x000ea80000300a00 */
[----:B--2---:R1:W-:Y:S04]  /*101c0*/  STL.64 [R1+0x1470], R8 ;  /* 0x0014700801007387 */ /* 0x0043e80000100a00 */
[----:B-1----:R-:W2:Y:S04]  /*101d0*/  LDL.64 R8, [R1+0x318] ;  /* 0x0003180001087983 */ /* 0x002ea80000100a00 */
[----:B------:R-:W2:Y:S04]  /*101e0*/  LDL.LU.64 R22, [R1+0x1500] ;  /* 0x0015000001167983 */ /* 0x000ea80000300a00 */
        /* <DEDUP_REMOVED lines=11> */
[----:B------:R2:W-:Y:S04]  /*102a0*/  LDGSTS.E [R29+0x7800], [R8.64], P6 ;  /* 0x07800000081d7fae */ /* 0x0005e8000b12184c */
[----:B------:R3:W-:Y:S04]  /*102b0*/  LDGSTS.E [R29+0x8800], [R16.64], P6 ;  /* 0x08800000101d7fae */ /* 0x0007e8000b12184c */
[----:B-1----:R-:W3:Y:S04]  /*102c0*/  LDL.LU.64 R22, [R1+0x14d0] ;  /* 0x0014d00001167983 */ /* 0x002ee80000300a00 */
[----:B--2---:R-:W2:Y:S04]  /*102d0*/  LDL.64 R8, [R1+0x148] ;  /* 0x0001480001087983 */ /* 0x004ea80000100a00 */
[----:B------:R1:W-:Y:S04]  /*102e0*/  LDGSTS.E [R29+0x9800], [R24.64], P6 ;  /* 0x09800000181d7fae */ /* 0x0003e8000b12184c */
[----:B----4-:R4:W-:Y:S04]  /*102f0*/  LDGSTS.E [R29+0xa800], [R4.64], P6 ;  /* 0x0a800000041d7fae */ /* 0x0109e8000b12184c */
[----:B------:R1:W-:Y:S04]  /*10300*/  LDGSTS.E [R29+0xb800], [R20.64], P6 ;  /* 0x0b800000141d7fae */ /* 0x0003e8000b12184c */
[----:B---3--:R3:W-:Y:S04]  /*10310*/  LDGSTS.E [R29+0xc800], [R22.64], P6 ;  /* 0x0c800000161d7fae */ /* 0x0087e8000b12184c */
[----:B------:R1:W-:Y:S04]  /*10320*/  LDGSTS.E [R29+0xd800], [R18.64], P6 ;  /* 0x0d800000121d7fae */ /* 0x0003e8000b12184c */
[----:B------:R1:W-:Y:S04]  /*10330*/  LDGSTS.E [R29+0xe800], [R14.64], P6 ;  /* 0x0e8000000e1d7fae */ /* 0x0003e8000b12184c */
[----:B------:R1:W-:Y:S04]  /*10340*/  LDGSTS.E [R29+0xf800], [R10.64], P6 ;  /* 0x0f8000000a1d7fae */ /* 0x0003e8000b12184c */
[----:B------:R1:W-:Y:S04]  /*10350*/  LDGSTS.E [R29+0x10800], [R6.64], P6 ;  /* 0x10800000061d7fae */ /* 0x0003e8000b12184c */
[----:B------:R2:W-:Y:S04]  /*10360*/  LDGSTS.E [R29+0x11800], [R2.64], P6 ;  /* 0x11800000021d7fae */ /* 0x0005e8000b12184c */
[----:B------:R2:W-:Y:S04]  /*10370*/  LDGSTS.E [R29+0x12800], [R26.64], P6 ;  /* 0x128000001a1d7fae */ /* 0x0005e8000b12184c */
[----:B-1----:R-:W3:Y:S04]  /*10380*/  LDL.64 R14, [R1+0x258] ;  /* 0x00025800010e7983 */ /* 0x002ee80000100a00 */
[----:B------:R-:W4:Y:S04]  /*10390*/  LDL.64 R10, [R1+0x248] ;  /* 0x00024800010a7983 */ /* 0x000f280000100a00 */
[----:B------:R-:W4:Y:S04]  /*103a0*/  LDL.64 R6, [R1+0x238] ;  /* 0x0002380001067983 */ /* 0x000f280000100a00 */
[----:B--2---:R-:W2:Y:S04]  /*103b0*/  LDL.64 R2, [R1+0x228] ;  /* 0x0002280001027983 */ /* 0x004ea80000100a00 */
[----:B------:R-:W2:Y:S04]  /*103c0*/  LDL.64 R26, [R1+0x218] ;  /* 0x00021800011a7983 */ /* 0x000ea80000100a00 */
[----:B------:R1:W-:Y:S04]  /*103d0*/  STL.64 [R1+0x1478], R8 ;  /* 0x0014780801007387 */ /* 0x0003e80000100a00 */
[----:B-1----:R-:W2:Y:S04]  /*103e0*/  LDL.64 R8, [R1+0x158] ;  /* 0x0001580001087983 */ /* 0x002ea80000100a00 */
[----:B---3--:R1:W-:Y:S04]  /*103f0*/  LDGSTS.E [R29+0x13800], [R14.64], P6 ;  /* 0x138000000e1d7fae */ /* 0x0083e8000b12184c */
[----:B----4-:R3:W-:Y:S04]  /*10400*/  LDGSTS.E [R29+0x14800], [R10.64], P6 ;  /* 0x148000000a1d7fae */ /* 0x0107e8000b12184c */
[----:B------:R4:W-:Y:S04]  /*10410*/  LDGSTS.E [R29+0x15800], [R6.64], P6 ;  /* 0x15800000061d7fae */ /* 0x0009e8000b12184c */
[----:B--2---:R2:W-:Y:S04]  /*10420*/  LDGSTS.E [R29+0x16800], [R2.64], P6 ;  /* 0x16800000021d7fae */ /* 0x0045e8000b12184c */
[----:B------:R1:W-:Y:S04]  /*10430*/  LDGSTS.E [R29+0x17800], [R26.64], P6 ;  /* 0x178000001a1d7fae */ /* 0x0003e8000b12184c */
[----:B------:R1:W-:Y:S04]  /*10440*/  LDGSTS.E [R29+0x18800], [R12.64], P6 ;  /* 0x188000000c1d7fae */ /* 0x0003e8000b12184c */
[----:B------:R1:W-:Y:S04]  /*10450*/  STL.64 [R1+0x1480], R8 ;  /* 0x0014800801007387 */ /* 0x0003e80000100a00 */
[----:B-1----:R-:W2:Y:S04]  /*10460*/  LDL.64 R8, [R1+0x168] ;  /* 0x0001680001087983 */ /* 0x002ea80000100a00 */
[----:B--2---:R1:W-:Y:S04]  /*10470*/  STL.64 [R1+0x1488], R8 ;  /* 0x0014880801007387 */ /* 0x0043e80000100a00 */
        /* <DEDUP_REMOVED lines=16> */
[----:B------:R-:W2:Y:S04]  /*10580*/  LDL.64 R16, [R1+0x138] ;  /* 0x0001380001107983 */ /* 0x000ea80000100a00 */
[----:B------:R-:W2:Y:S04]  /*10590*/  LDL.64 R4, [R1+0x128] ;  /* 0x0001280001047983 */ /* 0x000ea80000100a00 */
[----:B-1----:R-:W2:Y:S04]  /*105a0*/  LDL.64 R8, [R1+0x1f8] ;  /* 0x0001f80001087983 */ /* 0x002ea80000100a00 */
[----:B------:R-:W2:Y:S04]  /*105b0*/  LDL.64 R20, [R1+0x118] ;  /* 0x0001180001147983 */ /* 0x000ea80000100a00 */
[----:B------:R-:W2:Y:S04]  /*105c0*/  LDL.64 R24, [R1+0xe8] ;  /* 0x0000e80001187983 */ /* 0x000ea80000100a00 */
[----:B------:R-:W2:Y:S04]  /*105d0*/  LDL.64 R22, [R1+0xd8] ;  /* 0x0000d80001167983 */ /* 0x000ea80000100a00 */
[----:B------:R-:W2:Y:S04]  /*105e0*/  LDL.64 R18, [R1+0xc8] ;  /* 0x0000c80001127983 */ /* 0x000ea80000100a00 */
[----:B------:R-:W2:Y:S04]  /*105f0*/  LDL.64 R14, [R1+0xb8] ;  /* 0x0000b800010e7983 */ /* 0x000ea80000100a00 */
[----:B---3--:R-:W3:Y:S04]  /*10600*/  LDL.64 R10, [R1+0xa8] ;  /* 0x0000a800010a7983 */ /* 0x008ee80000100a00 */
[----:B----4-:R-:W2:Y:S04]  /*10610*/  LDL.64 R6, [R1+0x98] ;  /* 0x0000980001067983 */ /* 0x010ea80000100a00 */
[----:B------:R-:W3:Y:S04]  /*10620*/  LDL.64 R2, [R1+0x88] ;  /* 0x0000880001027983 */ /* 0x000ee80000100a00 */
[----:B------:R-:W3:Y:S04]  /*10630*/  LDL.64 R26, [R1+0x78] ;  /* 0x00007800011a7983 */ /* 0x000ee80000100a00 */
[----:B------:R1:W-:Y:S04]  /*10640*/  STL.64 [R1+0x1330], R12 ;  /* 0x0013300c01007387 */ /* 0x0003e80000100a00 */
[----:B-1----:R-:W3:Y:S04]  /*10650*/  LDL.64 R12, [R1+0x48] ;  /* 0x00004800010c7983 */ /* 0x002ee80000100a00 */
        /* <DEDUP_REMOVED lines=25> */
[----:B-1----:R-:W2:Y:S04]  /*107f0*/  LDL.LU.64 R8, [R1+0x1470] ;  /* 0x0014700001087983 */ /* 0x002ea80000300a00 */
[----:B--2---:R-:W2:Y:S04]  /*10800*/  LDL.LU.64 R16, [R1+0x1468] ;  /* 0x0014680001107983 */ /* 0x004ea80000300a00 */
[----:B---3--:R-:W3:Y:S04]  /*10810*/  LDL.LU.64 R4, [R1+0x1460] ;  /* 0x0014600001047983 */ /* 0x008ee80000300a00 */
[----:B------:R1:W-:Y:S04]  /*10820*/  LDGSTS.E [R29+0x27800], [R20.64], P6 ;  /* 0x27800000141d7fae */ /* 0x0003e8000b12184c */
[----:B-1----:R-:W2:Y:S04]  /*10830*/  LDL.LU.64 R20, [R1+0x1458] ;  /* 0x0014580001147983 */ /* 0x002ea80000300a00 */
[----:B--2---:R1:W-:Y:S04]  /*10840*/  LDGSTS.E [R29+0x28800], [R20.64], P6 ;  /* 0x28800000141d7fae */ /* 0x0043e8000b12184c */
[----:B------:R1:W-:Y:S04]  /*10850*/  STL.64 [R1+0x1290], R20 ;  /* 0x0012901401007387 */ /* 0x0003e80000100a00 */
[----:B---3--:R2:W-:Y:S04]  /*10860*/  LDGSTS.E [R29+0x29800], [R4.64], P6 ;  /* 0x29800000041d7fae */ /* 0x0085e8000b12184c */
[----:B------:R3:W-:Y:S04]  /*10870*/  LDGSTS.E [R29+0x2a800], [R24.64], P6 ;  /* 0x2a800000181d7fae */ /* 0x0007e8000b12184c */
[----:B-1----:R-:W4:Y:S04]  /*10880*/  LDL.64 R20, [R1+0x58] ;  /* 0x0000580001147983 */ /* 0x002f280000100a00 */
[----:B------:R2:W-:Y:S04]  /*10890*/  STL.64 [R1+0x1298], R4 ;  /* 0x0012980401007387 */ /* 0x0005e80000100a00 */
[----:B------:R1:W-:Y:S04]  /*108a0*/  LDGSTS.E [R29+0x2b800], [R22.64], P6 ;  /* 0x2b800000161d7fae */ /* 0x0003e8000b12184c */
[----:B------:R1:W-:Y:S04]  /*108b0*/  LDGSTS.E [R29+0x2c800], [R18.64], P6 ;  /* 0x2c800000121d7fae */ /* 0x0003e8000b12184c */
[----:B--2---:R-:W2:Y:S04]  /*108c0*/  LDL.64 R4, [R1+0x68] ;  /* 0x0000680001047983 */ /* 0x004ea80000100a00 */
[----:B---3--:R-:W3:Y:S04]  /*108d0*/  LDL.LU.64 R24, [R1+0x1450] ;  /* 0x0014500001187983 */ /* 0x008ee80000300a00 */
[----:B-1----:R-:W3:Y:S04]  /*108e0*/  LDL.LU.64 R22, [R1+0x1448] ;  /* 0x0014480001167983 */ /* 0x002ee80000300a00 */
[----:B------:R-:W3:Y:S04]  /*108f0*/  LDL.LU.64 R18, [R1+0x1440] ;  /* 0x0014400001127983 */ /* 0x000ee80000300a00 */
[----:B------:R1:W-:Y:S04]  /*10900*/  LDGSTS.E [R29+0x2d800], [R14.64], P6 ;  /* 0x2d8000000e1d7fae */ /* 0x0003e8000b12184c */
[----:B------:R1:W-:Y:S04]  /*10910*/  LDGSTS.E [R29+0x2e800], [R10.64], P6 ;  /* 0x2e8000000a1d7fae */ /* 0x0003e8000b12184c */
[----:B------:R1:W-:Y:S04]  /*10920*/  LDGSTS.E [R29+0x2f800], [R6.64], P6 ;  /* 0x2f800000061d7fae */ /* 0x0003e8000b12184c */
[----:B-1----:R-:W3:Y:S04]  /*10930*/  LDL.LU.64 R14, [R1+0x1438] ;  /* 0x00143800010e7983 */ /* 0x002ee80000300a00 */
[----:B------:R-:W3:Y:S04]  /*10940*/  LDL.LU.64 R10, [R1+0x1430] ;  /* 0x00143000010a7983 */ /* 0x000ee80000300a00 */
[----:B------:R-:W3:Y:S04]  /*10950*/  LDL.LU.64 R6, [R1+0x1428] ;  /* 0x0014280001067983 */ /* 0x000ee80000300a00 */
[----:B------:R1:W-:Y:S04]  /*10960*/  LDGSTS.E [R29+0x30800], [R2.64], P6 ;  /* 0x30800000021d7fae */ /* 0x0003e8000b12184c */
[----:B------:R1:W-:Y:S04]  /*10970*/  LDGSTS.E [R29+0x31800], [R26.64], P6 ;  /* 0x318000001a1d7fae */ /* 0x0003e8000b12184c */
[----:B-1----:R-:W3:Y:S04]  /*10980*/  LDL.LU.64 R2, [R1+0x1420] ;  /* 0x0014200001027983 */ /* 0x002ee80000300a00 */
[----:B------:R-:W3:Y:S04]  /*10990*/  LDL.LU.64 R26, [R1+0x1418] ;  /* 0x00141800011a7983 */ /* 0x000ee80000300a00 */
[----:B--2---:R1:W-:Y:S04]  /*109a0*/  LDGSTS.E [R29+0x32800], [R4.64], P6 ;  /* 0x32800000041d7fae */ /* 0x0043e8000b12184c */
[----:B----4-:R2:W-:Y:S04]  /*109b0*/  LDGSTS.E [R29+0x33800], [R20.64], P6 ;  /* 0x33800000141d7fae */ /* 0x0105e8000b12184c */
[----:B------:R4:W-:Y:S04]  /*109c0*/  LDGSTS.E [R29+0x34800], [R12.64], P6 ;  /* 0x348000000c1d7fae */ /* 0x0009e8000b12184c */
[----:B--2---:R-:W2:Y:S04]  /*109d0*/  LDL R21, [R1+0x7bc] ;  /* 0x0007bc0001157983 */ /* 0x004ea80000100800 */
[----:B---3--:R3:W-:Y:S04]  /*109e0*/  LDGSTS.E [R29+0x35800], [R26.64], P6 ;  /* 0x358000001a1d7fae */ /* 0x0087e8000b12184c */
[----:B------:R1:W-:Y:S04]  /*109f0*/  LDGSTS.E [R29+0x36800], [R24.64], P6 ;  /* 0x36800000181d7fae */ /* 0x0003e8000b12184c */
[----:B------:R4:W-:Y:S04]  /*10a00*/  LDGSTS.E [R29+0x37800], [R16.64], P6 ;  /* 0x37800000101d7fae */ /* 0x0009e8000b12184c */
[----:B---3--:R-:W3:Y:S04]  /*10a10*/  LDL.LU.64 R26, [R1+0x1410] ;  /* 0x00141000011a7983 */ /* 0x008ee80000300a00 */
[----:B-1----:R-:W2:Y:S04]  /*10a20*/  LDL.LU.64 R4, [R1+0x580] ;  /* 0x0005800001047983 */ /* 0x002ea80000300a00 */
[----:B----4-:R-:W4:Y:S04]  /*10a30*/  LDL.LU.64 R12, [R1+0x570] ;  /* 0x00057000010c7983 */ /* 0x010f280000300a00 */
[----:B------:R-:W-:Y:S04]  /*10a40*/  STL.64 [R1+0x11c8], R24 ;  /* 0x0011c81801007387 */ /* 0x000fe80000100a00 */
[----:B------:R-:W-:Y:S04]  /*10a50*/  STL.64 [R1+0x11d0], R16 ;  /* 0x0011d01001007387 */ /* 0x000fe80000100a00 */
[----:B------:R1:W-:Y:S04]  /*10a60*/  LDGSTS.E [R29+0x38800], [R8.64], P6 ;  /* 0x38800000081d7fae */ /* 0x0003e8000b12184c */
[----:B------:R1:W-:Y:S04]  /*10a70*/  STL.64 [R1+0x11d8], R8 ;  /* 0x0011d80801007387 */ /* 0x0003e80000100a00 */
[----:B------:R1:W-:Y:S04]  /*10a80*/  LDGSTS.E [R29+0x39800], [R2.64], P6 ;  /* 0x39800000021d7fae */ /* 0x0003e8000b12184c */
[----:B------:R-:W1:Y:S04]  /*10a90*/  S2R R20, SR_TID.X ;  /* 0x0000000000147919 */ /* 0x000e680000002100 */
[----:B-1----:R-:W4:Y:S04]  /*10aa0*/  LDL.LU.64 R8, [R1+0x560] ;  /* 0x0005600001087983 */ /* 0x002f280000300a00 */
[----:B------:R1:W-:Y:S04]  /*10ab0*/  STL.64 [R1+0x11e0], R2 ;  /* 0x0011e00201007387 */ /* 0x0003e80000100a00 */
[----:B------:R2:W-:Y:S04]  /*10ac0*/  LDGSTS.E [R29+0x3a800], [R6.64], P6 ;  /* 0x3a800000061d7fae */ /* 0x0005e8000b12184c */
[----:B------:R2:W-:Y:S04]  /*10ad0*/  LDGSTS.E [R29+0x3b800], [R10.64], P6 ;  /* 0x3b8000000a1d7fae */ /* 0x0005e8000b12184c */
[----:B-1----:R-:W4:Y:S01]  /*10ae0*/  LDL.64 R2, [R1+0x5b0] ;  /* 0x0005b00001027983 */ /* 0x002f220000100a00 */
[----:B------:R-:W-:-:S03]  /*10af0*/  SHF.R.U32.HI R20, RZ, 0x8, R20 ;  /* 0x00000008ff147819 */ /* 0x000fc60000011614 */
[----:B------:R2:W-:Y:S01]  /*10b00*/  STL.64 [R1+0x11e8], R6 ;  /* 0x0011e80601007387 */ /* 0x0005e20000100a00 */
[----:B------:R-:W-:-:S03]  /*10b10*/  SGXT.U32 R20, R20, 0x1 ;  /* 0x000000011414781a */ /* 0x000fc60000000000 */
[----:B------:R1:W-:Y:S01]  /*10b20*/  STL.64 [R1+0x11f0], R10 ;  /* 0x0011f00a01007387 */ /* 0x0003e20000100a00 */
[----:B------:R-:W-:-:S03]  /*10b30*/  LOP3.LUT R25, R20, 0x10, RZ, 0xfc, !PT ;  /* 0x0000001014197812 */ /* 0x000fc600078efcff */
[----:B------:R1:W-:Y:S04]  /*10b40*/  LDGSTS.E [R29+0x3c800], [R14.64], P6 ;  /* 0x3c8000000e1d7fae */ /* 0x0003e8000b12184c */
[----:B------:R1:W-:Y:S04]  /*10b50*/  STL.64 [R1+0x11f8], R14 ;  /* 0x0011f80e01007387 */ /* 0x0003e80000100a00 */
[----:B------:R1:W-:Y:S04]  /*10b60*/  LDGSTS.E [R29+0x3d800], [R18.64], P6 ;  /* 0x3d800000121d7fae */ /* 0x0003e8000b12184c */
[----:B------:R-:W-:Y:S04]  /*10b70*/  STL.64 [R1+0x1200], R18 ;  /* 0x0012001201007387 */ /* 0x000fe80000100a00 */
[----:B------:R1:W-:Y:S04]  /*10b80*/  LDGSTS.E [R29+0x3e800], [R22.64], P6 ;  /* 0x3e800000161d7fae */ /* 0x0003e8000b12184c */
[----:B------:R-:W-:Y:S04]  /*10b90*/  STL.64 [R1+0x1208], R22 ;  /* 0x0012081601007387 */ /* 0x000fe80000100a00 */
[----:B------:R-:W-:Y:S04]  /*10ba0*/  STL [R1+0x13f0], R29 ;  /* 0x0013f01d01007387 */ /* 0x000fe80000100800 */
[----:B------:R-:W1:Y:S02]  /*10bb0*/  S2R R20, SR_TID.X ;  /* 0x0000000000147919 */ /* 0x000e640000002100 */
[----:B-1----:R-:W-:-:S04]  /*10bc0*/  SHF.R.U32.HI R20, RZ, 0x8, R20 ;  /* 0x00000008ff147819 */ /* 0x002fc80000011614 */
[----:B------:R-:W-:-:S04]  /*10bd0*/  SGXT.U32 R20, R20, 0x1 ;  /* 0x000000011414781a */ /* 0x000fc80000000000 */
[C---:B------:R-:W-:Y:S02]  /*10be0*/  LOP3.LUT R17, R20.reuse, 0x14, RZ, 0xfc, !PT ;  /* 0x0000001414117812 */ /* 0x040fe400078efcff */
[----:B------:R-:W-:Y:S01]  /*10bf0*/  LOP3.LUT R20, R20, 0x18, RZ, 0xfc, !PT ;  /* 0x0000001814147812 */ /* 0x000fe200078efcff */
[----:B---3--:R1:W-:Y:S01]  /*10c00*/  LDGSTS.E [R29+0x3f800], [R26.64], P6 ;  /* 0x3f8000001a1d7fae */ /* 0x0083e2000b12184c */
[----:B------:R-:W-:-:S03]  /*10c10*/  ISETP.GE.AND P6, PT, R25, UR8, PT ;  /* 0x0000000819007c0c */ /* 0x000fc6000bfc6270 */
[----:B------:R-:W-:Y:S04]  /*10c20*/  STL.64 [R1+0x1210], R26 ;  /* 0x0012101a01007387 */ /* 0x000fe80000100a00 */
[----:B------:R-:W3:Y:S04]  /*10c30*/  LDL.LU.64 R24, [R1+0x550] ;  /* 0x0005500001187983 */ /* 0x000ee80000300a00 */
[----:B------:R-:W0:Y:S04]  /*10c40*/  LDGDEPBAR ;  /* 0x00000000000079af */ /* 0x000e280000000000 */
[----:B------:R-:W-:Y:S01]  /*10c50*/  BAR.SYNC.DEFER_BLOCKING 0x0 ;  /* 0x0000000000007b1d */ /* 0x000fe20000010000 */
[----:B--2---:R-:W-:-:S05]  /*10c60*/  IMAD.WIDE R6, R0, 0x4, R4 ;  /* 0x0000000400067825 */ /* 0x004fca00078e0204 */
[----:B------:R-:W2:Y:S04]  /*10c70*/  LDL.LU.64 R4, [R1+0x540] ;  /* 0x0005400001047983 */ /* 0x000ea80000300a00 */
[----:B------:R1:W-:Y:S04]  /*10c80*/  STL.64 [R1+0x5a8], R6 ;  /* 0x0005a80601007387 */ /* 0x0003e80000100a00 */
[----:B------:R-:W-:Y:S01]  /*10c90*/  @!PT LDS RZ, [RZ] ;  /* 0x00000000fffff984 */ /* 0x000fe20000000800 */
[----:B------:R-:W-:Y:S01]  /*10ca0*/  @!PT LDS RZ, [RZ] ;  /* 0x00000000fffff984 */ /* 0x000fe20000000800 */
[----:B------:R-:W-:Y:S01]  /*10cb0*/  @!PT LDS RZ, [RZ] ;  /* 0x00000000fffff984 */ /* 0x000fe20000000800 */
[----:B----4-:R4:W-:Y:S01]  /*10cc0*/  LDGSTS.E [R28+-0x60000], [R2.64], P1 ;  /* 0xa0000000021c7fae */ /* 0x0109e2000892184c */
[----:B------:R-:W-:Y:S01]  /*10cd0*/  ISETP.GE.AND P1, PT, R17, UR8, PT ;  /* 0x0000000811007c0c */ /* 0x000fe2000bf26270 */
[----:B------:R-:W-:-:S02]  /*10ce0*/  IMAD.WIDE R16, R0, 0x4, R12 ;  /* 0x0000000400107825 */ /* 0x000fc400078e020c */
[----:B------:R-:W2:Y:S01]  /*10cf0*/  LDL.LU.64 R12, [R1+0x530] ;  /* 0x00053000010c7983 */ /* 0x000ea20000300a00 */
[----:B----4-:R-:W-:Y:S02]  /*10d00*/  SEL R28, RZ, 0x4, P6 ;  /* 0x00000004ff1c7807 */ /* 0x010fe40003000000 */
[----:B------:R-:W-:Y:S02]  /*10d10*/  ISETP.GE.AND P6, PT, R20, UR8, PT ;  /* 0x0000000814007c0c */ /* 0x000fe4000bfc6270 */
[----:B------:R-:W-:Y:S02]  /*10d20*/  SEL R2, R28, RZ, P4 ;  /* 0x000000ff1c027207 */ /* 0x000fe40002000000 */
[----:B------:R-:W-:Y:S02]  /*10d30*/  SEL R28, RZ, 0x4, P1 ;  /* 0x00000004ff1c7807 */ /* 0x000fe40000800000 */
[----:B------:R-:W-:Y:S02]  /*10d40*/  SEL R10, RZ, 0x4, P6 ;  /* 0x00000004ff0a7807 */ /* 0x000fe40003000000 */
[----:B------:R-:W-:-:S02]  /*10d50*/  ISETP.NE.U32.AND P1, PT, R2, RZ, PT ;  /* 0x000000ff0200720c */ /* 0x000fc40003f25070 */
[----:B------:R-:W-:Y:S01]  /*10d60*/  SEL R2, R28, RZ, P4 ;  /* 0x000000ff1c027207 */ /* 0x000fe20002000000 */
[----:B------:R-:W-:Y:S01]  /*10d70*/  STL.64 [R1+0x5a0], R16 ;  /* 0x0005a01001007387 */ /* 0x000fe20000100a00 */
[----:B------:R-:W-:Y:S01]  /*10d80*/  SEL R28, R10, RZ, P4 ;  /* 0x000000ff0a1c7207 */ /* 0x000fe20002000000 */
[----:B------:R-:W-:Y:S02]  /*10d90*/  IMAD.WIDE R10, R0, 0x4, R8 ;  /* 0x00000004000a7825 */ /* 0x000fe400078e0208 */
[----:B------:R-:W4:Y:S04]  /*10da0*/  LDL.LU.64 R8, [R1+0x520] ;  /* 0x0005200001087983 */ /* 0x000f280000300a00 */
[----:B------:R-:W1:Y:S02]  /*10db0*/  S2R R20, SR_TID.X ;  /* 0x0000000000147919 */ /* 0x000e640000002100 */
[----:B-1----:R-:W-:-:S04]  /*10dc0*/  SHF.R.U32.HI R20, RZ, 0x8, R20 ;  /* 0x00000008ff147819 */ /* 0x002fc80000011614 */
[----:B------:R-:W-:-:S04]  /*10dd0*/  SGXT.U32 R20, R20, 0x1 ;  /* 0x000000011414781a */ /* 0x000fc80000000000 */
[----:B------:R-:W-:-:S04]  /*10de0*/  LOP3.LUT R20, R20, 0x1c, RZ, 0xfc, !PT ;  /* 0x0000001c14147812 */ /* 0x000fc800078efcff */
[----:B------:R-:W-:Y:S02]  /*10df0*/  ISETP.GE.AND P6, PT, R20, UR8, PT ;  /* 0x0000000814007c0c */ /* 0x000fe4000bfc6270 */
[----:B------:R-:W1:Y:S01]  /*10e00*/  S2R R20, SR_TID.X ;  /* 0x0000000000147919 */ /* 0x000e620000002100 */
[----:B------:R-:W-:-:S05]  /*10e10*/  IADD3 R3, R21, 0x100000, RZ ;  /* 0x0010000015037810 */ /* 0x000fca0007ffe0ff */
[----:B------:R1:W-:Y:S01]  /*10e20*/  LDGSTS.E [R3+-0x5f000], [R6.64], P2 ;  /* 0xa100000006037fae */ /* 0x0003e2000912184c */
[----:B------:R-:W-:-:S03]  /*10e30*/  IADD3 R14, R21, 0x100000, RZ ;  /* 0x00100000150e7810 */ /* 0x000fc60007ffe0ff */
[----:B------:R-:W-:Y:S04]  /*10e40*/  STL.64 [R1+0x598], R10 ;  /* 0x0005980a01007387 */ /* 0x000fe80000100a00 */
[----:B------:R2:W-:Y:S01]  /*10e50*/  LDGSTS.E [R14+-0x5e000], [R16.64], P0 ;  /* 0xa2000000100e7fae */ /* 0x0005e2000812184c */
[----:B-1----:R-:W-:-:S03]  /*10e60*/  SEL R6, RZ, 0x4, P6 ;  /* 0x00000004ff067807 */ /* 0x002fc60003000000 */
[----:B------:R1:W-:Y:S01]  /*10e70*/  LDGSTS.E [R3+-0x5d000], [R10.64], P3 ;  /* 0xa30000000a037fae */ /* 0x0003e2000992184c */
[----:B------:R-:W-:Y:S02]  /*10e80*/  SHF.R.U32.HI R20, RZ, 0x8, R20 ;  /* 0x00000008ff147819 */ /* 0x000fe40000011614 */
[----:B------:R-:W-:Y:S02]  /*10e90*/  ISETP.NE.U32.AND P6, PT, R28, RZ, PT ;  /* 0x000000ff1c00720c */ /* 0x000fe40003fc5070 */
[----:B------:R-:W-:Y:S02]  /*10ea0*/  SGXT.U32 R20, R20, 0x1 ;  /* 0x000000011414781a */ /* 0x000fe40000000000 */
[----:B------:R-:W-:Y:S02]  /*10eb0*/  SEL R28, R6, RZ, P4 ;  /* 0x000000ff061c7207 */ /* 0x000fe40002000000 */
[----:B------:R-:W-:Y:S02]  /*10ec0*/  ISETP.NE.U32.AND P2, PT, R2, RZ, PT ;  /* 0x000000ff0200720c */ /* 0x000fe40003f45070 */
[----:B------:R-:W-:-:S02]  /*10ed0*/  IADD3 R2, R21, 0x100000, RZ ;  /* 0x0010000015027810 */ /* 0x000fc40007ffe0ff */
[----:B------:R-:W-:Y:S01]  /*10ee0*/  ISETP.NE.U32.AND P3, PT, R28, RZ, PT ;  /* 0x000000ff1c00720c */ /* 0x000fe20003f65070 */
[----:B---3--:R-:W-:Y:S01]  /*10ef0*/  IMAD.WIDE R6, R0, 0x4, R24 ;  /* 0x0000000400067825 */ /* 0x008fe200078e0218 */
[----:B------:R-:W-:-:S04]  /*10f00*/  LOP3.LUT R25, R20, 0x20, RZ, 0xfc, !PT ;  /* 0x0000002014197812 */ /* 0x000fc800078efcff */
[----:B------:R-:W-:Y:S01]  /*10f10*/  ISETP.GE.AND P0, PT, R25, UR8, PT ;  /* 0x0000000819007c0c */ /* 0x000fe2000bf06270 */
[----:B------:R2:W-:Y:S04]  /*10f20*/  STL.64 [R1+0x590], R6 ;  /* 0x0005900601007387 */ /* 0x0005e80000100a00 */
[----:B------:R-:W3:Y:S04]  /*10f30*/  LDL.LU.64 R24, [R1+0x510] ;  /* 0x0005100001187983 */ /* 0x000ee80000300a00 */
[----:B------:R-:W1:Y:S04]  /*10f40*/  S2R R20, SR_TID.X ;  /* 0x0000000000147919 */ /* 0x000e680000002100 */
[----:B------:R2:W-:Y:S01]  /*10f50*/  LDGSTS.E [R2+-0x5c000], [R6.64], P1 ;  /* 0xa400000006027fae */ /* 0x0005e2000892184c */
[----:B------:R-:W-:Y:S01]  /*10f60*/  SEL R28, RZ, 0x4, P0 ;  /* 0x00000004ff1c7807 */ /* 0x000fe20000000000 */
[----:B--2---:R-:W-:-:S02]  /*10f70*/  IMAD.WIDE R6, R0, 0x4, R4 ;  /* 0x0000000400067825 */ /* 0x004fc400078e0204 */
[----:B------:R-:W2:Y:S01]  /*10f80*/  LDL.LU.64 R4, [R1+0x500] ;  /* 0x0005000001047983 */ /* 0x000ea20000300a00 */
[----:B-1----:R-:W-:-:S03]  /*10f90*/  SHF.R.U32.HI R20, RZ, 0x8, R20 ;  /* 0x00000008ff147819 */ /* 0x002fc60000011614 */
[----:B------:R1:W-:Y:S01]  /*10fa0*/  LDGSTS.E [R3+-0x5b000], [R6.64], P2 ;  /* 0xa500000006037fae */ /* 0x0003e2000912184c */
[----:B------:R-:W-:-:S04]  /*10fb0*/  SGXT.U32 R20, R20, 0x1 ;  /* 0x000000011414781a */ /* 0x000fc80000000000 */
[C---:B------:R-:W-:Y:S02]  /*10fc0*/  LOP3.LUT R17, R20.reuse, 0x24, RZ, 0xfc, !PT ;  /* 0x0000002414117812 */ /* 0x040fe400078efcff */
[----:B------:R-:W-:Y:S02]  /*10fd0*/  LOP3.LUT R20, R20, 0x28, RZ, 0xfc, !PT ;  /* 0x0000002814147812 */ /* 0x000fe400078efcff */
[----:B------:R-:W-:Y:S02]  /*10fe0*/  ISETP.GE.AND P0, PT, R17, UR8, PT ;  /* 0x0000000811007c0c */ /* 0x000fe4000bf06270 */
[----:B------:R-:W-:Y:S02]  /*10ff0*/  ISETP.GE.AND P1, PT, R20, UR8, PT ;  /* 0x0000000814007c0c */ /* 0x000fe4000bf26270 */
[----:B------:R-:W-:Y:S01]  /*11000*/  SEL R2, R28, RZ, P4 ;  /* 0x000000ff1c027207 */ /* 0x000fe20002000000 */
[----:B------:R1:W-:Y:S01]  /*11010*/  STL.64 [R1+0x580], R6 ;  /* 0x0005800601007387 */ /* 0x0003e20000100a00 */
[----:B------:R-:W-:Y:S01]  /*11020*/  SEL R28, RZ, 0x4, P0 ;  /* 0x00000004ff1c7807 */ /* 0x000fe20000000000 */
[----:B------:R-:W-:Y:S01]  /*11030*/  IMAD.WIDE R16, R0, 0x4, R12 ;  /* 0x0000000400107825 */ /* 0x000fe200078e020c */
[----:B------:R-:W-:Y:S01]  /*11040*/  SEL R10, RZ, 0x4, P1 ;  /* 0x00000004ff0a7807 */ /* 0x000fe20000800000 */
[----:B------:R-:W2:Y:S01]  /*11050*/  LDL.LU.64 R12, [R1+0x4f0] ;  /* 0x0004f000010c7983 */ /* 0x000ea20000300a00 */
[----:B------:R-:W-:-:S02]  /*11060*/  ISETP.NE.U32.AND P0, PT, R2, RZ, PT ;  /* 0x000000ff0200720c */ /* 0x000fc40003f05070 */
[----:B------:R-:W-:Y:S01]  /*11070*/  SEL R2, R28, RZ, P4 ;  /* 0x000000ff1c027207 */ /* 0x000fe20002000000 */
[----:B------:R-:W-:Y:S01]  /*11080*/  STL.64 [R1+0x5b8], R16 ;  /* 0x0005b81001007387 */ /* 0x000fe20000100a00 */
[----:B------:R-:W-:-:S03]  /*11090*/  SEL R28, R10, RZ, P4 ;  /* 0x000000ff0a1c7207 */ /* 0x000fc60002000000 */
[----:B------:R-:W1:Y:S04]  /*110a0*/  S2R R20, SR_TID.X ;  /* 0x0000000000147919 */ /* 0x000e680000002100 */
[----:B------:R1:W-:Y:S01]  /*110b0*/  LDGSTS.E [R14+-0x5a000], [R16.64], P6 ;  /* 0xa6000000100e7fae */ /* 0x0003e2000b12184c */
[----:B----4-:R-:W-:-:S03]  /*110c0*/  IMAD.WIDE R10, R0, 0x4, R8 ;  /* 0x00000004000a7825 */ /* 0x010fc600078e0208 */
[----:B------:R-:W4:Y:S01]  /*110d0*/  LDL.LU.64 R8, [R1+0x4e0] ;  /* 0x0004e00001087983 */ /* 0x000f220000300a00 */
[----:B-1----:R-:W-:-:S03]  /*110e0*/  SHF.R.U32.HI R20, RZ, 0x8, R20 ;  /* 0x00000008ff147819 */ /* 0x002fc60000011614 */
[----:B------:R1:W-:Y:S01]  /*110f0*/  LDGSTS.E [R3+-0x59000], [R10.64], P3 ;  /* 0xa70000000a037fae */ /* 0x0003e2000992184c */
[----:B------:R-:W-:-:S04]  /*11100*/  SGXT.U32 R20, R20, 0x1 ;  /* 0x000000011414781a */ /* 0x000fc80000000000 */
[----:B------:R-:W-:-:S04]  /*11110*/  LOP3.LUT R20, R20, 0x2c, RZ, 0xfc, !PT ;  /* 0x0000002c14147812 */ /* 0x000fc800078efcff */
[----:B------:R-:W-:Y:S02]  /*11120*/  ISETP.GE.AND P1, PT, R20, UR8, PT ;  /* 0x0000000814007c0c */ /* 0x000fe4000bf26270 */
[----:B------:R-:W1:Y:S02]  /*11130*/  S2R R20, SR_TID.X ;  /* 0x0000000000147919 */ /* 0x000e640000002100 */
[----:B------:R-:W-:Y:S02]  /*11140*/  SEL R6, RZ, 0x4, P1 ;  /* 0x00000004ff067807 */ /* 0x000fe40000800000 */
[----:B------:R-:W-:Y:S02]  /*11150*/  ISETP.NE.U32.AND P1, PT, R28, RZ, PT ;  /* 0x000000ff1c00720c */ /* 0x000fe40003f25070 */
[----:B------:R-:W-:Y:S01]  /*11160*/  SEL R28, R6, RZ, P4 ;  /* 0x000000ff061c7207 */ /* 0x000fe20002000000 */
[----:B------:R-:W-:Y:S01]  /*11170*/  STL.64 [R1+0x5c0], R10 ;  /* 0x0005c00a01007387 */ /* 0x000fe20000100a00 */
[----:B-1----:R-:W-:-:S04]  /*11180*/  SHF.R.U32.HI R20, RZ, 0x8, R20 ;  /* 0x00000008ff147819 */ /* 0x002fc80000011614 */
[----:B------:R-:W-:Y:S02]  /*11190*/  SGXT.U32 R20, R20, 0x1 ;  /* 0x000000011414781a */ /* 0x000fe40000000000 */
[----:B------:R-:W-:Y:S02]  /*111a0*/  ISETP.NE.U32.AND P2, PT, R2, RZ, PT ;  /* 0x000000ff0200720c */ /* 0x000fe40003f45070 */
[----:B------:R-:W-:Y:S02]  /*111b0*/  IADD3 R2, R21, 0x100000, RZ ;  /* 0x0010000015027810 */ /* 0x000fe40007ffe0ff */
        /* <DEDUP_REMOVED lines=27> */
[----:B------:R-:W-:Y:S01]  /*11370*/  SEL R28, R10, RZ, P4 ;  /* 0x000000ff0a1c7207 */ /* 0x000fe20002000000 */
[----:B----4-:R-:W-:Y:S02]  /*11380*/  IMAD.WIDE R10, R0, 0x4, R8 ;  /* 0x00000004000a7825 */ /* 0x010fe400078e0208 */
[----:B------:R-:W4:Y:S04]  /*11390*/  LDL.LU.64 R8, [R1+0x4a0] ;  /* 0x0004a00001087983 */ /* 0x000f280000300a00 */
[----:B------:R-:W1:Y:S04]  /*113a0*/  S2R R20, SR_TID.X ;  /* 0x0000000000147919 */ /* 0x000e680000002100 */
[----:B------:R1:W-:Y:S04]  /*113b0*/  LDGSTS.E [R14+-0x56000], [R16.64], P1 ;  /* 0xaa000000100e7fae */ /* 0x0003e8000892184c */
[----:B------:R-:W-:Y:S01]  /*113c0*/  STL.64 [R1+0x5e0], R10 ;  /* 0x0005e00a01007387 */ /* 0x000fe20000100a00 */
[----:B------:R-:W-:-:S02]  /*113d0*/  ISETP.NE.U32.AND P2, PT, R2, RZ, PT ;  /* 0x000000ff0200720c */ /* 0x000fc40003f45070 */
[----:B-1----:R-:W-:Y:S01]  /*113e0*/  SHF.R.U32.HI R20, RZ, 0x8, R20 ;  /* 0x00000008ff147819 */ /* 0x002fe20000011614 */
[----:B------:R1:W-:Y:S03]  /*113f0*/  LDGSTS.E [R3+-0x55000], [R10.64], P3 ;  /* 0xab0000000a037fae */ /* 0x0003e6000992184c */
[----:B------:R-:W-:-:S04]  /*11400*/  SGXT.U32 R20, R20, 0x1 ;  /* 0x000000011414781a */ /* 0x000fc80000000000 */
[----:B------:R-:W-:-:S04]  /*11410*/  LOP3.LUT R20, R20, 0x3c, RZ, 0xfc, !PT ;  /* 0x0000003c14147812 */ /* 0x000fc800078efcff */
[----:B------:R-:W-:Y:S02]  /*11420*/  ISETP.GE.AND P6, PT, R20, UR8, PT ;  /* 0x0000000814007c0c */ /* 0x000fe4000bfc6270 */
[----:B------:R-:W1:Y:S02]  /*11430*/  S2R R20, SR_TID.X ;  /* 0x0000000000147919 */ /* 0x000e640000002100 */
[----:B------:R-:W-:Y:S02]  /*11440*/  SEL R6, RZ, 0x4, P6 ;  /* 0x00000004ff067807 */ /* 0x000fe40003000000 */
[----:B------:R-:W-:Y:S02]  /*11450*/  ISETP.NE.U32.AND P6, PT, R28, RZ, PT ;  /* 0x000000ff1c00720c */ /* 0x000fe40003fc5070 */
[----:B------:R-:W-:Y:S02]  /*11460*/  SEL R28, R6, RZ, P4 ;  /* 0x000000ff061c7207 */ /* 0x000fe40002000000 */
[----:B-1----:R-:W-:-:S04]  /*11470*/  SHF.R.U32.HI R20, RZ, 0x8, R20 ;  /* 0x00000008ff147819 */ /* 0x002fc80000011614 */
[----:B------:R-:W-:Y:S02]  /*11480*/  SGXT.U32 R20, R20, 0x1 ;  /* 0x000000011414781a */ /* 0x000fe40000000000 */
        /* <DEDUP_REMOVED lines=97> */
[----:B------:R2:W-:Y:S04]  /*11aa0*/  LDGSTS.E [R2+-0x4c000], [R6.64], P0 ;  /* 0xb400000006027fae */ /* 0x0005e8000812184c */
[----:B------:R-:W3:Y:S04]  /*11ab0*/  LDL.LU.64 R24, [R1+0x410] ;  /* 0x0004100001187983 */ /* 0x000ee80000300a00 */
[----:B------:R-:W1:Y:S04]  /*11ac0*/  S2R R20, SR_TID.X ;  /* 0x0000000000147919 */ /* 0x000e680000002100 */
[----:B------:R2:W-:Y:S01]  /*11ad0*/  STL.64 [R1+0x628], R6 ;  /* 0x0006280601007387 */ /* 0x0005e20000100a00 */
        /* <DEDUP_REMOVED lines=47> */
[----:B--2---:R-:W-:Y:S01]  /*11dd0*/  IMAD.WIDE R6, R0, 0x4, R4 ;  /* 0x0000000400067825 */ /* 0x004fe200078e0204 */
[----:B-1----:R-:W-:-:S04]  /*11de0*/  SHF.R.U32.HI R20, RZ, 0x8, R20 ;  /* 0x00000008ff147819 */ /* 0x002fc80000011614 */
[----:B------:R1:W-:Y:S01]  /*11df0*/  LDGSTS.E [R3+-0x47000], [R6.64], P2 ;  /* 0xb900000006037fae */ /* 0x0003e2000912184c */
[----:B------:R-:W-:-:S04]  /*11e00*/  SGXT.U32 R20, R20, 0x1 ;  /* 0x000000011414781a */ /* 0x000fc80000000000 */
[C---:B------:R-:W-:Y:S02]  /*11e10*/  LOP3.LUT R16, R20.reuse, 0x74, RZ, 0xfc, !PT ;  /* 0x0000007414107812 */ /* 0x040fe400078efcff */
[----:B------:R-:W-:Y:S01]  /*11e20*/  LOP3.LUT R17, R20, 0x78, RZ, 0xfc, !PT ;  /* 0x0000007814117812 */ /* 0x000fe200078efcff */
[----:B------:R1:W-:Y:S01]  /*11e30*/  STL.64 [R1+0x650], R6 ;  /* 0x0006500601007387 */ /* 0x0003e20000100a00 */
[----:B------:R-:W-:Y:S02]  /*11e40*/  ISETP.GE.AND P0, PT, R16, UR8, PT ;  /* 0x0000000810007c0c */ /* 0x000fe4000bf06270 */
[----:B------:R-:W-:Y:S01]  /*11e50*/  ISETP.GE.AND P6, PT, R17, UR8, PT ;  /* 0x0000000811007c0c */ /* 0x000fe2000bfc6270 */
[----:B------:R-:W2:Y:S01]  /*11e60*/  LDL.LU.64 R4, [R1+0x3c0] ;  /* 0x0003c00001047983 */ /* 0x000ea20000300a00 */
[----:B------:R-:W-:Y:S01]  /*11e70*/  SEL R2, R28, RZ, P4 ;  /* 0x000000ff1c027207 */ /* 0x000fe20002000000 */
[----:B------:R-:W-:Y:S01]  /*11e80*/  IMAD.WIDE R16, R0, 0x4, R12 ;  /* 0x0000000400107825 */ /* 0x000fe200078e020c */
[----:B------:R-:W-:Y:S01]  /*11e90*/  SEL R28, RZ, 0x4, P0 ;  /* 0x00000004ff1c7807 */ /* 0x000fe20000000000 */
[----:B------:R-:W2:Y:S01]  /*11ea0*/  LDL R29, [R1+0xdc0] ;  /* 0x000dc000011d7983 */ /* 0x000ea20000100800 */
[----:B------:R-:W-:-:S02]  /*11eb0*/  SEL R10, RZ, 0x4, P6 ;  /* 0x00000004ff0a7807 */ /* 0x000fc40003000000 */
[----:B------:R-:W-:Y:S01]  /*11ec0*/  ISETP.NE.U32.AND P0, PT, R2, RZ, PT ;  /* 0x000000ff0200720c */ /* 0x000fe20003f05070 */
[----:B------:R-:W2:Y:S01]  /*11ed0*/  LDL.LU.64 R12, [R1+0x3b0] ;  /* 0x0003b000010c7983 */ /* 0x000ea20000300a00 */
[----:B------:R-:W-:Y:S02]  /*11ee0*/  SEL R2, R28, RZ, P4 ;  /* 0x000000ff1c027207 */ /* 0x000fe40002000000 */
[----:B------:R-:W-:Y:S01]  /*11ef0*/  SEL R28, R10, RZ, P4 ;  /* 0x000000ff0a1c7207 */ /* 0x000fe20002000000 */
[----:B----4-:R-:W-:Y:S01]  /*11f00*/  IMAD.WIDE R10, R0, 0x4, R8 ;  /* 0x00000004000a7825 */ /* 0x010fe200078e0208 */
[----:B------:R4:W-:Y:S04]  /*11f10*/  STL.64 [R1+0x660], R16 ;  /* 0x0006601001007387 */ /* 0x0009e80000100a00 */
[----:B------:R-:W2:Y:S04]  /*11f20*/  LDL.LU.64 R8, [R1+0x3a0] ;  /* 0x0003a00001087983 */ /* 0x000ea80000300a00 */
        /* <DEDUP_REMOVED lines=22> */
[----:B------:R-:W1:Y:S01]  /*12090*/  S2R R20, SR_TID.X ;  /* 0x0000000000147919 */ /* 0x000e620000002100 */
[----:B------:R-:W-:-:S03]  /*120a0*/  SEL R28, RZ, 0x4, P1 ;  /* 0x00000004ff1c7807 */ /* 0x000fc60000800000 */
[----:B------:R2:W-:Y:S01]  /*120b0*/  LDGSTS.E [R2+-0x44000], [R6.64], P0 ;  /* 0xbc00000006027fae */ /* 0x0005e2000812184c */
[----:B-1----:R-:W-:-:S04]  /*120c0*/  SHF.R.U32.HI R20, RZ, 0x8, R20 ;  /* 0x00000008ff147819 */ /* 0x002fc80000011614 */
[----:B------:R-:W-:-:S04]  /*120d0*/  SGXT.U32 R20, R20, 0x1 ;  /* 0x000000011414781a */ /* 0x000fc80000000000 */
[C---:B----4-:R-:W-:Y:S02]  /*120e0*/  LOP3.LUT R17, R20.reuse, 0x6, RZ, 0xfc, !PT ;  /* 0x0000000614117812 */ /* 0x050fe400078efcff */
[----:B------:R-:W-:Y:S01]  /*120f0*/  LOP3.LUT R20, R20, 0xa, RZ, 0xfc, !PT ;  /* 0x0000000a14147812 */ /* 0x000fe200078efcff */
[----:B--2---:R-:W-:Y:S01]  /*12100*/  IMAD.WIDE R6, R0, 0x4, R4 ;  /* 0x0000000400067825 */ /* 0x004fe200078e0204 */
[----:B------:R-:W-:Y:S01]  /*12110*/  ISETP.GE.AND P0, PT, R17, UR8, PT ;  /* 0x0000000811007c0c */ /* 0x000fe2000bf06270 */
[----:B------:R-:W2:Y:S01]  /*12120*/  LDL.LU.64 R4, [R1+0x578] ;  /* 0x0005780001047983 */ /* 0x000ea20000300a00 */
[----:B------:R-:W-:Y:S02]  /*12130*/  ISETP.GE.AND P1, PT, R20, UR8, PT ;  /* 0x0000000814007c0c */ /* 0x000fe4000bf26270 */
[----:B------:R-:W-:Y:S01]  /*12140*/  SEL R2, R28, RZ, P4 ;  /* 0x000000ff1c027207 */ /* 0x000fe20002000000 */
[----:B------:R1:W-:Y:S01]  /*12150*/  STL.64 [R1+0x6c0], R6 ;  /* 0x0006c00601007387 */ /* 0x0003e20000100a00 */
[----:B------:R-:W-:Y:S01]  /*12160*/  SEL R28, RZ, 0x4, P0 ;  /* 0x00000004ff1c7807 */ /* 0x000fe20000000000 */
[----:B------:R-:W-:Y:S01]  /*12170*/  IMAD.WIDE R16, R0, 0x4, R12 ;  /* 0x0000000400107825 */ /* 0x000fe200078e020c */
[----:B------:R-:W-:Y:S01]  /*12180*/  SEL R10, RZ, 0x4, P1 ;  /* 0x00000004ff0a7807 */ /* 0x000fe20000800000 */
[----:B------:R-:W4:Y:S01]  /*12190*/  LDL.LU.64 R12, [R1+0x568] ;  /* 0x00056800010c7983 */ /* 0x000f220000300a00 */
[----:B------:R-:W-:-:S02]  /*121a0*/  ISETP.NE.U32.AND P0, PT, R2, RZ, PT ;  /* 0x000000ff0200720c */ /* 0x000fc40003f05070 */
[----:B------:R-:W-:Y:S01]  /*121b0*/  SEL R2, R28, RZ, P4 ;  /* 0x000000ff1c027207 */ /* 0x000fe20002000000 */
[----:B------:R-:W-:Y:S01]  /*121c0*/  STL.64 [R1+0x6e0], R16 ;  /* 0x0006e01001007387 */ /* 0x000fe20000100a00 */
[----:B------:R-:W-:Y:S01]  /*121d0*/  SEL R28, R10, RZ, P4 ;  /* 0x000000ff0a1c7207 */ /* 0x000fe20002000000 */
[----:B------:R-:W-:Y:S02]  /*121e0*/  IMAD.WIDE R10, R0, 0x4, R8 ;  /* 0x00000004000a7825 */ /* 0x000fe400078e0208 */
[----:B------:R-:W4:Y:S04]  /*121f0*/  LDL.LU.64 R8, [R1+0x558] ;  /* 0x0005580001087983 */ /* 0x000f280000300a00 */
[----:B------:R-:W1:Y:S04]  /*12200*/  S2R R20, SR_TID.X ;  /* 0x0000000000147919 */ /* 0x000e680000002100 */
[----:B------:R-:W1:Y:S04]  /*12210*/  S2R R21, SR_TID.X ;  /* 0x0000000000157919 */ /* 0x000e680000002100 */
[----:B------:R1:W-:Y:S02]  /*12220*/  LDGSTS.E [R3+-0x43000], [R6.64], P2 ;  /* 0xbd00000006037fae */ /* 0x0003e4000912184c */
[----:B-1----:R-:W-:-:S02]  /*12230*/  SHF.R.U32.HI R20, RZ, 0x8, R20 ;  /* 0x00000008ff147819 */ /* 0x002fc40000011614 */
[----:B------:R1:W-:Y:S02]  /*12240*/  STL.64 [R1+0x700], R10 ;  /* 0x0007000a01007387 */ /* 0x0003e40000100a00 */
[----:B------:R-:W-:Y:S02]  /*12250*/  SGXT.U32 R20, R20, 0x1 ;  /* 0x000000011414781a */ /* 0x000fe40000000000 */
[----:B------:R4:W-:Y:S02]  /*12260*/  LDGSTS.E [R14+-0x42000], [R16.64], P6 ;  /* 0xbe000000100e7fae */ /* 0x0009e4000b12184c */
[----:B------:R-:W-:Y:S02]  /*12270*/  LOP3.LUT R20, R20, 0xe, RZ, 0xfc, !PT ;  /* 0x0000000e14147812 */ /* 0x000fe400078efcff */
[----:B------:R1:W-:Y:S02]  /*12280*/  LDGSTS.E [R3+-0x41000], [R10.64], P3 ;  /* 0xbf0000000a037fae */ /* 0x0003e4000992184c */
[----:B------:R-:W-:-:S04]  /*12290*/  ISETP.GE.AND P1, PT, R20, UR8, PT ;  /* 0x0000000814007c0c */ /* 0x000fc8000bf26270 */
[----:B------:R-:W-:Y:S02]  /*122a0*/  SEL R6, RZ, 0x4, P1 ;  /* 0x00000004ff067807 */ /* 0x000fe40000800000 */
[----:B------:R-:W-:Y:S02]  /*122b0*/  ISETP.NE.U32.AND P1, PT, R28, RZ, PT ;  /* 0x000000ff1c00720c */ /* 0x000fe40003f25070 */
[----:B------:R-:W-:Y:S02]  /*122c0*/  SEL R28, R6, RZ, P4 ;  /* 0x000000ff061c7207 */ /* 0x000fe40002000000 */
[----:B------:R-:W-:-:S04]  /*122d0*/  SHF.R.U32.HI R21, RZ, 0x8, R21 ;  /* 0x00000008ff157819 */ /* 0x000fc80000011615 */
[----:B------:R-:W-:-:S04]  /*122e0*/  SGXT.U32 R21, R21, 0x1 ;  /* 0x000000011515781a */ /* 0x000fc80000000000 */
[----:B------:R-:W-:Y:S02]  /*122f0*/  LOP3.LUT R20, R21, 0x12, RZ, 0xfc, !PT ;  /* 0x0000001215147812 */ /* 0x000fe400078efcff */
[----:B------:R-:W1:Y:S01]  /*12300*/  S2R R21, SR_TID.X ;  /* 0x0000000000157919 */ /* 0x000e620000002100 */
[----:B------:R-:W-:Y:S02]  /*12310*/  ISETP.NE.U32.AND P2, PT, R2, RZ, PT ;  /* 0x000000ff0200720c */ /* 0x000fe40003f45070 */
[----:B------:R-:W-:Y:S02]  /*12320*/  IADD3 R2, R29, 0x100000, RZ ;  /* 0x001000001d027810 */ /* 0x000fe40007ffe0ff */
[----:B------:R-:W-:Y:S02]  /*12330*/  ISETP.GE.AND P6, PT, R20, UR8, PT ;  /* 0x0000000814007c0c */ /* 0x000fe4000bfc6270 */
[----:B------:R-:W-:Y:S02]  /*12340*/  ISETP.NE.U32.AND P3, PT, R28, RZ, PT ;  /* 0x000000ff1c00720c */ /* 0x000fe40003f65070 */
[----:B------:R-:W-:-:S02]  /*12350*/  SEL R28, RZ, 0x4, P6 ;  /* 0x00000004ff1c7807 */ /* 0x000fc40003000000 */
[----:B-1----:R-:W-:-:S04]  /*12360*/  SHF.R.U32.HI R21, RZ, 0x8, R21 ;  /* 0x00000008ff157819 */ /* 0x002fc80000011615 */
[----:B------:R-:W-:-:S04]  /*12370*/  SGXT.U32 R21, R21, 0x1 ;  /* 0x000000011515781a */ /* 0x000fc80000000000 */
[C---:B------:R-:W-:Y:S02]  /*12380*/  LOP3.LUT R20, R21.reuse, 0x16, RZ, 0xfc, !PT ;  /* 0x0000001615147812 */ /* 0x040fe400078efcff */
[----:B------:R-:W-:-:S04]  /*12390*/  LOP3.LUT R21, R21, 0x1a, RZ, 0xfc, !PT ;  /* 0x0000001a15157812 */ /* 0x000fc800078efcff */
[----:B------:R-:W-:-:S04]  /*123a0*/  ISETP.GE.AND P6, PT, R21, UR8, PT ;  /* 0x0000000815007c0c */ /* 0x000fc8000bfc6270 */
[----:B------:R-:W-:Y:S01]  /*123b0*/  SEL R10, RZ, 0x4, P6 ;  /* 0x00000004ff0a7807 */ /* 0x000fe20003000000 */
[----:B---3--:R-:W-:-:S05]  /*123c0*/  IMAD.WIDE R6, R0, 0x4, R24 ;  /* 0x0000000400067825 */ /* 0x008fca00078e0218 */
[----:B------:R2:W-:Y:S04]  /*123d0*/  STL.64 [R1+0x570], R6 ;  /* 0x0005700601007387 */ /* 0x0005e80000100a00 */
[----:B------:R-:W3:Y:S04]  /*123e0*/  LDL.LU.64 R24, [R1+0x548] ;  /* 0x0005480001187983 */ /* 0x000ee80000300a00 */
[----:B------:R1:W-:Y:S01]  /*123f0*/  LDGSTS.E [R2+-0x5f800], [R6.64], P0 ;  /* 0xa080000006027fae */ /* 0x0003e2000812184c */
[----:B------:R-:W-:Y:S02]  /*12400*/  ISETP.GE.AND P0, PT, R20, UR8, PT ;  /* 0x0000000814007c0c */ /* 0x000fe4000bf06270 */
[----:B-1----:R-:W-:-:S02]  /*12410*/  SEL R2, R28, RZ, P4 ;  /* 0x000000ff1c027207 */ /* 0x002fc40002000000 */
[----:B------:R-:W-:Y:S02]  /*12420*/  SEL R28, RZ, 0x4, P0 ;  /* 0x00000004ff1c7807 */ /* 0x000fe40000000000 */
[----:B------:R-:W-:Y:S02]  /*12430*/  ISETP.NE.U32.AND P0, PT, R2, RZ, PT ;  /* 0x000000ff0200720c */ /* 0x000fe40003f05070 */
[----:B------:R-:W-:Y:S01]  /*12440*/  SEL R2, R28, RZ, P4 ;  /* 0x000000ff1c027207 */ /* 0x000fe20002000000 */
[C---:B--2---:R-:W-:Y:S02]  /*12450*/  IMAD.WIDE R6, R0.reuse, 0x4, R4 ;  /* 0x0000000400067825 */ /* 0x044fe400078e0204 */
[----:B------:R-:W2:Y:S04]  /*12460*/  LDL.LU.64 R4, [R1+0x538] ;  /* 0x0005380001047983 */ /* 0x000ea80000300a00 */
[----:B------:R1:W-:Y:S01]  /*12470*/  STL.64 [R1+0x560], R6 ;  /* 0x0005600601007387 */ /* 0x0003e20000100a00 */
[----:B----4-:R-:W-:-:S03]  /*12480*/  IMAD.WIDE R16, R0, 0x4, R12 ;  /* 0x0000000400107825 */ /* 0x010fc600078e020c */
[----:B------:R-:W4:Y:S01]  /*12490*/  LDL.LU.64 R12, [R1+0x528] ;  /* 0x00052800010c7983 */ /* 0x000f220000300a00 */
[----:B------:R-:W-:-:S03]  /*124a0*/  SEL R28, R10, RZ, P4 ;  /* 0x000000ff0a1c7207 */ /* 0x000fc60002000000 */
[----:B------:R-:W-:Y:S01]  /*124b0*/  STL.64 [R1+0x550], R16 ;  /* 0x0005501001007387 */ /* 0x000fe20000100a00 */
[----:B------:R-:W-:-:S03]  /*124c0*/  IMAD.WIDE R10, R0, 0x4, R8 ;  /* 0x00000004000a7825 */ /* 0x000fc600078e0208 */
[----:B------:R-:W4:Y:S04]  /*124d0*/  LDL.LU.64 R8, [R1+0x518] ;  /* 0x0005180001087983 */ /* 0x000f280000300a00 */
[----:B------:R-:W1:Y:S01]  /*124e0*/  S2R R21, SR_TID.X ;  /* 0x0000000000157919 */ /* 0x000e620000002100 */
[----:B------:R-:W-:-:S05]  /*124f0*/  IADD3 R3, R29, 0x100000, RZ ;  /* 0x001000001d037810 */ /* 0x000fca0007ffe0ff */
[----:B------:R1:W-:Y:S02]  /*12500*/  LDGSTS.E [R3+-0x5e800], [R6.64], P2 ;  /* 0xa180000006037fae */ /* 0x0003e4000912184c */
[----:B-1----:R-:W-:-:S04]  /*12510*/  SHF.R.U32.HI R21, RZ, 0x8, R21 ;  /* 0x00000008ff157819 */ /* 0x002fc80000011615 */
[----:B------:R-:W-:-:S04]  /*12520*/  SGXT.U32 R21, R21, 0x1 ;  /* 0x000000011515781a */ /* 0x000fc80000000000 */
[----:B------:R-:W-:-:S04]  /*12530*/  LOP3.LUT R21, R21, 0x1e, RZ, 0xfc, !PT ;  /* 0x0000001e15157812 */ /* 0x000fc800078efcff */
[----:B------:R-:W-:Y:S02]  /*12540*/  ISETP.GE.AND P6, PT, R21, UR8, PT ;  /* 0x0000000815007c0c */ /* 0x000fe4000bfc6270 */
[----:B------:R-:W1:Y:S02]  /*12550*/  S2R R21, SR_TID.X ;  /* 0x0000000000157919 */ /* 0x000e640000002100 */
[----:B------:R-:W-:Y:S02]  /*12560*/  SEL R6, RZ, 0x4, P6 ;  /* 0x00000004ff067807 */ /* 0x000fe40003000000 */
[----:B------:R-:W-:Y:S02]  /*12570*/  ISETP.NE.U32.AND P6, PT, R28, RZ, PT ;  /* 0x000000ff1c00720c */ /* 0x000fe40003fc5070 */
[----:B------:R-:W-:Y:S01]  /*12580*/  SEL R28, R6, RZ, P4 ;  /* 0x000000ff061c7207 */ /* 0x000fe20002000000 */
[----:B------:R1:W-:Y:S02]  /*12590*/  STL.64 [R1+0x540], R10 ;  /* 0x0005400a01007387 */ /* 0x0003e40000100a00 */
[----:B-1----:R-:W-:-:S04]  /*125a0*/  SHF.R.U32.HI R21, RZ, 0x8, R21 ;  /* 0x00000008ff157819 */ /* 0x002fc80000011615 */
[----:B------:R-:W-:-:S04]  /*125b0*/  SGXT.U32 R21, R21, 0x1 ;  /* 0x000000011515781a */ /* 0x000fc80000000000 */
[----:B------:R-:W-:Y:S02]  /*125c0*/  LOP3.LUT R20, R21, 0x22, RZ, 0xfc, !PT ;  /* 0x0000002215147812 */ /* 0x000fe400078efcff */
[----:B------:R-:W1:Y:S01]  /*125d0*/  S2R R21, SR_TID.X ;  /* 0x0000000000157919 */ /* 0x000e620000002100 */
[C---:B------:R-:W-:Y:S02]  /*125e0*/  IADD3 R14, R29.reuse, 0x100000, RZ ;  /* 0x001000001d0e7810 */ /* 0x040fe40007ffe0ff */
[----:B------:R-:W-:Y:S02]  /*125f0*/  ISETP.NE.U32.AND P2, PT, R2, RZ, PT ;  /* 0x000000ff0200720c */ /* 0x000fe40003f45070 */
[----:B------:R-:W-:Y:S01]  /*12600*/  IADD3 R2, R29, 0x100000, RZ ;  /* 0x001000001d027810 */ /* 0x000fe20007ffe0ff */
[----:B------:R4:W-:Y:S01]  /*12610*/  LDGSTS.E [R14+-0x5d800], [R16.64], P1 ;  /* 0xa2800000100e7fae */ /* 0x0009e2000892184c */
[----:B------:R-:W-:-:S03]  /*12620*/  ISETP.GE.AND P1, PT, R20, UR8, PT ;  /* 0x0000000814007c0c */ /* 0x000fc6000bf26270 */
[----:B------:R1:W-:Y:S01]  /*12630*/  LDGSTS.E [R3+-0x5c800], [R10.64], P3 ;  /* 0xa38000000a037fae */ /* 0x0003e2000992184c */
[----:B------:R-:W-:Y:S02]  /*12640*/  ISETP.NE.U32.AND P3, PT, R28, RZ, PT ;  /* 0x000000ff1c00720c */ /* 0x000fe40003f65070 */
[----:B------:R-:W-:Y:S02]  /*12650*/  SEL R28, RZ, 0x4, P1 ;  /* 0x00000004ff1c7807 */ /* 0x000fe40000800000 */
        /* <DEDUP_REMOVED lines=13> */
[----:B------:R-:W-:Y:S01]  /*12730*/  ISETP.NE.U32.AND P0, PT, R2, RZ, PT ;  /* 0x000000ff0200720c */ /* 0x000fe20003f05070 */
[----:B--2---:R-:W-:Y:S02]  /*12740*/  IMAD.WIDE R6, R0, 0x4, R4 ;  /* 0x0000000400067825 */ /* 0x004fe400078e0204 */
[----:B------:R-:W2:Y:S01]  /*12750*/  LDL.LU.64 R4, [R1+0x4f8] ;  /* 0x0004f80001047983 */ /* 0x000ea20000300a00 */
[----:B------:R-:W-:Y:S01]  /*12760*/  SEL R2, R28, RZ, P4 ;  /* 0x000000ff1c027207 */ /* 0x000fe20002000000 */
[----:B----4-:R-:W-:Y:S02]  /*12770*/  IMAD.WIDE R16, R0, 0x4, R12 ;  /* 0x0000000400107825 */ /* 0x010fe400078e020c */
[----:B------:R1:W-:Y:S01]  /*12780*/  STL.64 [R1+0x520], R6 ;  /* 0x0005200601007387 */ /* 0x0003e20000100a00 */
[----:B------:R-:W-:-:S03]  /*12790*/  SEL R28, R10, RZ, P4 ;  /* 0x000000ff0a1c7207 */ /* 0x000fc60002000000 */
[----:B------:R-:W4:Y:S01]  /*127a0*/  LDL.LU.64 R12, [R1+0x4e8] ;  /* 0x0004e800010c7983 */ /* 0x000f220000300a00 */
[----:B------:R-:W-:-:S03]  /*127b0*/  IMAD.WIDE R10, R0, 0x4, R8 ;  /* 0x00000004000a7825 */ /* 0x000fc600078e0208 */
[----:B------:R-:W-:Y:S04]  /*127c0*/  STL.64 [R1+0x510], R16 ;  /* 0x0005101001007387 */ /* 0x000fe80000100a00 */
[----:B------:R-:W4:Y:S04]  /*127d0*/  LDL.LU.64 R8, [R1+0x4d8] ;  /* 0x0004d80001087983 */ /* 0x000f280000300a00 */
[----:B------:R-:W1:Y:S04]  /*127e0*/  S2R R21, SR_TID.X ;  /* 0x0000000000157919 */ /* 0x000e680000002100 */
[----:B------:R1:W-:Y:S04]  /*127f0*/  LDGSTS.E [R3+-0x5a800], [R6.64], P2 ;  /* 0xa580000006037fae */ /* 0x0003e8000912184c */
[----:B------:R1:W-:Y:S04]  /*12800*/  STL.64 [R1+0x500], R10 ;  /* 0x0005000a01007387 */ /* 0x0003e80000100a00 */
[----:B------:R4:W-:Y:S04]  /*12810*/  LDGSTS.E [R14+-0x59800], [R16.64], P6 ;  /* 0xa6800000100e7fae */ /* 0x0009e8000b12184c */
[----:B------:R1:W-:Y:S02]  /*12820*/  LDGSTS.E [R3+-0x58800], [R10.64], P3 ;  /* 0xa78000000a037fae */ /* 0x0003e4000992184c */
[----:B-1----:R-:W-:-:S04]  /*12830*/  SHF.R.U32.HI R21, RZ, 0x8, R21 ;  /* 0x00000008ff157819 */ /* 0x002fc80000011615 */
[----:B------:R-:W-:-:S04]  /*12840*/  SGXT.U32 R21, R21, 0x1 ;  /* 0x000000011515781a */ /* 0x000fc80000000000 */
[----:B------:R-:W-:-:S04]  /*12850*/  LOP3.LUT R21, R21, 0x2e, RZ, 0xfc, !PT ;  /* 0x0000002e15157812 */ /* 0x000fc800078efcff */
[----:B------:R-:W-:Y:S02]  /*12860*/  ISETP.GE.AND P1, PT, R21, UR8, PT ;  /* 0x0000000815007c0c */ /* 0x000fe4000bf26270 */
[----:B------:R-:W1:Y:S02]  /*12870*/  S2R R21, SR_TID.X ;  /* 0x0000000000157919 */ /* 0x000e640000002100 */
[----:B-1----:R-:W-:-:S04]  /*12880*/  SHF.R.U32.HI R21, RZ, 0x8, R21 ;  /* 0x00000008ff157819 */ /* 0x002fc80000011615 */
[----:B------:R-:W-:-:S04]  /*12890*/  SGXT.U32 R21, R21, 0x1 ;  /* 0x000000011515781a */ /* 0x000fc80000000000 */
[----:B------:R-:W-:Y:S02]  /*128a0*/  LOP3.LUT R20, R21, 0x32, RZ, 0xfc, !PT ;  /* 0x0000003215147812 */ /* 0x000fe400078efcff */
[----:B------:R-:W1:Y:S01]  /*128b0*/  S2R R21, SR_TID.X ;  /* 0x0000000000157919 */ /* 0x000e620000002100 */
[----:B------:R-:W-:Y:S02]  /*128c0*/  SEL R6, RZ, 0x4, P1 ;  /* 0x00000004ff067807 */ /* 0x000fe40000800000 */
[----:B------:R-:W-:Y:S02]  /*128d0*/  ISETP.NE.U32.AND P1, PT, R28, RZ, PT ;  /* 0x000000ff1c00720c */ /* 0x000fe40003f25070 */
[----:B------:R-:W-:Y:S02]  /*128e0*/  SEL R28, R6, RZ, P4 ;  /* 0x000000ff061c7207 */ /* 0x000fe40002000000 */
[----:B------:R-:W-:Y:S02]  /*128f0*/  ISETP.GE.AND P6, PT, R20, UR8, PT ;  /* 0x0000000814007c0c */ /* 0x000fe4000bfc6270 */
[----:B------:R-:W-:-:S02]  /*12900*/  ISETP.NE.U32.AND P3, PT, R28, RZ, PT ;  /* 0x000000ff1c00720c */ /* 0x000fc40003f65070 */
[----:B------:R-:W-:Y:S02]  /*12910*/  SEL R28, RZ, 0x4, P6 ;  /* 0x00000004ff1c7807 */ /* 0x000fe40003000000 */
[----:B-1----:R-:W-:-:S04]  /*12920*/  SHF.R.U32.HI R21, RZ, 0x8, R21 ;  /* 0x00000008ff157819 */ /* 0x002fc80000011615 */
[----:B------:R-:W-:-:S04]  /*12930*/  SGXT.U32 R21, R21, 0x1 ;  /* 0x000000011515781a */ /* 0x000fc80000000000 */
[C---:B------:R-:W-:Y:S02]  /*12940*/  LOP3.LUT R20, R21.reuse, 0x36, RZ, 0xfc, !PT ;  /* 0x0000003615147812 */ /* 0x040fe400078efcff */
[----:B------:R-:W-:-:S04]  /*12950*/  LOP3.LUT R21, R21, 0x3a, RZ, 0xfc, !PT ;  /* 0x0000003a15157812 */ /* 0x000fc800078efcff */
[----:B------:R-:W-:Y:S02]  /*12960*/  ISETP.GE.AND P6, PT, R21, UR8, PT ;  /* 0x0000000815007c0c */ /* 0x000fe4000bfc6270 */
[----:B------:R-:W1:Y:S01]  /*12970*/  S2R R21, SR_TID.X ;  /* 0x0000000000157919 */ /* 0x000e620000002100 */
[----:B------:R-:W-:Y:S02]  /*12980*/  ISETP.NE.U32.AND P2, PT, R2, RZ, PT ;  /* 0x000000ff0200720c */ /* 0x000fe40003f45070 */
[----:B------:R-:W-:Y:S02]  /*12990*/  IADD3 R2, R29, 0x100000, RZ ;  /* 0x001000001d027810 */ /* 0x000fe40007ffe0ff */
[----:B------:R-:W-:Y:S02]  /*129a0*/  SEL R10, RZ, 0x4, P6 ;  /* 0x00000004ff0a7807 */ /* 0x000fe40003000000 */
[----:B-1----:R-:W-:-:S04]  /*129b0*/  SHF.R.U32.HI R21, RZ, 0x8, R21 ;  /* 0x00000008ff157819 */ /* 0x002fc80000011615 */
[----:B------:R-:W-:-:S04]  /*129c0*/  SGXT.U32 R21, R21, 0x1 ;  /* 0x000000011515781a */ /* 0x000fc80000000000 */
[----:B------:R-:W-:-:S04]  /*129d0*/  LOP3.LUT R21, R21, 0x3e, RZ, 0xfc, !PT ;  /* 0x0000003e15157812 */ /* 0x000fc800078efcff */
[----:B------:R-:W-:Y:S01]  /*129e0*/  ISETP.GE.AND P6, PT, R21, UR8, PT ;  /* 0x0000000815007c0c */ /* 0x000fe2000bfc6270 */
[----:B---3--:R-:W-:-:S05]  /*129f0*/  IMAD.WIDE R6, R0, 0x4, R24 ;  /* 0x0000000400067825 */ /* 0x008fca00078e0218 */
[----:B------:R2:W-:Y:S04]  /*12a00*/  STL.64 [R1+0x4f0], R6 ;  /* 0x0004f00601007387 */ /* 0x0005e80000100a00 */
[----:B------:R-:W3:Y:S04]  /*12a10*/  LDL.LU.64 R24, [R1+0x4c8] ;  /* 0x0004c80001187983 */ /* 0x000ee80000300a00 */
[----:B------:R1:W-:Y:S01]  /*12a20*/  LDGSTS.E [R2+-0x57800], [R6.64], P0 ;  /* 0xa880000006027fae */ /* 0x0003e2000812184c */
[----:B------:R-:W-:Y:S02]  /*12a30*/  ISETP.GE.AND P0, PT, R20, UR8, PT ;  /* 0x0000000814007c0c */ /* 0x000fe4000bf06270 */
[----:B-1----:R-:W-:Y:S01]  /*12a40*/  SEL R2, R28, RZ, P4 ;  /* 0x000000ff1c027207 */ /* 0x002fe20002000000 */
[----:B--2---:R-:W-:Y:S01]  /*12a50*/  IMAD.WIDE R6, R0, 0x4, R4 ;  /* 0x0000000400067825 */ /* 0x004fe200078e0204 */
[----:B------:R-:W-:Y:S01]  /*12a60*/  SEL R28, RZ, 0x4, P0 ;  /* 0x00000004ff1c7807 */ /* 0x000fe20000000000 */
[----:B------:R-:W2:Y:S01]  /*12a70*/  LDL.LU.64 R4, [R1+0x4b8] ;  /* 0x0004b80001047983 */ /* 0x000ea20000300a00 */
[----:B------:R-:W-:-:S02]  /*12a80*/  ISETP.NE.U32.AND P0, PT, R2, RZ, PT ;  /* 0x000000ff0200720c */ /* 0x000fc40003f05070 */
[----:B------:R-:W-:Y:S01]  /*12a90*/  SEL R2, R28, RZ, P4 ;  /* 0x000000ff1c027207 */ /* 0x000fe20002000000 */
[----:B------:R1:W-:Y:S01]  /*12aa0*/  STL.64 [R1+0x4e0], R6 ;  /* 0x0004e00601007387 */ /* 0x0003e20000100a00 */
[----:B------:R-:W-:-:S03]  /*12ab0*/  SEL R28, R10, RZ, P4 ;  /* 0x000000ff0a1c7207 */ /* 0x000fc60002000000 */
[----:B------:R1:W-:Y:S01]  /*12ac0*/  LDGSTS.E [R3+-0x56800], [R6.64], P2 ;  /* 0xa980000006037fae */ /* 0x0003e2000912184c */
[----:B----4-:R-:W-:-:S03]  /*12ad0*/  IMAD.WIDE R16, R0, 0x4, R12 ;  /* 0x0000000400107825 */ /* 0x010fc600078e020c */
[----:B------:R-:W4:Y:S01]  /*12ae0*/  LDL.LU.64 R12, [R1+0x4a8] ;  /* 0x0004a800010c7983 */ /* 0x000f220000300a00 */
[----:B------:R-:W-:Y:S01]  /*12af0*/  IMAD.WIDE R10, R0, 0x4, R8 ;  /* 0x00000004000a7825 */ /* 0x000fe200078e0208 */
[----:B-1----:R-:W-:Y:S02]  /*12b00*/  SEL R6, RZ, 0x4, P6 ;  /* 0x00000004ff067807 */ /* 0x002fe40003000000 */
[----:B------:R1:W-:Y:S01]  /*12b10*/  STL.64 [R1+0x4d0], R16 ;  /* 0x0004d01001007387 */ /* 0x0003e20000100a00 */
[----:B------:R-:W-:Y:S02]  /*12b20*/  ISETP.NE.U32.AND P6, PT, R28, RZ, PT ;  /* 0x000000ff1c00720c */ /* 0x000fe40003fc5070 */
[----:B------:R-:W-:Y:S01]  /*12b30*/  SEL R28, R6, RZ, P4 ;  /* 0x000000ff061c7207 */ /* 0x000fe20002000000 */
[----:B------:R1:W-:Y:S04]  /*12b40*/  LDGSTS.E [R14+-0x55800], [R16.64], P1 ;  /* 0xaa800000100e7fae */ /* 0x0003e8000892184c */
[----:B------:R-:W2:Y:S04]  /*12b50*/  LDL.LU.64 R6, [R1+0x498] ;  /* 0x0004980001067983 */ /* 0x000ea80000300a00 */
[----:B------:R-:W-:Y:S04]  /*12b60*/  STL.64 [R1+0x470], R10 ;  /* 0x0004700a01007387 */ /* 0x000fe80000100a00 */
[----:B-1----:R-:W2:Y:S04]  /*12b70*/  LDL.LU.64 R16, [R1+0x488] ;  /* 0x0004880001107983 */ /* 0x002ea80000300a00 */
[----:B------:R-:W1:Y:S04]  /*12b80*/  S2R R21, SR_TID.X ;  /* 0x0000000000157919 */ /* 0x000e680000002100 */
[----:B------:R1:W-:Y:S02]  /*12b90*/  LDGSTS.E [R3+-0x54800], [R10.64], P3 ;  /* 0xab8000000a037fae */ /* 0x0003e4000992184c */
[----:B-1----:R-:W-:-:S04]  /*12ba0*/  SHF.R.U32.HI R21, RZ, 0x8, R21 ;  /* 0x00000008ff157819 */ /* 0x002fc80000011615 */
[----:B------:R-:W-:-:S04]  /*12bb0*/  SGXT.U32 R21, R21, 0x1 ;  /* 0x000000011515781a */ /* 0x000fc80000000000 */
[----:B------:R-:W-:Y:S02]  /*12bc0*/  LOP3.LUT R20, R21, 0x42, RZ, 0xfc, !PT ;  /* 0x0000004215147812 */ /* 0x000fe400078efcff */
[----:B------:R-:W1:Y:S02]  /*12bd0*/  S2R R21, SR_TID.X ;  /* 0x0000000000157919 */ /* 0x000e640000002100 */
[----:B------:R-:W-:Y:S02]  /*12be0*/  ISETP.GE.AND P1, PT, R20, UR8, PT ;  /* 0x0000000814007c0c */ /* 0x000fe4000bf26270 */
[----:B------:R-:W-:Y:S02]  /*12bf0*/  ISETP.NE.U32.AND P3, PT, R28, RZ, PT ;  /* 0x000000ff1c00720c */ /* 0x000fe40003f65070 */
        /* <DEDUP_REMOVED lines=9> */
[----:B-1----:R-:W-:-:S04]  /*12c90*/  SHF.R.U32.HI R21, RZ, 0x8, R21 ;  /* 0x00000008ff157819 */ /* 0x002fc80000011615 */
[----:B------:R-:W-:-:S04]  /*12ca0*/  SGXT.U32 R21, R21, 0x1 ;  /* 0x000000011515781a */ /* 0x000fc80000000000 */
[----:B------:R-:W-:Y:S01]  /*12cb0*/  LOP3.LUT R21, R21, 0x4e, RZ, 0xfc, !PT ;  /* 0x0000004e15157812 */ /* 0x000fe200078efcff */
[----:B---3--:R-:W-:-:S05]  /*12cc0*/  IMAD.WIDE R8, R0, 0x4, R24 ;  /* 0x0000000400087825 */ /* 0x008fca00078e0218 */
[----:B------:R1:W-:Y:S04]  /*12cd0*/  STL.64 [R1+0x460], R8 ;  /* 0x0004600801007387 */ /* 0x0003e80000100a00 */
[----:B------:R1:W-:Y:S04]  /*12ce0*/  LDGSTS.E [R2+-0x53800], [R8.64], P0 ;  /* 0xac80000008027fae */ /* 0x0003e8000812184c */
[----:B------:R-:W3:Y:S01]  /*12cf0*/  LDL.LU.64 R24, [R1+0x478] ;  /* 0x0004780001187983 */ /* 0x000ee20000300a00 */
[----:B-1----:R-:W-:Y:S02]  /*12d00*/  SEL R8, RZ, 0x4, P1 ;  /* 0x00000004ff087807 */ /* 0x002fe40000800000 */
[----:B------:R-:W-:-:S02]  /*12d10*/  ISETP.GE.AND P1, PT, R21, UR8, PT ;  /* 0x0000000815007c0c */ /* 0x000fc4000bf26270 */
[----:B------:R-:W1:Y:S01]  /*12d20*/  S2R R21, SR_TID.X ;  /* 0x0000000000157919 */ /* 0x000e620000002100 */
[----:B------:R-:W-:Y:S02]  /*12d30*/  ISETP.GE.AND P0, PT, R20, UR8, PT ;  /* 0x0000000814007c0c */ /* 0x000fe4000bf06270 */
[----:B------:R-:W-:Y:S02]  /*12d40*/  SEL R2, R28, RZ, P4 ;  /* 0x000000ff1c027207 */ /* 0x000fe40002000000 */
[----:B-1----:R-:W-:-:S04]  /*12d50*/  SHF.R.U32.HI R21, RZ, 0x8, R21 ;  /* 0x00000008ff157819 */ /* 0x002fc80000011615 */
[----:B------:R-:W-:-:S04]  /*12d60*/  SGXT.U32 R21, R21, 0x1 ;  /* 0x000000011515781a */ /* 0x000fc80000000000 */
[----:B------:R-:W-:Y:S02]  /*12d70*/  LOP3.LUT R20, R21, 0x52, RZ, 0xfc, !PT ;  /* 0x0000005215147812 */ /* 0x000fe400078efcff */
[----:B------:R-:W1:Y:S01]  /*12d80*/  S2R R21, SR_TID.X ;  /* 0x0000000000157919 */ /* 0x000e620000002100 */
[----:B------:R-:W-:Y:S01]  /*12d90*/  SEL R28, RZ, 0x4, P0 ;  /* 0x00000004ff1c7807 */ /* 0x000fe20000000000 */
[----:B--2---:R-:W-:Y:S01]  /*12da0*/  IMAD.WIDE R4, R0, 0x4, R4 ;  /* 0x0000000400047825 */ /* 0x004fe200078e0204 */
[----:B------:R-:W-:Y:S02]  /*12db0*/  ISETP.NE.U32.AND P0, PT, R2, RZ, PT ;  /* 0x000000ff0200720c */ /* 0x000fe40003f05070 */
[----:B------:R-:W-:Y:S02]  /*12dc0*/  SEL R2, R28, RZ, P4 ;  /* 0x000000ff1c027207 */ /* 0x000fe40002000000 */
[----:B------:R-:W-:Y:S01]  /*12dd0*/  SEL R28, R8, RZ, P4 ;  /* 0x000000ff081c7207 */ /* 0x000fe20002000000 */
[----:B------:R2:W-:Y:S01]  /*12de0*/  STL.64 [R1+0x420], R4 ;  /* 0x0004200401007387 */ /* 0x0005e20000100a00 */
[----:B----4-:R-:W-:-:S03]  /*12df0*/  IMAD.WIDE R8, R0, 0x4, R12 ;  /* 0x0000000400087825 */ /* 0x010fc600078e020c */
[----:B------:R2:W-:Y:S01]  /*12e00*/  LDGSTS.E [R3+-0x52800], [R4.64], P2 ;  /* 0xad80000004037fae */ /* 0x0005e2000912184c */
[----:B------:R-:W-:-:S03]  /*12e10*/  IMAD.WIDE R10, R0, 0x4, R6 ;  /* 0x00000004000a7825 */ /* 0x000fc600078e0206 */
[----:B------:R-:W4:Y:S01]  /*12e20*/  LDL.LU.64 R12, [R1+0x468] ;  /* 0x00046800010c7983 */ /* 0x000f220000300a00 */
[----:B------:R-:W-:-:S03]  /*12e30*/  IMAD.WIDE R6, R0, 0x4, R16 ;  /* 0x0000000400067825 */ /* 0x000fc600078e0210 */
[----:B------:R1:W-:Y:S01]  /*12e40*/  STL.64 [R1+0x410], R8 ;  /* 0x0004100801007387 */ /* 0x0003e20000100a00 */
[----:B--2---:R-:W-:Y:S02]  /*12e50*/  IADD3 R4, R29, 0x100000, RZ ;  /* 0x001000001d047810 */ /* 0x004fe40007ffe0ff */
[----:B------:R-:W-:Y:S01]  /*12e60*/  SEL R5, RZ, 0x4, P1 ;  /* 0x00000004ff057807 */ /* 0x000fe20000800000 */
[----:B------:R2:W-:Y:S01]  /*12e70*/  STL.64 [R1+0x3a0], R10 ;  /* 0x0003a00a01007387 */ /* 0x0005e20000100a00 */
[----:B------:R-:W-:Y:S02]  /*12e80*/  ISETP.NE.U32.AND P1, PT, R28, RZ, PT ;  /* 0x000000ff1c00720c */ /* 0x000fe40003f25070 */
[----:B------:R-:W-:Y:S01]  /*12e90*/  SEL R28, R5, RZ, P4 ;  /* 0x000000ff051c7207 */ /* 0x000fe20002000000 */
[----:B------:R2:W-:Y:S01]  /*12ea0*/  LDGSTS.E [R4+-0x51800], [R8.64], P6 ;  /* 0xae80000008047fae */ /* 0x0005e2000b12184c */
[----:B------:R-:W-:Y:S02]  /*12eb0*/  ISETP.GE.AND P6, PT, R20, UR8, PT ;  /* 0x0000000814007c0c */ /* 0x000fe4000bfc6270 */
[----:B-1----:R-:W-:Y:S01]  /*12ec0*/  SHF.R.U32.HI R5, RZ, 0x8, R21 ;  /* 0x00000008ff057819 */ /* 0x002fe20000011615 */
[----:B------:R1:W-:Y:S04]  /*12ed0*/  LDGSTS.E [R3+-0x50800], [R10.64], P3 ;  /* 0xaf8000000a037fae */ /* 0x0003e8000992184c */
[----:B--2---:R-:W2:Y:S04]  /*12ee0*/  LDL.LU.64 R8, [R1+0x458] ;  /* 0x0004580001087983 */ /* 0x004ea80000300a00 */
[----:B------:R3:W-:Y:S04]  /*12ef0*/  STL.64 [R1+0x4d8], R6 ;  /* 0x0004d80601007387 */ /* 0x0007e80000100a00 */
[----:B------:R-:W2:Y:S01]  /*12f00*/  LDL.LU.64 R20, [R1+0x448] ;  /* 0x0004480001147983 */ /* 0x000ea20000300a00 */
[----:B------:R-:W-:-:S04]  /*12f10*/  SGXT.U32 R5, R5, 0x1 ;  /* 0x000000010505781a */ /* 0x000fc80000000000 */
[C---:B------:R-:W-:Y:S02]  /*12f20*/  LOP3.LUT R4, R5.reuse, 0x56, RZ, 0xfc, !PT ;  /* 0x0000005605047812 */ /* 0x040fe400078efcff */
[----:B------:R-:W-:Y:S02]  /*12f30*/  LOP3.LUT R5, R5, 0x5a, RZ, 0xfc, !PT ;  /* 0x0000005a05057812 */ /* 0x000fe400078efcff */
[----:B------:R-:W-:Y:S02]  /*12f40*/  ISETP.NE.U32.AND P3, PT, R28, RZ, PT ;  /* 0x000000ff1c00720c */ /* 0x000fe40003f65070 */
[----:B------:R-:W-:Y:S02]  /*12f50*/  SEL R28, RZ, 0x4, P6 ;  /* 0x00000004ff1c7807 */ /* 0x000fe40003000000 */
[----:B------:R-:W-:Y:S02]  /*12f60*/  ISETP.GE.AND P6, PT, R5, UR8, PT ;  /* 0x0000000805007c0c */ /* 0x000fe4000bfc6270 */
[----:B------:R-:W1:Y:S01]  /*12f70*/  S2R R5, SR_TID.X ;  /* 0x0000000000057919 */ /* 0x000e620000002100 */
[----:B------:R-:W-:-:S02]  /*12f80*/  ISETP.NE.U32.AND P2, PT, R2, RZ, PT ;  /* 0x000000ff0200720c */ /* 0x000fc40003f45070 */
[----:B------:R-:W-:-:S05]  /*12f90*/  IADD3 R2, R29, 0x100000, RZ ;  /* 0x001000001d027810 */ /* 0x000fca0007ffe0ff */
[----:B------:R1:W-:Y:S01]  /*12fa0*/  LDGSTS.E [R2+-0x4f800], [R6.64], P0 ;  /* 0xb080000006027fae */ /* 0x0003e2000812184c */
[----:B------:R-:W-:Y:S02]  /*12fb0*/  ISETP.GE.AND P0, PT, R4, UR8, PT ;  /* 0x0000000804007c0c */ /* 0x000fe4000bf06270 */
[----:B-1----:R-:W-:Y:S02]  /*12fc0*/  SEL R10, RZ, 0x4, P6 ;  /* 0x00000004ff0a7807 */ /* 0x002fe40003000000 */
[----:B------:R-:W-:-:S04]  /*12fd0*/  SHF.R.U32.HI R5, RZ, 0x8, R5 ;  /* 0x00000008ff057819 */ /* 0x000fc80000011605 */
[----:B------:R-:W-:Y:S02]  /*12fe0*/  SGXT.U32 R5, R5, 0x1 ;  /* 0x000000010505781a */ /* 0x000fe40000000000 */
[----:B------:R-:W-:Y:S02]  /*12ff0*/  SEL R2, R28, RZ, P4 ;  /* 0x000000ff1c027207 */ /* 0x000fe40002000000 */
[----:B------:R-:W-:Y:S02]  /*13000*/  SEL R28, RZ, 0x4, P0 ;  /* 0x00000004ff1c7807 */ /* 0x000fe40000000000 */
[----:B------:R-:W-:Y:S02]  /*13010*/  ISETP.NE.U32.AND P0, PT, R2, RZ, PT ;  /* 0x000000ff0200720c */ /* 0x000fe40003f05070 */
[----:B------:R-:W-:Y:S02]  /*13020*/  SEL R2, R28, RZ, P4 ;  /* 0x000000ff1c027207 */ /* 0x000fe40002000000 */
[----:B------:R-:W-:Y:S01]  /*13030*/  SEL R28, R10, RZ, P4 ;  /* 0x000000ff0a1c7207 */ /* 0x000fe20002000000 */
[----:B---3--:R-:W-:Y:S01]  /*13040*/  IMAD.WIDE R6, R0, 0x4, R24 ;  /* 0x0000000400067825 */ /* 0x008fe200078e0218 */
[----:B------:R-:W-:-:S02]  /*13050*/  LOP3.LUT R25, R5, 0x5e, RZ, 0xfc, !PT ;  /* 0x0000005e05197812 */ /* 0x000fc400078efcff */
[----:B------:R-:W3:Y:S02]  /*13060*/  LDL.LU.64 R4, [R1+0x438] ;  /* 0x0004380001047983 */ /* 0x000ee40000300a00 */
[----:B------:R-:W-:Y:S02]  /*13070*/  ISETP.GE.AND P6, PT, R25, UR8, PT ;  /* 0x0000000819007c0c */ /* 0x000fe4000bfc6270 */
[----:B------:R1:W-:Y:S04]  /*13080*/  STL.64 [R1+0x478], R6 ;  /* 0x0004780601007387 */ /* 0x0003e80000100a00 */
[----:B------:R1:W-:Y:S04]  /*13090*/  LDGSTS.E [R3+-0x4e800], [R6.64], P2 ;  /* 0xb180000006037fae */ /* 0x0003e8000912184c */
[----:B------:R-:W3:Y:S04]  /*130a0*/  LDL.LU.64 R16, [R1+0x428] ;  /* 0x0004280001107983 */ /* 0x000ee80000300a00 */
[----:B------:R-:W3:Y:S01]  /*130b0*/  LDL.LU.64 R24, [R1+0x418] ;  /* 0x0004180001187983 */ /* 0x000ee20000300a00 */
[----:B-1----:R-:W-:-:S02]  /*130c0*/  SEL R6, RZ, 0x4, P6 ;  /* 0x00000004ff067807 */ /* 0x002fc40003000000 */
[----:B------:R-:W-:Y:S02]  /*130d0*/  ISETP.NE.U32.AND P6, PT, R28, RZ, PT ;  /* 0x000000ff1c00720c */ /* 0x000fe40003fc5070 */
[----:B------:R-:W-:Y:S01]  /*130e0*/  SEL R28, R6, RZ, P4 ;  /* 0x000000ff061c7207 */ /* 0x000fe20002000000 */
[----:B----4-:R-:W-:-:S05]  /*130f0*/  IMAD.WIDE R14, R0, 0x4, R12 ;  /* 0x00000004000e7825 */ /* 0x010fca00078e020c */
[----:B------:R-:W-:Y:S01]  /*13100*/  STL.64 [R1+0x468], R14 ;  /* 0x0004680e01007387 */ /* 0x000fe20000100a00 */
[----:B--2---:R-:W-:-:S03]  /*13110*/  IMAD.WIDE R6, R0, 0x4, R20 ;  /* 0x0000000400067825 */ /* 0x004fc600078e0214 */
[----:B------:R-:W2:Y:S04]  /*13120*/  LDL.LU.64 R20, [R1+0x408] ;  /* 0x0004080001147983 */ /* 0x000ea80000300a00 */
[----:B------:R-:W1:Y:S02]  /*13130*/  S2R R13, SR_TID.X ;  /* 0x00000000000d7919 */ /* 0x000e640000002100 */
[----:B-1----:R-:W-:-:S04]  /*13140*/  SHF.R.U32.HI R13, RZ, 0x8, R13 ;  /* 0x00000008ff0d7819 */ /* 0x002fc8000001160d */
[----:B------:R-:W-:-:S04]  /*13150*/  SGXT.U32 R13, R13, 0x1 ;  /* 0x000000010d0d781a */ /* 0x000fc80000000000 */
[----:B------:R-:W-:Y:S02]  /*13160*/  LOP3.LUT R12, R13, 0x62, RZ, 0xfc, !PT ;  /* 0x000000620d0c7812 */ /* 0x000fe400078efcff */
[----:B------:R-:W1:Y:S01]  /*13170*/  S2R R13, SR_TID.X ;  /* 0x00000000000d7919 */ /* 0x000e620000002100 */
[----:B------:R-:W-:Y:S01]  /*13180*/  IADD3 R10, R29, 0x100000, RZ ;  /* 0x001000001d0a7810 */ /* 0x000fe20007ffe0ff */
[----:B------:R-:W-:-:S04]  /*13190*/  IMAD.WIDE R8, R0, 0x4, R8 ;  /* 0x0000000400087825 */ /* 0x000fc800078e0208 */
[----:B------:R4:W-:Y:S01]  /*131a0*/  LDGSTS.E [R10+-0x4d800], [R14.64], P1 ;  /* 0xb28000000e0a7fae */ /* 0x0009e2000892184c */
[----:B------:R-:W-:-:S03]  /*131b0*/  ISETP.GE.AND P1, PT, R12, UR8, PT ;  /* 0x000000080c007c0c */ /* 0x000fc6000bf26270 */
[----:B------:R1:W-:Y:S04]  /*131c0*/  STL.64 [R1+0x4e8], R8 ;  /* 0x0004e80801007387 */ /* 0x0003e80000100a00 */
[----:B------:R4:W-:Y:S01]  /*131d0*/  LDGSTS.E [R3+-0x4c800], [R8.64], P3 ;  /* 0xb380000008037fae */ /* 0x0009e2000992184c */
[----:B-1----:R-:W-:-:S04]  /*131e0*/  SHF.R.U32.HI R13, RZ, 0x8, R13 ;  /* 0x00000008ff0d7819 */ /* 0x002fc8000001160d */
[----:B------:R-:W-:-:S04]  /*131f0*/  SGXT.U32 R13, R13, 0x1 ;  /* 0x000000010d0d781a */ /* 0x000fc80000000000 */
[C---:B----4-:R-:W-:Y:S02]  /*13200*/  LOP3.LUT R9, R13.reuse, 0x66, RZ, 0xfc, !PT ;  /* 0x000000660d097812 */ /* 0x050fe400078efcff */
[----:B------:R-:W-:Y:S02]  /*13210*/  LOP3.LUT R12, R13, 0x6a, RZ, 0xfc, !PT ;  /* 0x0000006a0d0c7812 */ /* 0x000fe400078efcff */
[----:B------:R-:W1:Y:S01]  /*13220*/  S2R R13, SR_TID.X ;  /* 0x00000000000d7919 */ /* 0x000e620000002100 */
[----:B------:R-:W-:Y:S02]  /*13230*/  ISETP.NE.U32.AND P2, PT, R2, RZ, PT ;  /* 0x000000ff0200720c */ /* 0x000fe40003f45070 */
[----:B------:R-:W-:Y:S02]  /*13240*/  IADD3 R2, R29, 0x100000, RZ ;  /* 0x001000001d027810 */ /* 0x000fe40007ffe0ff */
[----:B------:R-:W-:Y:S02]  /*13250*/  ISETP.NE.U32.AND P3, PT, R28, RZ, PT ;  /* 0x000000ff1c00720c */ /* 0x000fe40003f65070 */
[----:B------:R-:W-:Y:S01]  /*13260*/  SEL R28, RZ, 0x4, P1 ;  /* 0x00000004ff1c7807 */ /* 0x000fe20000800000 */
[----:B------:R4:W-:Y:S01]  /*13270*/  LDGSTS.E [R2+-0x4b800], [R6.64], P0 ;  /* 0xb480000006027fae */ /* 0x0009e2000812184c */
[----:B------:R-:W-:-:S02]  /*13280*/  ISETP.GE.AND P0, PT, R9, UR8, PT ;  /* 0x0000000809007c0c */ /* 0x000fc4000bf06270 */
[----:B------:R-:W-:Y:S01]  /*13290*/  ISETP.GE.AND P1, PT, R12, UR8, PT ;  /* 0x000000080c007c0c */ /* 0x000fe2000bf26270 */
[----:B------:R1:W-:Y:S02]  /*132a0*/  STL.64 [R1+0x4f8], R6 ;  /* 0x0004f80601007387 */ /* 0x0003e40000100a00 */
[----:B-1----:R-:W-:-:S04]  /*132b0*/  SHF.R.U32.HI R13, RZ, 0x8, R13 ;  /* 0x00000008ff0d7819 */ /* 0x002fc8000001160d */
[----:B------:R-:W-:Y:S02]  /*132c0*/  SGXT.U32 R13, R13, 0x1 ;  /* 0x000000010d0d781a */ /* 0x000fe40000000000 */
[----:B----4-:R-:W-:Y:S02]  /*132d0*/  SEL R2, R28, RZ, P4 ;  /* 0x000000ff1c027207 */ /* 0x010fe40002000000 */
[----:B------:R-:W-:Y:S02]  /*132e0*/  LOP3.LUT R13, R13, 0x6e, RZ, 0xfc, !PT ;  /* 0x0000006e0d0d7812 */ /* 0x000fe400078efcff */
[----:B------:R-:W-:Y:S02]  /*132f0*/  SEL R28, RZ, 0x4, P0 ;  /* 0x00000004ff1c7807 */ /* 0x000fe40000000000 */
[----:B------:R-:W-:Y:S02]  /*13300*/  SEL R6, RZ, 0x4, P1 ;  /* 0x00000004ff067807 */ /* 0x000fe40000800000 */
[----:B------:R-:W-:-:S02]  /*13310*/  ISETP.GE.AND P1, PT, R13, UR8, PT ;  /* 0x000000080d007c0c */ /* 0x000fc4000bf26270 */
[----:B------:R-:W-:Y:S02]  /*13320*/  ISETP.NE.U32.AND P0, PT, R2, RZ, PT ;  /* 0x000000ff0200720c */ /* 0x000fe40003f05070 */
[----:B------:R-:W-:Y:S02]  /*13330*/  SEL R2, R28, RZ, P4 ;  /* 0x000000ff1c027207 */ /* 0x000fe40002000000 */
[----:B------:R-:W-:Y:S01]  /*13340*/  SEL R28, R6, RZ, P4 ;  /* 0x000000ff061c7207 */ /* 0x000fe20002000000 */
[----:B---3--:R-:W-:-:S05]  /*13350*/  IMAD.WIDE R4, R0, 0x4, R4 ;  /* 0x0000000400047825 */ /* 0x008fca00078e0204 */
[----:B------:R1:W-:Y:S04]  /*13360*/  STL.64 [R1+0x508], R4 ;  /* 0x0005080401007387 */ /* 0x0003e80000100a00 */
[----:B------:R1:W-:Y:S01]  /*13370*/  LDGSTS.E [R3+-0x4a800], [R4.64], P2 ;  /* 0xb580000004037fae */ /* 0x0003e2000912184c */
[----:B------:R-:W-:-:S04]  /*13380*/  IMAD.WIDE R10, R0, 0x4, R16 ;  /* 0x00000004000a7825 */ /* 0x000fc800078e0210 */
[----:B------:R-:W-:Y:S01]  /*13390*/  IMAD.WIDE R6, R0, 0x4, R24 ;  /* 0x0000000400067825 */ /* 0x000fe200078e0218 */
[----:B-1----:R-:W-:Y:S02]  /*133a0*/  SEL R4, RZ, 0x4, P1 ;  /* 0x00000004ff047807 */ /* 0x002fe40000800000 */
[----:B------:R-:W-:Y:S02]  /*133b0*/  ISETP.NE.U32.AND P1, PT, R28, RZ, PT ;  /* 0x000000ff1c00720c */ /* 0x000fe40003f25070 */
[----:B------:R-:W-:Y:S01]  /*133c0*/  SEL R28, R4, RZ, P4 ;  /* 0x000000ff041c7207 */ /* 0x000fe20002000000 */
[----:B------:R-:W-:Y:S04]  /*133d0*/  STL.64 [R1+0x428], R10 ;  /* 0x0004280a01007387 */ /* 0x000fe80000100a00 */
[----:B------:R-:W-:Y:S01]  /*133e0*/  STL.64 [R1+0x418], R6 ;  /* 0x0004180601007387 */ /* 0x000fe20000100a00 */
[----:B--2---:R-:W-:-:S05]  /*133f0*/  IMAD.WIDE R4, R0, 0x4, R20 ;  /* 0x0000000400047825 */ /* 0x004fca00078e0214 */
[----:B------:R-:W-:Y:S04]  /*13400*/  STL.64 [R1+0x518], R4 ;  /* 0x0005180401007387 */ /* 0x000fe80000100a00 */
[----:B------:R-:W2:Y:S04]  /*13410*/  LDL.LU.64 R26, [R1+0x368] ;  /* 0x00036800011a7983 */ /* 0x000ea80000300a00 */
[----:B--2---:R1:W-:Y:S04]  /*13420*/  STL.64 [R1+0x13c8], R26 ;  /* 0x0013c81a01007387 */ /* 0x0043e80000100a00 */
[----:B-1----:R-:W2:Y:S04]  /*13430*/  LDL.LU.64 R26, [R1+0x370] ;  /* 0x00037000011a7983 */ /* 0x002ea80000300a00 */
        /* <DEDUP_REMOVED lines=8> */
[----:B--2---:R-:W-:Y:S04]  /*134c0*/  STL [R1+0x13f8], R26 ;  /* 0x0013f81a01007387 */ /* 0x004fe80000100800 */
[----:B------:R-:W-:Y:S04]  /*134d0*/  STL [R1+0x13f4], R27 ;  /* 0x0013f41b01007387 */ /* 0x000fe80000100800 */
[----:B------:R-:W2:Y:S04]  /*134e0*/  LDL.LU.64 R22, [R1+0x360] ;  /* 0x0003600001167983 */ /* 0x000ea80000300a00 */
[----:B------:R-:W1:Y:S02]  /*134f0*/  S2R R13, SR_TID.X ;  /* 0x00000000000d7919 */ /* 0x000e640000002100 */
[----:B-1----:R-:W-:-:S04]  /*13500*/  SHF.R.U32.HI R13, RZ, 0x8, R13 ;  /* 0x00000008ff0d7819 */ /* 0x002fc8000001160d */
[----:B------:R-:W-:-:S04]  /*13510*/  SGXT.U32 R13, R13, 0x1 ;  /* 0x000000010d0d781a */ /* 0x000fc80000000000 */
[----:B------:R-:W-:Y:S01]  /*13520*/  LOP3.LUT R12, R13, 0x72, RZ, 0xfc, !PT ;  /* 0x000000720d0c7812 */ /* 0x000fe200078efcff */
[----:B--2---:R1:W-:Y:S04]  /*13530*/  STL.64 [R1+0x1400], R22 ;  /* 0x0014001601007387 */ /* 0x0043e80000100a00 */
[----:B-1----:R-:W2:Y:S04]  /*13540*/  LDL.LU.64 R22, [R1+0x3f8] ;  /* 0x0003f80001167983 */ /* 0x002ea80000300a00 */
[----:B------:R-:W3:Y:S04]  /*13550*/  LDL.LU.64 R18, [R1+0x358] ;  /* 0x0003580001127983 */ /* 0x000ee80000300a00 */
[----:B------:R-:W1:Y:S01]  /*13560*/  S2R R13, SR_TID.X ;  /* 0x00000000000d7919 */ /* 0x000e620000002100 */
[----:B------:R-:W-:-:S05]  /*13570*/  IADD3 R8, R29, 0x100000, RZ ;  /* 0x001000001d087810 */ /* 0x000fca0007ffe0ff */
[----:B------:R4:W-:Y:S01]  /*13580*/  LDGSTS.E [R8+-0x49800], [R10.64], P6 ;  /* 0xb68000000a087fae */ /* 0x0009e2000b12184c */
[----:B------:R-:W-:Y:S02]  /*13590*/  ISETP.GE.AND P6, PT, R12, UR8, PT ;  /* 0x000000080c007c0c */ /* 0x000fe4000bfc6270 */
[----:B------:R-:W-:Y:S01]  /*135a0*/  ISETP.NE.U32.AND P2, PT, R2, RZ, PT ;  /* 0x000000ff0200720c */ /* 0x000fe20003f45070 */
[----:B------:R1:W-:Y:S01]  /*135b0*/  LDGSTS.E [R3+-0x48800], [R6.64], P3 ;  /* 0xb780000006037fae */ /* 0x0003e2000992184c */
[----:B------:R-:W-:Y:S02]  /*135c0*/  IADD3 R2, R29, 0x100000, RZ ;  /* 0x001000001d027810 */ /* 0x000fe40007ffe0ff */
[----:B------:R-:W-:Y:S02]  /*135d0*/  ISETP.NE.U32.AND P3, PT, R28, RZ, PT ;  /* 0x000000ff1c00720c */ /* 0x000fe40003f65070 */
[----:B------:R-:W-:Y:S01]  /*135e0*/  SEL R28, RZ, 0x4, P6 ;  /* 0x00000004ff1c7807 */ /* 0x000fe20003000000 */
[----:B------:R4:W-:Y:S01]  /*135f0*/  LDGSTS.E [R2+-0x47800], [R4.64], P0 ;  /* 0xb880000004027fae */ /* 0x0009e2000812184c */
[----:B-1----:R-:W-:-:S02]  /*13600*/  SHF.R.U32.HI R12, RZ, 0x8, R13 ;  /* 0x00000008ff0c7819 */ /* 0x002fc4000001160d */
[----:B------:R-:W-:Y:S02]  /*13610*/  SHF.R.U32.HI R13, RZ, 0x8, R13 ;  /* 0x00000008ff0d7819 */ /* 0x000fe4000001160d */
[----:B------:R-:W-:Y:S02]  /*13620*/  SGXT.U32 R12, R12, 0x1 ;  /* 0x000000010c0c781a */ /* 0x000fe40000000000 */
[----:B------:R-:W-:Y:S02]  /*13630*/  SGXT.U32 R13, R13, 0x1 ;  /* 0x000000010d0d781a */ /* 0x000fe40000000000 */
[----:B------:R-:W-:Y:S02]  /*13640*/  LOP3.LUT R21, R12, 0x76, RZ, 0xfc, !PT ;  /* 0x000000760c157812 */ /* 0x000fe400078efcff */
[----:B----4-:R-:W-:Y:S02]  /*13650*/  SEL R2, R28, RZ, P4 ;  /* 0x000000ff1c027207 */ /* 0x010fe40002000000 */
[----:B------:R-:W-:-:S02]  /*13660*/  LOP3.LUT R12, R13, 0x7a, RZ, 0xfc, !PT ;  /* 0x0000007a0d0c7812 */ /* 0x000fc400078efcff */
[----:B------:R-:W-:Y:S01]  /*13670*/  ISETP.GE.AND P0, PT, R21, UR8, PT ;  /* 0x0000000815007c0c */ /* 0x000fe2000bf06270 */
[----:B------:R-:W-:Y:S01]  /*13680*/  IMAD.MOV.U32 R26, RZ, RZ, R2 ;  /* 0x000000ffff1a7224 */ /* 0x000fe200078e0002 */
[----:B------:R-:W-:Y:S02]  /*13690*/  ISETP.GE.AND P6, PT, R12, UR8, PT ;  /* 0x000000080c007c0c */ /* 0x000fe4000bfc6270 */
[----:B------:R-:W-:Y:S02]  /*136a0*/  LOP3.LUT R13, R13, 0x7e, RZ, 0xfc, !PT ;  /* 0x0000007e0d0d7812 */ /* 0x000fe400078efcff */
[----:B------:R-:W-:Y:S02]  /*136b0*/  SEL R28, RZ, 0x4, P0 ;  /* 0x00000004ff1c7807 */ /* 0x000fe40000000000 */
[----:B------:R-:W-:Y:S02]  /*136c0*/  SEL R27, RZ, 0x4, P6 ;  /* 0x00000004ff1b7807 */ /* 0x000fe40003000000 */
[----:B------:R-:W-:-:S02]  /*136d0*/  ISETP.GE.AND P0, PT, R13, UR8, PT ;  /* 0x000000080d007c0c */ /* 0x000fc4000bf06270 */
[----:B------:R-:W-:Y:S02]  /*136e0*/  ISETP.NE.U32.AND P6, PT, R26, RZ, PT ;  /* 0x000000ff1a00720c */ /* 0x000fe40003fc5070 */
[----:B------:R-:W-:Y:S02]  /*136f0*/  IADD3 R26, R29, 0x100000, RZ ;  /* 0x001000001d1a7810 */ /* 0x000fe40007ffe0ff */
[----:B------:R-:W-:Y:S02]  /*13700*/  SEL R27, R27, RZ, P4 ;  /* 0x000000ff1b1b7207 */ /* 0x000fe40002000000 */
[----:B------:R-:W-:Y:S01]  /*13710*/  SEL R29, RZ, 0x4, P0 ;  /* 0x00000004ff1d7807 */ /* 0x000fe20000000000 */
[----:B---3--:R1:W-:Y:S04]  /*13720*/  STL [R1+0x1408], R19 ;  /* 0x0014081301007387 */ /* 0x0083e80000100800 */
[----:B------:R-:W3:Y:S04]  /*13730*/  LDL.LU.64 R14, [R1+0x350] ;  /* 0x00035000010e7983 */ /* 0x000ee80000300a00 */
[----:B------:R-:W4:Y:S01]  /*13740*/  LDL.LU.64 R10, [R1+0x348] ;  /* 0x00034800010a7983 */ /* 0x000f220000300a00 */
[----:B--2---:R-:W-:-:S03]  /*13750*/  IMAD.WIDE R22, R0, 0x4, R22 ;  /* 0x0000000400167825 */ /* 0x004fc600078e0216 */
[----:B------:R-:W2:Y:S01]  /*13760*/  LDL.LU.64 R6, [R1+0x340] ;  /* 0x0003400001067983 */ /* 0x000ea20000300a00 */
[----:B-1----:R-:W-:-:S03]  /*13770*/  SEL R19, R28, RZ, P4 ;  /* 0x000000ff1c137207 */ /* 0x002fc60002000000 */
[----:B------:R-:W2:Y:S04]  /*13780*/  LDL.LU.64 R2, [R1+0x338] ;  /* 0x0003380001027983 */ /* 0x000ea80000300a00 */
[----:B------:R-:W2:Y:S04]  /*13790*/  LDL.LU.64 R8, [R1+0x330] ;  /* 0x0003300001087983 */ /* 0x000ea80000300a00 */
[----:B------:R-:W2:Y:S04]  /*137a0*/  LDL.LU.64 R16, [R1+0x328] ;  /* 0x0003280001107983 */ /* 0x000ea80000300a00 */
[----:B------:R-:W2:Y:S01]  /*137b0*/  LDL.LU.64 R24, [R1+0x320] ;  /* 0x0003200001187983 */ /* 0x000ea20000300a00 */
[----:B------:R-:W-:-:S03]  /*137c0*/  ISETP.NE.U32.AND P0, PT, R19, RZ, PT ;  /* 0x000000ff1300720c */ /* 0x000fc60003f05070 */
[----:B------:R-:W2:Y:S04]  /*137d0*/  LDL.LU.64 R4, [R1+0x318] ;  /* 0x0003180001047983 */ /* 0x000ea80000300a00 */
[----:B------:R-:W2:Y:S04]  /*137e0*/  LDL.LU.64 R20, [R1+0x310] ;  /* 0x0003100001147983 */ /* 0x000ea80000300a00 */
[----:B------:R-:W2:Y:S04]  /*137f0*/  LDL.LU.64 R12, [R1+0x308] ;  /* 0x00030800010c7983 */ /* 0x000ea80000300a00 */
[----:B------:R1:W-:Y:S04]  /*13800*/  STL.64 [R1+0x528], R22 ;  /* 0x0005281601007387 */ /* 0x0003e80000100a00 */
[----:B------:R-:W2:Y:S04]  /*13810*/  LDL.LU R19, [R1+0x1408] ;  /* 0x0014080001137983 */ /* 0x000ea80000300800 */
[----:B------:R1:W-:Y:S01]  /*13820*/  LDGSTS.E [R26+-0x46800], [R22.64], P2 ;  /* 0xb9800000161a7fae */ /* 0x0003e2000912184c */
[----:B------:R-:W-:-:S03]  /*13830*/  ISETP.NE.U32.AND P2, PT, R27, RZ, PT ;  /* 0x000000ff1b00720c */ /* 0x000fc60003f45070 */
[----:B-1----:R-:W2:Y:S04]  /*13840*/  LDL.LU.64 R22, [R1+0x1400] ;  /* 0x0014000001167983 */ /* 0x002ea80000300a00 */
[----:B------:R-:W2:Y:S04]  /*13850*/  LDL.LU R26, [R1+0x13f8] ;  /* 0x0013f800011a7983 */ /* 0x000ea80000300800 */
[----:B------:R-:W2:Y:S01]  /*13860*/  LDL.LU R27, [R1+0x13f4] ;  /* 0x0013f400011b7983 */ /* 0x000ea20000300800 */
[----:B------:R-:W-:Y:S01]  /*13870*/  USHF.L.U32 UR6, UR7, 0x7, URZ ;  /* 0x0000000707067899 */ /* 0x000fe2000800063f */
[----:B------:R-:W-:-:S05]  /*13880*/  SEL R29, R29, RZ, P4 ;  /* 0x000000ff1d1d7207 */ /* 0x000fca0002000000 */
[----:B------:R-:W-:Y:S01]  /*13890*/  IMAD.U32 R28, RZ, RZ, UR6 ;  /* 0x00000006ff1c7e24 */ /* 0x000fe2000f8e00ff */
[----:B------:R-:W-:Y:S02]  /*138a0*/  ISETP.NE.U32.AND P4, PT, R29, RZ, PT ;  /* 0x000000ff1d00720c */ /* 0x000fe40003f85070 */
[----:B------:R-:W3:Y:S01]  /*138b0*/  LDL.LU R29, [R1+0x13f0] ;  /* 0x0013f000011d7983 */ /* 0x000ee20000300800 */
[----:B--2---:R-:W-:-:S05]  /*138c0*/  IMAD.WIDE R26, R28, 0x4, R26 ;  /* 0x000000041c1a7825 */ /* 0x004fca00078e021a */
[----:B------:R1:W-:Y:S04]  /*138d0*/  STL.64 [R1+0x538], R26 ;  /* 0x0005381a01007387 */ /* 0x0003e80000100a00 */
[----:B-1----:R-:W2:Y:S02]  /*138e0*/  LDL.LU.64 R26, [R1+0x13e8] ;  /* 0x0013e800011a7983 */ /* 0x002ea40000300a00 */
        /* <DEDUP_REMOVED lines=11> */
[----:B-1----:R-:W2:Y:S01]  /*139a0*/  LDL.LU.64 R26, [R1+0x13c8] ;  /* 0x0013c800011a7983 */ /* 0x002ea20000300a00 */
[----:B------:R-:W-:-:S04]  /*139b0*/  IMAD.WIDE R2, R28, 0x4, R2 ;  /* 0x000000041c027825 */ /* 0x000fc800078e0202 */
[----:B--2---:R-:W-:-:S05]  /*139c0*/  IMAD.WIDE R26, R28, 0x4, R26 ;  /* 0x000000041c1a7825 */ /* 0x004fca00078e021a */
[----:B------:R1:W-:Y:S02]  /*139d0*/  STL.64 [R1+0x568], R26 ;  /* 0x0005681a01007387 */ /* 0x0003e40000100a00 */
[----:B-1----:R-:W-:-:S04]  /*139e0*/  IMAD.WIDE R26, R28, 0x4, R22 ;  /* 0x000000041c1a7825 */ /* 0x002fc800078e0216 */
[C---:B------:R-:W-:Y:S01]  /*139f0*/  IMAD.WIDE R22, R28.reuse, 0x4, R18 ;  /* 0x000000041c167825 */ /* 0x040fe200078e0212 */
[----:B------:R-:W-:Y:S03]  /*13a00*/  STL.64 [R1+0x578], R26 ;  /* 0x0005781a01007387 */ /* 0x000fe60000100a00 */
[C---:B---3--:R-:W-:Y:S01]  /*13a10*/  IMAD.WIDE R18, R28.reuse, 0x4, R14 ;  /* 0x000000041c127825 */ /* 0x048fe200078e020e */
[----:B------:R-:W-:Y:S03]  /*13a20*/  STL.64 [R1+0x588], R22 ;  /* 0x0005881601007387 */ /* 0x000fe60000100a00 */
[C---:B----4-:R-:W-:Y:S01]  /*13a30*/  IMAD.WIDE R14, R28.reuse, 0x4, R10 ;  /* 0x000000041c0e7825 */ /* 0x050fe200078e020a */
[----:B------:R-:W-:Y:S03]  /*13a40*/  STL.64 [R1+0x658], R18 ;  /* 0x0006581201007387 */ /* 0x000fe60000100a00 */
[C---:B------:R-:W-:Y:S01]  /*13a50*/  IMAD.WIDE R10, R28.reuse, 0x4, R6 ;  /* 0x000000041c0a7825 */ /* 0x040fe200078e0206 */
[----:B------:R-:W-:Y:S03]  /*13a60*/  STL.64 [R1+0x668], R14 ;  /* 0x0006680e01007387 */ /* 0x000fe60000100a00 */
[C---:B------:R-:W-:Y:S01]  /*13a70*/  IMAD.WIDE R6, R28.reuse, 0x4, R8 ;  /* 0x000000041c067825 */ /* 0x040fe200078e0208 */
[----:B------:R-:W-:Y:S03]  /*13a80*/  STL.64 [R1+0x670], R10 ;  /* 0x0006700a01007387 */ /* 0x000fe60000100a00 */
[C---:B------:R-:W-:Y:S01]  /*13a90*/  IMAD.WIDE R8, R28.reuse, 0x4, R16 ;  /* 0x000000041c087825 */ /* 0x040fe200078e0210 */
[----:B------:R1:W-:Y:S04]  /*13aa0*/  STL.64 [R1+0x678], R2 ;  /* 0x0006780201007387 */ /* 0x0003e80000100a00 */
[----:B------:R2:W-:Y:S04]  /*13ab0*/  STL.64 [R1+0x688], R6 ;  /* 0x0006880601007387 */ /* 0x0005e80000100a00 */
[----:B------:R-:W-:Y:S01]  /*13ac0*/  STL.64 [R1+0x690], R8 ;  /* 0x0006900801007387 */ /* 0x000fe20000100a00 */
[----:B-1----:R-:W-:-:S04]  /*13ad0*/  IMAD.WIDE R2, R28, 0x4, R24 ;  /* 0x000000041c027825 */ /* 0x002fc800078e0218 */
[C---:B--2---:R-:W-:Y:S01]  /*13ae0*/  IMAD.WIDE R6, R28.reuse, 0x4, R4 ;  /* 0x000000041c067825 */ /* 0x044fe200078e0204 */
[----:B------:R1:W-:Y:S04]  /*13af0*/  STL.64 [R1+0x698], R2 ;  /* 0x0006980201007387 */ /* 0x0003e80000100a00 */
[----:B------:R-:W-:Y:S01]  /*13b00*/  STL.64 [R1+0x6a8], R6 ;  /* 0x0006a80601007387 */ /* 0x000fe20000100a00 */
[----:B-1----:R-:W-:-:S03]  /*13b10*/  IMAD.WIDE R2, R28, 0x4, R12 ;  /* 0x000000041c027825 */ /* 0x002fc600078e020c */
[----:B------:R-:W2:Y:S01]  /*13b20*/  LDL.LU.64 R12, [R1+0x270] ;  /* 0x00027000010c7983 */ /* 0x000ea20000300a00 */
[----:B------:R-:W-:-:S05]  /*13b30*/  IMAD.WIDE R4, R28, 0x4, R20 ;  /* 0x000000041c047825 */ /* 0x000fca00078e0214 */
[----:B------:R-:W-:Y:S04]  /*13b40*/  STL.64 [R1+0x6b0], R4 ;  /* 0x0006b00401007387 */ /* 0x000fe80000100a00 */
[----:B--2---:R1:W-:Y:S04]  /*13b50*/  STL.64 [R1+0x1338], R12 ;  /* 0x0013380c01007387 */ /* 0x0043e80000100a00 */
[----:B------:R-:W-:Y:S04]  /*13b60*/  STL.64 [R1+0x6b8], R2 ;  /* 0x0006b80201007387 */ /* 0x000fe80000100a00 */
        /* <DEDUP_REMOVED lines=35> */
[----:B------:R-:W3:Y:S04]  /*13da0*/  LDL.LU.64 R26, [R1+0x268] ;  /* 0x00026800011a7983 */ /* 0x000ee80000300a00 */
[----:B------:R-:W4:Y:S04]  /*13db0*/  LDL.LU.64 R22, [R1+0x260] ;  /* 0x0002600001167983 */ /* 0x000f280000300a00 */
[----:B------:R-:W3:Y:S04]  /*13dc0*/  LDL.LU.64 R18, [R1+0x258] ;  /* 0x0002580001127983 */ /* 0x000ee80000300a00 */
        /* <DEDUP_REMOVED lines=8> */
[----:B------:R-:W3:Y:S01]  /*13e50*/  LDL.LU.64 R20, [R1+0x210] ;  /* 0x0002100001147983 */ /* 0x000ee20000300a00 */
        /* <DEDUP_REMOVED lines=54> */
[----:B---3--:R-:W-:-:S04]  /*141c0*/  IMAD.WIDE R26, R28, 0x4, R26 ;  /* 0x000000041c1a7825 */ /* 0x008fc800078e021a */
[----:B----4-:R-:W-:-:S04]  /*141d0*/  IMAD.WIDE R22, R28, 0x4, R22 ;  /* 0x000000041c167825 */ /* 0x010fc800078e0216 */
[----:B------:R-:W-:-:S04]  /*141e0*/  IMAD.WIDE R18, R28, 0x4, R18 ;  /* 0x000000041c127825 */ /* 0x000fc800078e0212 */
[----:B------:R-:W-:-:S04]  /*141f0*/  IMAD.WIDE R14, R28, 0x4, R14 ;  /* 0x000000041c0e7825 */ /* 0x000fc800078e020e */
[----:B------:R-:W-:-:S04]  /*14200*/  IMAD.WIDE R10, R28, 0x4, R10 ;  /* 0x000000041c0a7825 */ /* 0x000fc800078e020a */
[----:B------:R-:W-:-:S04]  /*14210*/  IMAD.WIDE R6, R28, 0x4, R6 ;  /* 0x000000041c067825 */ /* 0x000fc800078e0206 */
[----:B------:R-:W-:-:S04]  /*14220*/  IMAD.WIDE R2, R28, 0x4, R2 ;  /* 0x000000041c027825 */ /* 0x000fc800078e0202 */
[----:B------:R-:W-:-:S04]  /*14230*/  IMAD.WIDE R8, R28, 0x4, R8 ;  /* 0x000000041c087825 */ /* 0x000fc800078e0208 */
[----:B------:R-:W-:-:S04]  /*14240*/  IMAD.WIDE R4, R28, 0x4, R4 ;  /* 0x000000041c047825 */ /* 0x000fc800078e0204 */
[----:B--2---:R-:W-:-:S05]  /*14250*/  IMAD.WIDE R12, R28, 0x4, R12 ;  /* 0x000000041c0c7825 */ /* 0x004fca00078e020c */
[----:B------:R1:W-:Y:S04]  /*14260*/  STL.64 [R1+0x758], R12 ;  /* 0x0007580c01007387 */ /* 0x0003e80000100a00 */
[----:B-1----:R-:W2:Y:S04]  /*14270*/  LDL.LU.64 R12, [R1+0x1330] ;  /* 0x00133000010c7983 */ /* 0x002ea80000300a00 */
[----:B------:R-:W-:Y:S04]  /*14280*/  STL.64 [R1+0x760], R26 ;  /* 0x0007601a01007387 */ /* 0x000fe80000100a00 */
[----:B------:R-:W-:Y:S04]  /*14290*/  STL.64 [R1+0x768], R22 ;  /* 0x0007681601007387 */ /* 0x000fe80000100a00 */
[----:B------:R-:W-:Y:S04]  /*142a0*/  STL.64 [R1+0x770], R18 ;  /* 0x0007701201007387 */ /* 0x000fe80000100a00 */
[----:B------:R-:W-:Y:S04]  /*142b0*/  STL.64 [R1+0x778], R14 ;  /* 0x0007780e01007387 */ /* 0x000fe80000100a00 */
[----:B------:R-:W-:Y:S04]  /*142c0*/  STL.64 [R1+0x780], R10 ;  /* 0x0007800a01007387 */ /* 0x000fe80000100a00 */
[----:B------:R1:W-:Y:S04]  /*142d0*/  STL.64 [R1+0x788], R6 ;  /* 0x0007880601007387 */ /* 0x0003e80000100a00 */
[----:B------:R3:W-:Y:S04]  /*142e0*/  STL.64 [R1+0x790], R2 ;  /* 0x0007900201007387 */ /* 0x0007e80000100a00 */
[----:B------:R-:W-:Y:S01]  /*142f0*/  STL.64 [R1+0x798], R8 ;  /* 0x0007980801007387 */ /* 0x000fe20000100a00 */
[----:B-1----:R-:W-:-:S04]  /*14300*/  IMAD.WIDE R6, R28, 0x4, R16 ;  /* 0x000000041c067825 */ /* 0x002fc800078e0210 */
[C---:B---3--:R-:W-:Y:S01]  /*14310*/  IMAD.WIDE R2, R28.reuse, 0x4, R24 ;  /* 0x000000041c027825 */ /* 0x048fe200078e0218 */
[----:B------:R-:W-:Y:S04]  /*14320*/  STL.64 [R1+0x7a0], R6 ;  /* 0x0007a00601007387 */ /* 0x000fe80000100a00 */
[----:B------:R-:W-:Y:S04]  /*14330*/  STL.64 [R1+0x7a8], R2 ;  /* 0x0007a80201007387 */ /* 0x000fe80000100a00 */
[----:B------:R1:W-:Y:S04]  /*14340*/  STL.64 [R1+0x940], R4 ;  /* 0x0009400401007387 */ /* 0x0003e80000100a00 */
[----:B-1----:R-:W3:Y:S01]  /*14350*/  LDL.LU.64 R4, [R1+0x170] ;  /* 0x0001700001047983 */ /* 0x002ee20000300a00 */
[----:B------:R-:W-:-:S05]  /*14360*/  IMAD.WIDE R6, R28, 0x4, R20 ;  /* 0x000000041c067825 */ /* 0x000fca00078e0214 */
[----:B------:R-:W-:Y:S01]  /*14370*/  STL.64 [R1+0x948], R6 ;  /* 0x0009480601007387 */ /* 0x000fe20000100a00 */
[----:B--2---:R-:W-:-:S03]  /*14380*/  IMAD.WIDE R2, R28, 0x4, R12 ;  /* 0x000000041c027825 */ /* 0x004fc600078e020c */
[----:B---3--:R1:W-:Y:S04]  /*14390*/  STL.64 [R1+0x12a0], R4 ;  /* 0x0012a00401007387 */ /* 0x0083e80000100a00 */
        /* <DEDUP_REMOVED lines=104> */
[----:B--2---:R-:W-:-:S05]  /*14a20*/  IMAD.WIDE R4, R28, 0x4, R4 ;  /* 0x000000041c047825 */ /* 0x004fca00078e0204 */
[----:B------:R1:W-:Y:S04]  /*14a30*/  STL.64 [R1+0x9e8], R4 ;  /* 0x0009e80401007387 */ /* 0x0003e80000100a00 */
[----:B-1----:R-:W2:Y:S04]  /*14a40*/  LDL.LU.64 R4, [R1+0x1298] ;  /* 0x0012980001047983 */ /* 0x002ea80000300a00 */
[----:B------:R1:W-:Y:S04]  /*14a50*/  STL.64 [R1+0x9f0], R20 ;  /* 0x0009f01401007387 */ /* 0x0003e80000100a00 */
[----:B-1----:R-:W3:Y:S04]  /*14a60*/  LDL.LU.64 R20, [R1+0x1290] ;  /* 0x0012900001147983 */ /* 0x002ee80000300a00 */
[----:B------:R1:W-:Y:S02]  /*14a70*/  STL.64 [R1+0x9f8], R26 ;  /* 0x0009f81a01007387 */ /* 0x0003e40000100a00 */
[----:B-1----:R-:W-:-:S04]  /*14a80*/  IMAD.WIDE R26, R28, 0x4, R22 ;  /* 0x000000041c1a7825 */ /* 0x002fc800078e0216 */
[C---:B------:R-:W-:Y:S01]  /*14a90*/  IMAD.WIDE R22, R28.reuse, 0x4, R18 ;  /* 0x000000041c167825 */ /* 0x040fe200078e0212 */
[----:B------:R-:W-:Y:S03]  /*14aa0*/  STL.64 [R1+0xa00], R26 ;  /* 0x000a001a01007387 */ /* 0x000fe60000100a00 */
        /* <DEDUP_REMOVED lines=9> */
[----:B------:R1:W-:Y:S03]  /*14b40*/  STL.64 [R1+0xa28], R6 ;  /* 0x000a280601007387 */ /* 0x0003e60000100a00 */
[C---:B------:R-:W-:Y:S01]  /*14b50*/  IMAD.WIDE R8, R28.reuse, 0x4, R16 ;  /* 0x000000041c087825 */ /* 0x040fe200078e0210 */
[----:B------:R4:W-:Y:S04]  /*14b60*/  STL.64 [R1+0xa30], R2 ;  /* 0x000a300201007387 */ /* 0x0009e80000100a00 */
[----:B------:R-:W-:Y:S01]  /*14b70*/  STL.64 [R1+0xa38], R8 ;  /* 0x000a380801007387 */ /* 0x000fe20000100a00 */
[----:B-1----:R-:W-:-:S04]  /*14b80*/  IMAD.WIDE R6, R28, 0x4, R24 ;  /* 0x000000041c067825 */ /* 0x002fc800078e0218 */
[C---:B----4-:R-:W-:Y:S02]  /*14b90*/  IMAD.WIDE R2, R28.reuse, 0x4, R12 ;  /* 0x000000041c027825 */ /* 0x050fe400078e020c */
[----:B------:R-:W4:Y:S04]  /*14ba0*/  LDL.LU.64 R12, [R1+0x100] ;  /* 0x00010000010c7983 */ /* 0x000f280000300a00 */
[----:B------:R-:W-:Y:S04]  /*14bb0*/  STL.64 [R1+0xa40], R6 ;  /* 0x000a400601007387 */ /* 0x000fe80000100a00 */
[----:B------:R-:W2:Y:S04]  /*14bc0*/  LDL.LU.64 R26, [R1+0x78] ;  /* 0x00007800011a7983 */ /* 0x000ea80000300a00 */
[----:B------:R-:W-:Y:S04]  /*14bd0*/  STL.64 [R1+0xa48], R2 ;  /* 0x000a480201007387 */ /* 0x000fe80000100a00 */
        /* <DEDUP_REMOVED lines=27> */
[----:B-1----:R-:W2:Y:S01]  /*14d90*/  LDL.LU.64 R26, [R1+0xe8] ;  /* 0x0000e800011a7983 */ /* 0x002ea20000300a00 */
[----:B---3--:R-:W-:-:S03]  /*14da0*/  IMAD.WIDE R20, R28, 0x4, R20 ;  /* 0x000000041c147825 */ /* 0x008fc600078e0214 */
[----:B--2---:R1:W-:Y:S04]  /*14db0*/  STL.64 [R1+0x1288], R26 ;  /* 0x0012881a01007387 */ /* 0x0043e80000100a00 */
[----:B-1----:R-:W2:Y:S04]  /*14dc0*/  LDL.LU.64 R26, [R1+0xf0] ;  /* 0x0000f000011a7983 */ /* 0x002ea80000300a00 */
[----:B------:R-:W3:Y:S04]  /*14dd0*/  LDL.LU.64 R22, [R1+0x70] ;  /* 0x0000700001167983 */ /* 0x000ee80000300a00 */
[----:B------:R-:W3:Y:S04]  /*14de0*/  LDL.LU.64 R18, [R1+0x68] ;  /* 0x0000680001127983 */ /* 0x000ee80000300a00 */
[----:B------:R-:W3:Y:S01]  /*14df0*/  LDL.LU.64 R14, [R1+0x60] ;  /* 0x00006000010e7983 */ /* 0x000ee20000300a00 */
[----:B----4-:R-:W-:-:S03]  /*14e00*/  IMAD.WIDE R12, R28, 0x4, R12 ;  /* 0x000000041c0c7825 */ /* 0x010fc600078e020c */
[----:B------:R-:W4:Y:S04]  /*14e10*/  LDL.LU.64 R10, [R1+0x58] ;  /* 0x00005800010a7983 */ /* 0x000f280000300a00 */
[----:B------:R-:W3:Y:S01]  /*14e20*/  LDL.LU.64 R6, [R1+0x50] ;  /* 0x0000500001067983 */ /* 0x000ee20000300a00 */
[----:B------:R-:W-:-:S03]  /*14e30*/  IMAD.WIDE R4, R28, 0x4, R4 ;  /* 0x000000041c047825 */ /* 0x000fc600078e0204 */
[----:B------:R-:W3:Y:S04]  /*14e40*/  LDL.LU.64 R2, [R1+0x48] ;  /* 0x0000480001027983 */ /* 0x000ee80000300a00 */
[----:B------:R-:W3:Y:S04]  /*14e50*/  LDL.LU.64 R8, [R1+0x40] ;  /* 0x0000400001087983 */ /* 0x000ee80000300a00 */
[----:B------:R-:W3:Y:S04]  /*14e60*/  LDL.LU.64 R16, [R1+0x38] ;  /* 0x0000380001107983 */ /* 0x000ee80000300a00 */
[----:B------:R-:W3:Y:S04]  /*14e70*/  LDL.LU.64 R24, [R1+0x30] ;  /* 0x0000300001187983 */ /* 0x000ee80000300a00 */
[----:B------:R1:W-:Y:S04]  /*14e80*/  STL.64 [R1+0xa50], R20 ;  /* 0x000a501401007387 */ /* 0x0003e80000100a00 */
[----:B-1----:R-:W3:Y:S04]  /*14e90*/  LDL.LU.64 R20, [R1+0x20] ;  /* 0x0000200001147983 */ /* 0x002ee80000300a00 */
[----:B------:R1:W-:Y:S04]  /*14ea0*/  STL.64 [R1+0xa58], R12 ;  /* 0x000a580c01007387 */ /* 0x0003e80000100a00 */
[----:B-1----:R-:W3:Y:S04]  /*14eb0*/  LDL.LU.64 R12, [R1+0x10] ;  /* 0x00001000010c7983 */ /* 0x002ee80000300a00 */
[----:B------:R1:W-:Y:S04]  /*14ec0*/  STL.64 [R1+0xa60], R4 ;  /* 0x000a600401007387 */ /* 0x0003e80000100a00 */
[----:B-1----:R-:W3:Y:S01]  /*14ed0*/  LDL.LU.64 R4, [R1] ;  /* 0x0000000001047983 */ /* 0x002ee20000300a00 */
        /* <DEDUP_REMOVED lines=46> */
[----:B------:R-:W-:-:S04]  /*151c0*/  IMAD.WIDE R18, R28, 0x4, R18 ;  /* 0x000000041c127825 */ /* 0x000fc800078e0212 */
[----:B------:R-:W-:-:S04]  /*151d0*/  IMAD.WIDE R14, R28, 0x4, R14 ;  /* 0x000000041c0e7825 */ /* 0x000fc800078e020e */
[----:B----4-:R-:W-:-:S04]  /*151e0*/  IMAD.WIDE R10, R28, 0x4, R10 ;  /* 0x000000041c0a7825 */ /* 0x010fc800078e020a */
[----:B------:R-:W-:-:S04]  /*151f0*/  IMAD.WIDE R6, R28, 0x4, R6 ;  /* 0x000000041c067825 */ /* 0x000fc800078e0206 */
[----:B------:R-:W-:-:S04]  /*15200*/  IMAD.WIDE R2, R28, 0x4, R2 ;  /* 0x000000041c027825 */ /* 0x000fc800078e0202 */
[----:B------:R-:W-:-:S04]  /*15210*/  IMAD.WIDE R8, R28, 0x4, R8 ;  /* 0x000000041c087825 */ /* 0x000fc800078e0208 */
[----:B------:R-:W-:-:S04]  /*15220*/  IMAD.WIDE R16, R28, 0x4, R16 ;  /* 0x000000041c107825 */ /* 0x000fc800078e0210 */
[----:B------:R-:W-:-:S04]  /*15230*/  IMAD.WIDE R24, R28, 0x4, R24 ;  /* 0x000000041c187825 */ /* 0x000fc800078e0218 */
[----:B--2---:R-:W-:-:S05]  /*15240*/  IMAD.WIDE R26, R28, 0x4, R26 ;  /* 0x000000041c1a7825 */ /* 0x004fca00078e021a */
[----:B------:R1:W-:Y:S04]  /*15250*/  STL.64 [R1+0x78], R26 ;  /* 0x0000781a01007387 */ /* 0x0003e80000100a00 */
[----:B-1----:R-:W2:Y:S01]  /*15260*/  LDL.LU.64 R26, [R1+0x1210] ;  /* 0x00121000011a7983 */ /* 0x002ea20000300a00 */
[----:B------:R1:W-:Y:S03]  /*15270*/  STL.64 [R1+0x70], R22 ;  /* 0x0000701601007387 */ /* 0x0003e60000100a00 */
[----:B-1----:R-:W3:Y:S01]  /*15280*/  LDL.LU.64 R22, [R1+0x1208] ;  /* 0x0012080001167983 */ /* 0x002ee20000300a00 */
[----:B------:R1:W-:Y:S03]  /*15290*/  STL.64 [R1+0x68], R18 ;  /* 0x0000681201007387 */ /* 0x0003e60000100a00 */
[----:B-1----:R-:W4:Y:S01]  /*152a0*/  LDL.LU.64 R18, [R1+0x1200] ;  /* 0x0012000001127983 */ /* 0x002f220000300a00 */
[----:B------:R1:W-:Y:S03]  /*152b0*/  STL.64 [R1+0x60], R14 ;  /* 0x0000600e01007387 */ /* 0x0003e60000100a00 */
[----:B-1----:R-:W2:Y:S01]  /*152c0*/  LDL.LU.64 R14, [R1+0x11f8] ;  /* 0x0011f800010e7983 */ /* 0x002ea20000300a00 */
        /* <DEDUP_REMOVED lines=9> */
[----:B-1----:R-:W3:Y:S01]  /*15360*/  LDL.LU.64 R16, [R1+0x11d0] ;  /* 0x0011d00001107983 */ /* 0x002ee20000300a00 */
[----:B------:R1:W-:Y:S03]  /*15370*/  STL.64 [R1+0x30], R24 ;  /* 0x0000301801007387 */ /* 0x0003e60000100a00 */
[----:B-1----:R-:W4:Y:S01]  /*15380*/  LDL.LU.64 R24, [R1+0x11c8] ;  /* 0x0011c80001187983 */ /* 0x002f220000300a00 */
[----:B------:R-:W-:-:S04]  /*15390*/  IMAD.WIDE R20, R28, 0x4, R20 ;  /* 0x000000041c147825 */ /* 0x000fc800078e0214 */
[----:B------:R-:W-:-:S04]  /*153a0*/  IMAD.WIDE R12, R28, 0x4, R12 ;  /* 0x000000041c0c7825 */ /* 0x000fc800078e020c */
[----:B------:R-:W-:-:S04]  /*153b0*/  IMAD.WIDE R4, R28, 0x4, R4 ;  /* 0x000000041c047825 */ /* 0x000fc800078e0204 */
[----:B--2---:R-:W-:-:S04]  /*153c0*/  IMAD.WIDE R8, R28, 0x4, R8 ;  /* 0x000000041c087825 */ /* 0x004fc800078e0208 */
[----:B---3--:R-:W-:-:S04]  /*153d0*/  IMAD.WIDE R16, R28, 0x4, R16 ;  /* 0x000000041c107825 */ /* 0x008fc800078e0210 */
[----:B----4-:R-:W-:-:S05]  /*153e0*/  IMAD.WIDE R24, R28, 0x4, R24 ;  /* 0x000000041c187825 */ /* 0x010fca00078e0218 */
        /* <DEDUP_REMOVED lines=14> */
[C---:B------:R-:W-:Y:S01]  /*154d0*/  IMAD.WIDE R10, R28.reuse, 0x4, R10 ;  /* 0x000000041c0a7825 */ /* 0x040fe200078e020a */
[----:B------:R1:W-:Y:S04]  /*154e0*/  STL.64 [R1+0xb60], R2 ;  /* 0x000b600201007387 */ /* 0x0003e80000100a00 */
[----:B-1----:R-:W4:Y:S01]  /*154f0*/  LDL.LU.64 R2, [R1+0x398] ;  /* 0x0003980001027983 */ /* 0x002f220000300a00 */
        /* <DEDUP_REMOVED lines=11> */
[----:B-1----:R-:W4:Y:S01]  /*155b0*/  LDL.LU.64 R10, [R1+0x3d8] ;  /* 0x0003d800010a7983 */ /* 0x002f220000300a00 */
[----:B------:R1:W-:Y:S03]  /*155c0*/  STL.64 [R1+0xb88], R12 ;  /* 0x000b880c01007387 */ /* 0x0003e60000100a00 */
[----:B-1----:R-:W4:Y:S01]  /*155d0*/  LDL.LU.64 R12, [R1+0x3e8] ;  /* 0x0003e800010c7983 */ /* 0x002f220000300a00 */
[----:B------:R1:W-:Y:S02]  /*155e0*/  STL.64 [R1+0xb90], R14 ;  /* 0x000b900e01007387 */ /* 0x0003e40000100a00 */
[----:B-1----:R-:W-:-:S02]  /*155f0*/  IMAD.WIDE R14, R28, 0x4, R16 ;  /* 0x000000041c0e7825 */ /* 0x002fc400078e0210 */
[----:B------:R-:W4:Y:S02]  /*15600*/  LDL R17, [R1+0xdc0] ;  /* 0x000dc00001117983 */ /* 0x000f240000100800 */
[----:B------:R-:W-:-:S04]  /*15610*/  IMAD.WIDE R18, R28, 0x4, R18 ;  /* 0x000000041c127825 */ /* 0x000fc800078e0212 */
[----:B------:R-:W-:-:S04]  /*15620*/  IMAD.WIDE R20, R28, 0x4, R20 ;  /* 0x000000041c147825 */ /* 0x000fc800078e0214 */
[----:B------:R-:W-:-:S04]  /*15630*/  IMAD.WIDE R22, R28, 0x4, R22 ;  /* 0x000000041c167825 */ /* 0x000fc800078e0216 */
[C---:B------:R-:W-:Y:S01]  /*15640*/  IMAD.WIDE R24, R28.reuse, 0x4, R24 ;  /* 0x000000041c187825 */ /* 0x040fe200078e0218 */
[----:B------:R-:W-:Y:S03]  /*15650*/  STL.64 [R1+0xb98], R14 ;  /* 0x000b980e01007387 */ /* 0x000fe60000100a00 */
[----:B------:R1:W-:Y:S02]  /*15660*/  STL.64 [R1+0xee0], R18 ;  /* 0x000ee01201007387 */ /* 0x0003e40000100a00 */
[----:B------:R-:W-:-:S04]  /*15670*/  IMAD.WIDE R26, R28, 0x4, R26 ;  /* 0x000000041c1a7825 */ /* 0x000fc800078e021a */
[----:B------:R-:W-:Y:S01]  /*15680*/  STL.64 [R1+0x1060], R20 ;  /* 0x0010601401007387 */ /* 0x000fe20000100a00 */
[----:B------:R-:W-:Y:S01]  /*15690*/  STL.64 [R1+0xee8], R22 ;  /* 0x000ee81601007387 */ /* 0x000fe20000100a00 */
[----:B------:R-:W-:Y:S02]  /*156a0*/  STL.64 [R1+0x1068], R24 ;  /* 0x0010681801007387 */ /* 0x000fe40000100a00 */
[----:B------:R-:W-:Y:S02]  /*156b0*/  STL [R1+0x1070], R29 ;  /* 0x0010701d01007387 */ /* 0x000fe40000100800 */
[----:B------:R-:W-:Y:S02]  /*156c0*/  STL.64 [R1+0xef0], R26 ;  /* 0x000ef01a01007387 */ /* 0x000fe40000100a00 */
[----:B------:R-:W-:-:S04]  /*156d0*/  IMAD.WIDE R2, R0, 0x4, R2 ;  /* 0x0000000400027825 */ /* 0x000fc800078e0202 */
[----:B--2---:R-:W-:-:S04]  /*156e0*/  IMAD.WIDE R4, R0, 0x4, R4 ;  /* 0x0000000400047825 */ /* 0x004fc800078e0204 */
[----:B---3--:R-:W-:-:S04]  /*156f0*/  IMAD.WIDE R6, R0, 0x4, R6 ;  /* 0x0000000400067825 */ /* 0x008fc800078e0206 */
[----:B----4-:R-:W-:-:S04]  /*15700*/  IMAD.WIDE R8, R0, 0x4, R8 ;  /* 0x0000000400087825 */ /* 0x010fc800078e0208 */
[----:B------:R-:W-:-:S04]  /*15710*/  IMAD.WIDE R10, R0, 0x4, R10 ;  /* 0x00000004000a7825 */ /* 0x000fc800078e020a */
[----:B------:R-:W-:-:S05]  /*15720*/  IMAD.WIDE R12, R0, 0x4, R12 ;  /* 0x00000004000c7825 */ /* 0x000fca00078e020c */
[----:B------:R-:W-:Y:S01]  /*15730*/  STL.64 [R1+0xef8], R12 ;  /* 0x000ef80c01007387 */ /* 0x000fe20000100a00 */
[----:B------:R-:W-:Y:S02]  /*15740*/  STL.64 [R1+0xf00], R10 ;  /* 0x000f000a01007387 */ /* 0x000fe40000100a00 */
[----:B------:R-:W-:Y:S02]  /*15750*/  STL.64 [R1+0xf08], R8 ;  /* 0x000f080801007387 */ /* 0x000fe40000100a00 */
[----:B------:R-:W-:Y:S01]  /*15760*/  STL.64 [R1+0xf10], R6 ;  /* 0x000f100601007387 */ /* 0x000fe20000100a00 */
[----:B------:R-:W-:Y:S01]  /*15770*/  STL.64 [R1+0xf18], R4 ;  /* 0x000f180401007387 */ /* 0x000fe20000100a00 */
[----:B------:R2:W-:Y:S02]  /*15780*/  STL.64 [R1+0xf20], R2 ;  /* 0x000f200201007387 */ /* 0x0005e40000100a00 */
[----:B------:R-:W-:Y:S02]  /*15790*/  STL [R1+0x480], RZ ;  /* 0x000480ff01007387 */ /* 0x000fe40000100800 */
[----:B------:R-:W-:Y:S01]  /*157a0*/  STL [R1+0x484], RZ ;  /* 0x000484ff01007387 */ /* 0x000fe20000100800 */
[----:B------:R-:W-:Y:S01]  /*157b0*/  STL [R1+0x488], RZ ;  /* 0x000488ff01007387 */ /* 0x000fe20000100800 */
[----:B------:R-:W-:Y:S02]  /*157c0*/  STL [R1+0x48c], RZ ;  /* 0x00048cff01007387 */ /* 0x000fe40000100800 */
        /* <DEDUP_REMOVED lines=188> */
[----:B-1----:R-:W3:Y:S02]  /*16390*/  LDL R19, [R1+0x7b8] ;  /* 0x0007b80001137983 */ /* 0x002ee40000100800 */
        /* <DEDUP_REMOVED lines=13> */
[C---:B------:R-:W-:Y:S01]  /*16470*/  IADD3 R14, R17.reuse, 0x100000, RZ ;  /* 0x00100000110e7810 */ /* 0x040fe20007ffe0ff */
[----:B------:R-:W-:Y:S01]  /*16480*/  STL [R1+0xc4], RZ ;  /* 0x0000c4ff01007387 */ /* 0x000fe20000100800 */
[C---:B------:R-:W-:Y:S01]  /*16490*/  IADD3 R0, R17.reuse, 0x100000, RZ ;  /* 0x0010000011007810 */ /* 0x040fe20007ffe0ff */
[----:B------:R-:W-:Y:S02]  /*164a0*/  STL [R1+0xc8], RZ ;  /* 0x0000c8ff01007387 */ /* 0x000fe40000100800 */
[----:B------:R-:W-:Y:S01]  /*164b0*/  STL [R1+0xcc], RZ ;  /* 0x0000ccff01007387 */ /* 0x000fe20000100800 */
[C---:B------:R-:W-:Y:S01]  /*164c0*/  IADD3 R15, R17.reuse, 0x100000, RZ ;  /* 0x00100000110f7810 */ /* 0x040fe20007ffe0ff */
[----:B------:R-:W-:Y:S01]  /*164d0*/  STL [R1+0xb0], RZ ;  /* 0x0000b0ff01007387 */ /* 0x000fe20000100800 */
[C---:B------:R-:W-:Y:S01]  /*164e0*/  IADD3 R16, R17.reuse, 0x100000, RZ ;  /* 0x0010000011107810 */ /* 0x040fe20007ffe0ff */
[----:B------:R-:W-:Y:S02]  /*164f0*/  STL [R1+0xb4], RZ ;  /* 0x0000b4ff01007387 */ /* 0x000fe40000100800 */
[----:B------:R1:W-:Y:S01]  /*16500*/  LDGSTS.E [R14+-0x45800], [R12.64], P1 ;  /* 0xba8000000c0e7fae */ /* 0x0003e2000892184c */
[----:B------:R-:W-:Y:S01]  /*16510*/  IADD3 R17, R17, 0x100000, RZ ;  /* 0x0010000011117810 */ /* 0x000fe20007ffe0ff */
[----:B------:R-:W-:Y:S02]  /*16520*/  STL [R1+0xb8], RZ ;  /* 0x0000b8ff01007387 */ /* 0x000fe40000100800 */
[----:B------:R4:W-:Y:S01]  /*16530*/  LDGSTS.E [R0+-0x44800], [R10.64], P3 ;  /* 0xbb8000000a007fae */ /* 0x0009e2000992184c */
[----:B------:R-:W-:Y:S04]  /*16540*/  STL [R1+0xbc], RZ ;  /* 0x0000bcff01007387 */ /* 0x000fe80000100800 */
[----:B------:R1:W-:Y:S01]  /*16550*/  LDGSTS.E [R14+-0x43800], [R8.64], P6 ;  /* 0xbc800000080e7fae */ /* 0x0003e2000b12184c */
[----:B------:R-:W-:Y:S02]  /*16560*/  STL [R1+0xa0], RZ ;  /* 0x0000a0ff01007387 */ /* 0x000fe40000100800 */
[----:B------:R1:W-:Y:S02]  /*16570*/  LDGSTS.E [R15+-0x42800], [R6.64], P0 ;  /* 0xbd800000060f7fae */ /* 0x0003e4000812184c */
[----:B------:R-:W-:Y:S01]  /*16580*/  STL [R1+0xa4], RZ ;  /* 0x0000a4ff01007387 */ /* 0x000fe20000100800 */
[----:B------:R1:W-:Y:S04]  /*16590*/  LDGSTS.E [R16+-0x41800], [R4.64], P2 ;  /* 0xbe80000004107fae */ /* 0x0003e8000912184c */
[----:B------:R-:W-:Y:S01]  /*165a0*/  STL [R1+0xa8], RZ ;  /* 0x0000a8ff01007387 */ /* 0x000fe20000100800 */
[----:B------:R2:W-:Y:S02]  /*165b0*/  LDGSTS.E [R17+-0x40800], [R2.64], P4 ;  /* 0xbf80000002117fae */ /* 0x0005e4000a12184c */
[----:B------:R-:W-:Y:S02]  /*165c0*/  STL [R1+0xac], RZ ;  /* 0x0000acff01007387 */ /* 0x000fe40000100800 */
[----:B------:R-:W0:Y:S01]  /*165d0*/  LDGDEPBAR ;  /* 0x00000000000079af */ /* 0x000e220000000000 */
        /* <DEDUP_REMOVED lines=32> */
[----:B--2---:R-:W2:Y:S01]  /*167e0*/  LDL.64 R2, [R1+0x380] ;  /* 0x0003800001027983 */ /* 0x004ea20000100a00 */
[----:B-1----:R-:W-:-:S03]  /*167f0*/  IMAD.MOV.U32 R14, RZ, RZ, 0x7f ;  /* 0x0000007fff0e7424 */ /* 0x002fc600078e00ff */
[----:B--2---:R1:W-:Y:S01]  /*16800*/  STL.64 [R1+0x1190], R2 ;  /* 0x0011900201007387 */ /* 0x0043e20000100a00 */
[----:B------:R-:W2:Y:S01]  /*16810*/  LDL.64 R16, [R1+0xb98] ;  /* 0x000b980001107983 */ /* 0x000ea20000100a00 */
[----:B------:R-:W-:Y:S01]  /*16820*/  IADD3 R14, R14, c[0x0][0x180], RZ ;  /* 0x000060000e0e7a10 */ /* 0x000fe20007ffe0ff */
[----:B------:R-:W3:Y:S01]  /*16830*/  LDL.64 R4, [R1+0x778] ;  /* 0x0007780001047983 */ /* 0x000ee20000100a00 */
[----:B------:R-:W3:Y:S04]  /*16840*/  LDL.64 R6, [R1+0x788] ;  /* 0x0007880001067983 */ /* 0x000ee80000100a00 */
[----:B------:R-:W3:Y:S04]  /*16850*/  LDL.64 R8, [R1+0x798] ;  /* 0x0007980001087983 */ /* 0x000ee80000100a00 */
[----:B----4-:R-:W4:Y:S04]  /*16860*/  LDL.64 R10, [R1+0x7a8] ;  /* 0x0007a800010a7983 */ /* 0x010f280000100a00 */
[----:B------:R-:W3:Y:S04]  /*16870*/  LDL.64 R12, [R1+0x948] ;  /* 0x00094800010c7983 */ /* 0x000ee80000100a00 */
[----:B------:R-:W3:Y:S04]  /*16880*/  LDL.64 R26, [R1+0x958] ;  /* 0x00095800011a7983 */ /* 0x000ee80000100a00 */
[----:B------:R-:W3:Y:S04]  /*16890*/  LDL.64 R28, [R1+0x968] ;  /* 0x00096800011c7983 */ /* 0x000ee80000100a00 */
[----:B-1----:R-:W3:Y:S04]  /*168a0*/  LDL.64 R2, [R1+0x538] ;  /* 0x0005380001027983 */ /* 0x002ee80000100a00 */
[----:B------:R-:W4:Y:S04]  /*168b0*/  LDL.64 R24, [R1+0x978] ;  /* 0x0009780001187983 */ /* 0x000f280000100a00 */
[----:B------:R-:W4:Y:S04]  /*168c0*/  LDL.64 R22, [R1+0x988] ;  /* 0x0009880001167983 */ /* 0x000f280000100a00 */
[----:B------:R-:W4:Y:S01]  /*168d0*/  LDL.64 R20, [R1+0x998] ;  /* 0x0009980001147983 */ /* 0x000f220000100a00 */
[----:B------:R-:W-:-:S03]  /*168e0*/  ISETP.GE.AND P0, PT, R14, 0x80, PT ;  /* 0x000000800e00780c */ /* 0x000fc60003f06270 */
[----:B--2---:R1:W-:Y:S04]  /*168f0*/  STL.64 [R1+0x1078], R16 ;  /* 0x0010781001007387 */ /* 0x0043e80000100a00 */
[----:B---3--:R2:W-:Y:S04]  /*16900*/  LDGSTS.E [R19+0x40000], [R2.64], P5 ;  /* 0x4000000002137fae */ /* 0x0085e8000a92184c */
[----:B-1----:R-:W3:Y:S01]  /*16910*/  LDL.64 R16, [R1+0x758] ;  /* 0x0007580001107983 */ /* 0x002ee20000100a00 */
[----:B------:R1:W-:Y:S03]  /*16920*/  STL [R1+0xf28], R14 ;  /* 0x000f280e01007387 */ /* 0x0003e60000100800 */
[----:B-1----:R-:W3:Y:S01]  /*16930*/  LDL.64 R14, [R1+0x748] ;  /* 0x00074800010e7983 */ /* 0x002ee20000100a00 */
[----:B--2---:R-:W2:Y:S03]  /*16940*/  LDL.LU.64 R2, [R1+0x1190] ;  /* 0x0011900001027983 */ /* 0x004ea60000300a00 */
        /* <DEDUP_REMOVED lines=30> */
[----:B--2---:R1:W-:Y:S01]  /*16b30*/  LDGSTS.E [R19+0x50000], [R2.64], P5 ;  /* 0x5000000002137fae */ /* 0x0043e2000a92184c */
[----:B---3--:R2:W-:Y:S02]  /*16b40*/  LDGSTS.E [R19+0x51000], [R14.64], P5 ;  /* 0x510000000e137fae */ /* 0x0085e4000a92184c */
[----:B------:R3:W-:Y:S01]  /*16b50*/  LDGSTS.E [R19+0x52000], [R16.64], P5 ;  /* 0x5200000010137fae */ /* 0x0007e2000a92184c */
[----:B-1----:R-:W2:Y:S01]  /*16b60*/  LDL.LU.64 R2, [R1+0x1110] ;  /* 0x0011100001027983 */ /* 0x002ea20000300a00 */
[----:B---3--:R-:W3:Y:S03]  /*16b70*/  LDL.64 R16, [R1+0xac8] ;  /* 0x000ac80001107983 */ /* 0x008ee60000100a00 */
[----:B--2---:R1:W-:Y:S04]  /*16b80*/  LDGSTS.E [R19+0x53000], [R2.64], P5 ;  /* 0x5300000002137fae */ /* 0x0043e8000a92184c */
[----:B---3--:R2:W-:Y:S01]  /*16b90*/  STL.64 [R1+0x1080], R16 ;  /* 0x0010801001007387 */ /* 0x0085e20000100a00 */
[----:B------:R3:W-:Y:S02]  /*16ba0*/  LDGSTS.E [R19+0x54000], [R4.64], P5 ;  /* 0x5400000004137fae */ /* 0x0007e4000a92184c */
[----:B------:R1:W-:Y:S02]  /*16bb0*/  LDGSTS.E [R19+0x55000], [R6.64], P5 ;  /* 0x5500000006137fae */ /* 0x0003e4000a92184c */
[----:B------:R1:W-:Y:S01]  /*16bc0*/  LDGSTS.E [R19+0x56000], [R8.64], P5 ;  /* 0x5600000008137fae */ /* 0x0003e2000a92184c */
[----:B----4-:R4:W-:Y:S01]  /*16bd0*/  LDGSTS.E [R19+0x57000], [R10.64], P5 ;  /* 0x570000000a137fae */ /* 0x0109e2000a92184c */
[----:B------:R1:W-:Y:S02]  /*16be0*/  LDGSTS.E [R19+0x58000], [R12.64], P5 ;  /* 0x580000000c137fae */ /* 0x0003e4000a92184c */
[----:B------:R1:W-:Y:S02]  /*16bf0*/  LDGSTS.E [R19+0x59000], [R26.64], P5 ;  /* 0x590000001a137fae */ /* 0x0003e4000a92184c */
[----:B------:R1:W-:Y:S01]  /*16c00*/  LDGSTS.E [R19+0x5a000], [R28.64], P5 ;  /* 0x5a0000001c137fae */ /* 0x0003e2000a92184c */
[----:B------:R1:W-:Y:S01]  /*16c10*/  LDGSTS.E [R19+0x5b000], [R24.64], P5 ;  /* 0x5b00000018137fae */ /* 0x0003e2000a92184c */
[----:B------:R1:W-:Y:S02]  /*16c20*/  LDGSTS.E [R19+0x5c000], [R22.64], P5 ;  /* 0x5c00000016137fae */ /* 0x0003e4000a92184c */
[----:B------:R1:W-:Y:S01]  /*16c30*/  LDGSTS.E [R19+0x5d000], [R20.64], P5 ;  /* 0x5d00000014137fae */ /* 0x0003e2000a92184c */
        /* <DEDUP_REMOVED lines=33> */
[----:B--2---:R4:W-:Y:S01]  /*16e50*/  STL.64 [R1+0x1108], R16 ;  /* 0x0011081001007387 */ /* 0x0049e20000100a00 */
[----:B-1----:R-:W2:Y:S02]  /*16e60*/  LDL.64 R28, [R1+0xad8] ;  /* 0x000ad800011c7983 */ /* 0x002ea40000100a00 */
[----:B------:R-:W2:Y:S02]  /*16e70*/  LDL.64 R24, [R1+0x70] ;  /* 0x0000700001187983 */ /* 0x000ea40000100a00 */
[----:B------:R-:W2:Y:S01]  /*16e80*/  LDL.64 R20, [R1+0x60] ;  /* 0x0000600001147983 */ /* 0x000ea20000100a00 */
[----:B------:R-:W2:Y:S04]  /*16e90*/  LDL.64 R14, [R1+0x50] ;  /* 0x00005000010e7983 */ /* 0x000ea80000100a00 */
[----:B------:R-:W2:Y:S04]  /*16ea0*/  LDL.64 R2, [R1+0x40] ;  /* 0x0000400001027983 */ /* 0x000ea80000100a00 */
[----:B---3--:R-:W3:Y:S04]  /*16eb0*/  LDL.64 R4, [R1+0x30] ;  /* 0x0000300001047983 */ /* 0x008ee80000100a00 */
[----:B------:R-:W2:Y:S04]  /*16ec0*/  LDL.64 R6, [R1+0x20] ;  /* 0x0000200001067983 */ /* 0x000ea80000100a00 */
[----:B------:R-:W2:Y:S04]  /*16ed0*/  LDL.64 R8, [R1+0xb48] ;  /* 0x000b480001087983 */ /* 0x000ea80000100a00 */
[----:B----4-:R-:W4:Y:S04]  /*16ee0*/  LDL.64 R10, [R1+0xb58] ;  /* 0x000b5800010a7983 */ /* 0x010f280000100a00 */
[----:B------:R-:W2:Y:S04]  /*16ef0*/  LDL.64 R16, [R1+0x9a8] ;  /* 0x0009a80001107983 */ /* 0x000ea80000100a00 */
[----:B------:R-:W3:Y:S04]  /*16f00*/  LDL.64 R12, [R1+0xb68] ;  /* 0x000b6800010c7983 */ /* 0x000ee80000100a00 */
[----:B------:R-:W3:Y:S04]  /*16f10*/  LDL.64 R26, [R1+0xb78] ;  /* 0x000b7800011a7983 */ /* 0x000ee80000100a00 */
[----:B------:R-:W3:Y:S04]  /*16f20*/  LDL.64 R22, [R1+0xb88] ;  /* 0x000b880001167983 */ /* 0x000ee80000100a00 */
        /* <DEDUP_REMOVED lines=37> */
[----:B------:R2:W-:Y:S02]  /*17180*/  LDGSTS.E [R19+0x71000], [R28.64], P5 ;  /* 0x710000001c137fae */ /* 0x0005e4000a92184c */
[----:B------:R2:W-:Y:S02]  /*17190*/  LDGSTS.E [R19+0x72000], [R24.64], P5 ;  /* 0x7200000018137fae */ /* 0x0005e4000a92184c */
[----:B------:R2:W-:Y:S01]  /*171a0*/  LDGSTS.E [R19+0x73000], [R20.64], P5 ;  /* 0x7300000014137fae */ /* 0x0005e2000a92184c */
[----:B------:R2:W-:Y:S01]  /*171b0*/  LDGSTS.E [R19+0x74000], [R14.64], P5 ;  /* 0x740000000e137fae */ /* 0x0005e2000a92184c */
[----:B------:R2:W-:Y:S02]  /*171c0*/  LDGSTS.E [R19+0x75000], [R2.64], P5 ;  /* 0x7500000002137fae */ /* 0x0005e4000a92184c */
[----:B---3--:R3:W-:Y:S02]  /*171d0*/  LDGSTS.E [R19+0x76000], [R4.64], P5 ;  /* 0x7600000004137fae */ /* 0x0087e4000a92184c */
[----:B------:R3:W-:Y:S01]  /*171e0*/  LDGSTS.E [R19+0x77000], [R6.64], P5 ;  /* 0x7700000006137fae */ /* 0x0007e2000a92184c */
[----:B------:R3:W-:Y:S01]  /*171f0*/  LDGSTS.E [R19+0x78000], [R8.64], P5 ;  /* 0x7800000008137fae */ /* 0x0007e2000a92184c */
[----:B----4-:R4:W-:Y:S02]  /*17200*/  LDGSTS.E [R19+0x79000], [R10.64], P5 ;  /* 0x790000000a137fae */ /* 0x0109e4000a92184c */
[----:B------:R3:W-:Y:S02]  /*17210*/  LDGSTS.E [R19+0x7a000], [R12.64], P5 ;  /* 0x7a0000000c137fae */ /* 0x0007e4000a92184c */
[----:B------:R3:W-:Y:S01]  /*17220*/  LDGSTS.E [R19+0x7b000], [R26.64], P5 ;  /* 0x7b0000001a137fae */ /* 0x0007e2000a92184c */
[----:B-1----:R-:W3:Y:S01]  /*17230*/  LDL.LU.64 R16, [R1+0x1078] ;  /* 0x0010780001107983 */ /* 0x002ee20000300a00 */
[----:B--2---:R-:W2:Y:S03]  /*17240*/  LDL.LU R29, [R1+0x1070] ;  /* 0x00107000011d7983 */ /* 0x004ea60000300800 */
[----:B------:R-:W2:Y:S01]  /*17250*/  LDL.LU.64 R24, [R1+0x1068] ;  /* 0x0010680001187983 */ /* 0x000ea20000300a00 */
[----:B------:R-:W2:Y:S03]  /*17260*/  LDL.LU.64 R20, [R1+0x1060] ;  /* 0x0010600001147983 */ /* 0x000ea60000300a00 */
[----:B------:R1:W-:Y:S04]  /*17270*/  LDGSTS.E [R19+0x7c000], [R22.64], P5 ;  /* 0x7c00000016137fae */ /* 0x0003e8000a92184c */
[----:B---3--:R3:W-:Y:S04]  /*17280*/  LDGSTS.E [R19+0x7d000], [R16.64], P5 ;  /* 0x7d00000010137fae */ /* 0x0087e8000a92184c */
[----:B------:R-:W-:Y:S04]  /*17290*/  STL.64 [R1+0xf30], R16 ;  /* 0x000f301001007387 */ /* 0x000fe80000100a00 */
[----:B--2---:R2:W-:Y:S01]  /*172a0*/  LDGSTS.E [R19+0x7e000], [R20.64], P5 ;  /* 0x7e00000014137fae */ /* 0x0045e2000a92184c */
[----:B------:R2:W-:Y:S02]  /*172b0*/  STL.64 [R1+0xf38], R20 ;  /* 0x000f381401007387 */ /* 0x0005e40000100a00 */
        /* <DEDUP_REMOVED lines=35> */
[----:B---3--:R-:W3:Y:S02]  /*174f0*/  LDL.64 R16, [R1+0x770] ;  /* 0x0007700001107983 */ /* 0x008ee40000100a00 */
[----:B------:R-:W3:Y:S02]  /*17500*/  LDL.64 R14, [R1+0x780] ;  /* 0x00078000010e7983 */ /* 0x000ee40000100a00 */
[----:B------:R-:W3:Y:S01]  /*17510*/  LDL.64 R2, [R1+0x790] ;  /* 0x0007900001027983 */ /* 0x000ee20000100a00 */
[----:B------:R-:W3:Y:S04]  /*17520*/  LDL.64 R4, [R1+0x7a0] ;  /* 0x0007a00001047983 */ /* 0x000ee80000100a00 */
[----:B------:R-:W3:Y:S04]  /*17530*/  LDL.64 R6, [R1+0x940] ;  /* 0x0009400001067983 */ /* 0x000ee80000100a00 */
[----:B------:R-:W3:Y:S04]  /*17540*/  LDL.64 R8, [R1+0x950] ;  /* 0x0009500001087983 */ /* 0x000ee80000100a00 */
[----:B----4-:R-:W4:Y:S04]  /*17550*/  LDL.64 R10, [R1+0x960] ;  /* 0x00096000010a7983 */ /* 0x010f280000100a00 */
[----:B------:R-:W3:Y:S04]  /*17560*/  LDL.64 R12, [R1+0x970] ;  /* 0x00097000010c7983 */ /* 0x000ee80000100a00 */
[----:B------:R-:W3:Y:S04]  /*17570*/  LDL.64 R26, [R1+0x980] ;  /* 0x00098000011a7983 */ /* 0x000ee80000100a00 */
[----:B--2---:R-:W2:Y:S04]  /*17580*/  LDL.64 R20, [R1+0x388] ;  /* 0x0003880001147983 */ /* 0x004ea80000100a00 */
[----:B-1----:R-:W3:Y:S04]  /*17590*/  LDL.64 R22, [R1+0x990] ;  /* 0x0009900001167983 */ /* 0x002ee80000100a00 */
[----:B------:R-:W3:Y:S01]  /*175a0*/  LDL.64 R18, [R1+0x9a0] ;  /* 0x0009a00001127983 */ /* 0x000ee20000100a00 */
[----:B------:R1:W-:Y:S03]  /*175b0*/  STL.64 [R1+0xf40], R24 ;  /* 0x000f401801007387 */ /* 0x0003e60000100a00 */
        /* <DEDUP_REMOVED lines=34> */
[----:B---3--:R2:W-:Y:S03]  /*177e0*/  LDGSTS.E [R29+0x51800], [R24.64], P5 ;  /* 0x51800000181d7fae */ /* 0x0085e6000a92184c */
[----:B-1----:R-:W3:Y:S01]  /*177f0*/  LDL.LU.64 R20, [R1+0xfd8] ;  /* 0x000fd80001147983 */ /* 0x002ee20000300a00 */
[----:B--2---:R-:W2:Y:S03]  /*17800*/  LDL.64 R24, [R1+0xad0] ;  /* 0x000ad00001187983 */ /* 0x004ea60000100a00 */
[----:B---3--:R1:W-:Y:S04]  /*17810*/  LDGSTS.E [R29+0x52800], [R20.64], P5 ;  /* 0x52800000141d7fae */ /* 0x0083e8000a92184c */
[----:B--2---:R2:W-:Y:S01]  /*17820*/  STL.64 [R1+0xf48], R24 ;  /* 0x000f481801007387 */ /* 0x0045e20000100a00 */
[----:B------:R3:W-:Y:S02]  /*17830*/  LDGSTS.E [R29+0x53800], [R16.64], P5 ;  /* 0x53800000101d7fae */ /* 0x0007e4000a92184c */
[----:B------:R1:W-:Y:S02]  /*17840*/  LDGSTS.E [R29+0x54800], [R14.64], P5 ;  /* 0x548000000e1d7fae */ /* 0x0003e4000a92184c */
[----:B------:R1:W-:Y:S01]  /*17850*/  LDGSTS.E [R29+0x55800], [R2.64], P5 ;  /* 0x55800000021d7fae */ /* 0x0003e2000a92184c */
[----:B------:R1:W-:Y:S01]  /*17860*/  LDGSTS.E [R29+0x56800], [R4.64], P5 ;  /* 0x56800000041d7fae */ /* 0x0003e2000a92184c */
[----:B------:R1:W-:Y:S02]  /*17870*/  LDGSTS.E [R29+0x57800], [R6.64], P5 ;  /* 0x57800000061d7fae */ /* 0x0003e4000a92184c */
[----:B------:R1:W-:Y:S02]  /*17880*/  LDGSTS.E [R29+0x58800], [R8.64], P5 ;  /* 0x58800000081d7fae */ /* 0x0003e4000a92184c */
[----:B----4-:R4:W-:Y:S01]  /*17890*/  LDGSTS.E [R29+0x59800], [R10.64], P5 ;  /* 0x598000000a1d7fae */ /* 0x0109e2000a92184c */
[----:B------:R1:W-:Y:S01]  /*178a0*/  LDGSTS.E [R29+0x5a800], [R12.64], P5 ;  /* 0x5a8000000c1d7fae */ /* 0x0003e2000a92184c */
[----:B------:R1:W-:Y:S02]  /*178b0*/  LDGSTS.E [R29+0x5b800], [R26.64], P5 ;  /* 0x5b8000001a1d7fae */ /* 0x0003e4000a92184c */
        /* <DEDUP_REMOVED lines=37> */
[----:B---3--:R-:W3:Y:S02]  /*17b10*/  LDL.64 R16, [R1+0x68] ;  /* 0x0000680001107983 */ /* 0x008ee40000100a00 */
[----:B------:R-:W2:Y:S01]  /*17b20*/  LDL.64 R14, [R1+0x58] ;  /* 0x00005800010e7983 */ /* 0x000ea20000100a00 */
[----:B------:R-:W2:Y:S04]  /*17b30*/  LDL.64 R2, [R1+0x48] ;  /* 0x0000480001027983 */ /* 0x000ea80000100a00 */
[----:B------:R-:W2:Y:S04]  /*17b40*/  LDL.64 R4, [R1+0x38] ;  /* 0x0000380001047983 */ /* 0x000ea80000100a00 */
[----:B------:R-:W2:Y:S04]  /*17b50*/  LDL.64 R6, [R1+0x28] ;  /* 0x0000280001067983 */ /* 0x000ea80000100a00 */
[----:B------:R-:W2:Y:S04]  /*17b60*/  LDL.64 R8, [R1+0xb40] ;  /* 0x000b400001087983 */ /* 0x000ea80000100a00 */
[----:B----4-:R-:W4:Y:S04]  /*17b70*/  LDL.64 R10, [R1+0xb50] ;  /* 0x000b5000010a7983 */ /* 0x010f280000100a00 */
[----:B------:R-:W2:Y:S04]  /*17b80*/  LDL.64 R12, [R1+0xb60] ;  /* 0x000b6000010c7983 */ /* 0x000ea80000100a00 */
        /* <DEDUP_REMOVED lines=42> */
[----:B---3--:R3:W-:Y:S02]  /*17e30*/  LDGSTS.E [R29+0x72800], [R16.64], P5 ;  /* 0x72800000101d7fae */ /* 0x0087e4000a92184c */
[----:B------:R3:W-:Y:S01]  /*17e40*/  LDGSTS.E [R29+0x73800], [R14.64], P5 ;  /* 0x738000000e1d7fae */ /* 0x0007e2000a92184c */
[----:B------:R3:W-:Y:S01]  /*17e50*/  LDGSTS.E [R29+0x74800], [R2.64], P5 ;  /* 0x74800000021d7fae */ /* 0x0007e2000a92184c */
[----:B------:R3:W-:Y:S02]  /*17e60*/  LDGSTS.E [R29+0x75800], [R4.64], P5 ;  /* 0x75800000041d7fae */ /* 0x0007e4000a92184c */
[----:B------:R3:W-:Y:S02]  /*17e70*/  LDGSTS.E [R29+0x76800], [R6.64], P5 ;  /* 0x76800000061d7fae */ /* 0x0007e4000a92184c */
[----:B------:R3:W-:Y:S01]  /*17e80*/  LDGSTS.E [R29+0x77800], [R8.64], P5 ;  /* 0x77800000081d7fae */ /* 0x0007e2000a92184c */
[----:B----4-:R4:W-:Y:S01]  /*17e90*/  LDGSTS.E [R29+0x78800], [R10.64], P5 ;  /* 0x788000000a1d7fae */ /* 0x0109e2000a92184c */
[----:B------:R4:W-:Y:S02]  /*17ea0*/  LDGSTS.E [R29+0x79800], [R12.64], P5 ;  /* 0x798000000c1d7fae */ /* 0x0009e4000a92184c */
[----:B------:R4:W-:Y:S02]  /*17eb0*/  LDGSTS.E [R29+0x7a800], [R26.64], P5 ;  /* 0x7a8000001a1d7fae */ /* 0x0009e4000a92184c */
[----:B------:R4:W-:Y:S01]  /*17ec0*/  LDGSTS.E [R29+0x7b800], [R22.64], P5 ;  /* 0x7b800000161d7fae */ /* 0x0009e2000a92184c */
[----:B-1----:R1:W5:Y:S01]  /*17ed0*/  LDL.LU.64 R24, [R1+0xf40] ;  /* 0x000f400001187983 */ /* 0x0023620000300a00 */
[----:B--2---:R1:W5:Y:S02]  /*17ee0*/  LDL.LU.64 R20, [R1+0xf38] ;  /* 0x000f380001147983 */ /* 0x0043640000300a00 */
[----:B---3--:R1:W5:Y:S01]  /*17ef0*/  LDL.LU.64 R16, [R1+0xf30] ;  /* 0x000f300001107983 */ /* 0x0083620000300a00 */
[----:B------:R1:W5:Y:S04]  /*17f00*/  LDL.LU R14, [R1+0xf28] ;  /* 0x000f2800010e7983 */ /* 0x0003680000300800 */
[----:B------:R1:W5:Y:S01]  /*17f10*/  LDL.LU.64 R2, [R1+0xf20] ;  /* 0x000f200001027983 */ /* 0x0003620000300a00 */
[----:B------:R1:W5:Y:S02]  /*17f20*/  LDL.LU.64 R4, [R1+0xf18] ;  /* 0x000f180001047983 */ /* 0x0003640000300a00 */
[----:B------:R1:W5:Y:S02]  /*17f30*/  LDL.LU.64 R6, [R1+0xf10] ;  /* 0x000f100001067983 */ /* 0x0003640000300a00 */
[----:B------:R1:W5:Y:S01]  /*17f40*/  LDL.LU.64 R8, [R1+0xf08] ;  /* 0x000f080001087983 */ /* 0x0003620000300a00 */
[----:B----4-:R1:W5:Y:S01]  /*17f50*/  LDL.LU.64 R10, [R1+0xf00] ;  /* 0x000f0000010a7983 */ /* 0x0103620000300a00 */
[----:B------:R1:W5:Y:S02]  /*17f60*/  LDL.LU.64 R12, [R1+0xef8] ;  /* 0x000ef800010c7983 */ /* 0x0003640000300a00 */
[----:B------:R-:W2:Y:S02]  /*17f70*/  LDL.LU.64 R26, [R1+0xef0] ;  /* 0x000ef000011a7983 */ /* 0x000ea40000300a00 */
[----:B------:R-:W3:Y:S01]  /*17f80*/  LDL.LU.64 R22, [R1+0xee8] ;  /* 0x000ee80001167983 */ /* 0x000ee20000300a00 */
[----:B------:R4:W-:Y:S04]  /*17f90*/  LDGSTS.E [R29+0x7c800], [R18.64], P5 ;  /* 0x7c800000121d7fae */ /* 0x0009e8000a92184c */
[----:B----4-:R-:W4:Y:S04]  /*17fa0*/  LDL.LU.64 R18, [R1+0xee0] ;  /* 0x000ee00001127983 */ /* 0x010f280000300a00 */
[----:B----4-:R1:W-:Y:S01]  /*17fb0*/  LDGSTS.E [R29+0x7d800], [R18.64], P5 ;  /* 0x7d800000121d7fae */ /* 0x0103e2000a92184c */
[----:B---3--:R1:W-:Y:S02]  /*17fc0*/  LDGSTS.E [R29+0x7e800], [R22.64], P5 ;  /* 0x7e800000161d7fae */ /* 0x0083e4000a92184c */
[----:B--2---:R1:W-:Y:S02]  /*17fd0*/  LDGSTS.E [R29+0x7f800], [R26.64], P5 ;  /* 0x7f8000001a1d7fae */ /* 0x0043e4000a92184c */
[----:B------:R-:W0:Y:S02]  /*17fe0*/  LDGDEPBAR ;  /* 0x00000000000079af */ /* 0x000e240000000000 */
[----:B------:R2:W-:Y:S04]  /*17ff0*/  STL [R1+0x90], RZ ;  /* 0x000090ff01007387 */ /* 0x0005e80000100800 */
[----:B------:R2:W-:Y:S04]  /*18000*/  STL [R1+0x94], RZ ;  /* 0x000094ff01007387 */ /* 0x0005e80000100800 */
[----:B------:R2:W-:Y:S04]  /*18010*/  STL [R1+0x98], RZ ;  /* 0x000098ff01007387 */ /* 0x0005e80000100800 */
[----:B------:R2:W-:Y:S04]  /*18020*/  STL [R1+0x9c], RZ ;  /* 0x00009cff01007387 */ /* 0x0005e80000100800 */
[----:B------:R2:W-:Y:S04]  /*18030*/  STL [R1], RZ ;  /* 0x000000ff01007387 */ /* 0x0005e80000100800 */
[----:B------:R2:W-:Y:S04]  /*18040*/  STL [R1+0x4], RZ ;  /* 0x000004ff01007387 */ /* 0x0005e80000100800 */
        /* <DEDUP_REMOVED lines=33> */
[----:B------:R2:W-:Y:S01]  /*18260*/  STL [R1+0x8c], RZ ;  /* 0x00008cff01007387 */ /* 0x0005e20000100800 */
[----:B------:R-:W-:Y:S05]  /*18270*/  @!P0 BRA `(.L_x_0) ;  /* 0x0004863000008947 */ /* 0x000fea0003800000 */
[----:B-----5:R3:W-:Y:S04]  /*18280*/  STL.64 [R1+0xf50], R12 ;  /* 0x000f500c01007387 */ /* 0x0207e80000100a00 */
[----:B---3--:R-:W3:Y:S04]  /*18290*/  LDL.LU.64 R12, [R1+0x598] ;  /* 0x00059800010c7983 */ /* 0x008ee80000300a00 */
[----:B------:R4:W-:Y:S04]  /*182a0*/  STL.64 [R1+0xf48], R10 ;  /* 0x000f480a01007387 */ /* 0x0009e80000100a00 */
[----:B----4-:R-:W4:Y:S04]  /*182b0*/  LDL.LU.64 R10, [R1+0x590] ;  /* 0x00059000010a7983 */ /* 0x010f280000300a00 */
[----:B------:R1:W-:Y:S04]  /*182c0*/  STL.64 [R1+0xf40], R8 ;  /* 0x000f400801007387 */ /* 0x0003e80000100a00 */
[----:B-12---:R-:W2:Y:S04]  /*182d0*/  LDL.LU.64 R8, [R1+0x540] ;  /* 0x0005400001087983 */ /* 0x006ea80000300a00 */
[----:B------:R1:W-:Y:S04]  /*182e0*/  STL.64 [R1+0xf38], R6 ;  /* 0x000f380601007387 */ /* 0x0003e80000100a00 */
[----:B-1----:R-:W2:Y:S04]  /*182f0*/  LDL.LU.64 R6, [R1+0x5b0] ;  /* 0x0005b00001067983 */ /* 0x002ea80000300a00 */
[----:B------:R1:W-:Y:S04]  /*18300*/  STL.64 [R1+0xf30], R4 ;  /* 0x000f300401007387 */ /* 0x0003e80000100a00 */
[----:B-1----:R-:W3:Y:S04]  /*18310*/  LDL.LU.64 R4, [R1+0x570] ;  /* 0x0005700001047983 */ /* 0x002ee80000300a00 */
[----:B------:R1:W-:Y:S04]  /*18320*/  STL.64 [R1+0xf28], R2 ;  /* 0x000f280201007387 */ /* 0x0003e80000100a00 */
[----:B-1----:R-:W4:Y:S04]  /*18330*/  LDL.LU.64 R2, [R1+0x5a8] ;  /* 0x0005a80001027983 */ /* 0x002f280000300a00 */
        /* <DEDUP_REMOVED lines=10> */
[----:B------:R-:W-:Y:S04]  /*183e0*/  STL [R1+0xee8], R29 ;  /* 0x000ee81d01007387 */ /* 0x000fe80000100800 */
[----:B------:R-:W-:Y:S04]  /*183f0*/  STL.64 [R1+0xee0], R26 ;  /* 0x000ee01a01007387 */ /* 0x000fe80000100a00 */
[----:B------:R-:W-:Y:S04]  /*18400*/  STL [R1+0xedc], R14 ;  /* 0x000edc0e01007387 */ /* 0x000fe80000100800 */
[----:B--2---:R1:W-:Y:S01]  /*18410*/  STL [R1+0xdbc], R6 ;  /* 0x000dbc0601007387 */ /* 0x0043e20000100800 */
[----:B------:R-:W-:-:S03]  /*18420*/  IMAD.MOV.U32 R0, RZ, RZ, R7 ;  /* 0x000000ffff007224 */ /* 0x000fc600078e0007 */
[----:B-1----:R-:W2:Y:S04]  /*18430*/  LDL.LU.64 R6, [R1+0x520] ;  /* 0x0005200001067983 */ /* 0x002ea80000300a00 */
[----:B------:R1:W-:Y:S04]  /*18440*/  STL [R1+0xdb4], R0 ;  /* 0x000db40001007387 */ /* 0x0003e80000100800 */
[----:B---3--:R3:W-:Y:S01]  /*18450*/  STL [R1+0xdb8], R4 ;  /* 0x000db80401007387 */ /* 0x0087e20000100800 */
[----:B-1----:R-:W-:-:S03]  /*18460*/  IMAD.MOV.U32 R0, RZ, RZ, R5 ;  /* 0x000000ffff007224 */ /* 0x002fc600078e0005 */
[----:B---3--:R-:W3:Y:S04]  /*18470*/  LDL.LU.64 R4, [R1+0x5b8] ;  /* 0x0005b80001047983 */ /* 0x008ee80000300a00 */
[----:B------:R1:W-:Y:S04]  /*18480*/  STL [R1+0xdac], R0 ;  /* 0x000dac0001007387 */ /* 0x0003e80000100800 */
[----:B----4-:R4:W-:Y:S01]  /*18490*/  STL [R1+0xdb0], R2 ;  /* 0x000db00201007387 */ /* 0x0109e20000100800 */
[----:B-1----:R-:W-:-:S03]  /*184a0*/  IMAD.MOV.U32 R0, RZ, RZ, R3 ;  /* 0x000000ffff007224 */ /* 0x002fc600078e0003 */
[----:B----4-:R-:W4:Y:S04]  /*184b0*/  LDL.LU.64 R2, [R1+0x510] ;  /* 0x0005100001027983 */ /* 0x010f280000300a00 */
[----:B------:R1:W-:Y:S02]  /*184c0*/  STL [R1+0xda4], R0 ;  /* 0x000da40001007387 */ /* 0x0003e40000100800 */
[----:B-1----:R-:W-:Y:S02]  /*184d0*/  IMAD.MOV.U32 R0, RZ, RZ, R23 ;  /* 0x000000ffff007224 */ /* 0x002fe400078e0017 */
[----:B------:R1:W-:Y:S04]  /*184e0*/  STL [R1+0xda8], R22 ;  /* 0x000da81601007387 */ /* 0x0003e80000100800 */
[----:B-1----:R-:W4:Y:S04]  /*184f0*/  LDL.LU.64 R22, [R1+0x5c0] ;  /* 0x0005c00001167983 */ /* 0x002f280000300a00 */
[----:B------:R1:W-:Y:S04]  /*18500*/  STL [R1+0xd9c], R0 ;  /* 0x000d9c0001007387 */ /* 0x0003e80000100800 */
[----:B------:R1:W-:Y:S02]  /*18510*/  STL [R1+0xda0], R20 ;  /* 0x000da01401007387 */ /* 0x0003e40000100800 */
[----:B-1----:R-:W-:-:S02]  /*18520*/  IMAD.MOV.U32 R0, RZ, RZ, R21 ;  /* 0x000000ffff007224 */ /* 0x002fc400078e0015 */
[----:B------:R-:W4:Y:S04]  /*18530*/  LDL.LU.64 R20, [R1+0x500] ;  /* 0x0005000001147983 */ /* 0x000f280000300a00 */
        /* <DEDUP_REMOVED lines=13> */
[----:B------:R1:W-:Y:S04]  /*18610*/  STL [R1+0xd80], R10 ;  /* 0x000d800a01007387 */ /* 0x0003e80000100800 */
[----:B------:R-:W-:Y:S01]  /*18620*/  STL [R1+0xd78], R16 ;  /* 0x000d781001007387 */ /* 0x000fe20000100800 */
[----:B-1----:R-:W-:-:S05]  /*18630*/  IMAD.MOV.U32 R0, RZ, RZ, R11 ;  /* 0x000000ffff007224 */ /* 0x002fca00078e000b */
[----:B------:R1:W-:Y:S04]  /*18640*/  STL [R1+0xd74], R0 ;  /* 0x000d740001007387 */ /* 0x0003e80000100800 */
[----:B------:R-:W4:Y:S01]  /*18650*/  LDL.LU.64 R10, [R1+0x4e0] ;  /* 0x0004e000010a7983 */ /* 0x000f220000300a00 */
[----:B-1----:R-:W-:-:S03]  /*18660*/  IMAD.MOV.U32 R0, RZ, RZ, R17 ;  /* 0x000000ffff007224 */ /* 0x002fc600078e0011 */
[----:B------:R-:W4:Y:S04]  /*18670*/  LDL.LU.64 R16, [R1+0x5d8] ;  /* 0x0005d80001107983 */ /* 0x000f280000300a00 */
[----:B------:R1:W-:Y:S04]  /*18680*/  STL [R1+0xd6c], R0 ;  /* 0x000d6c0001007387 */ /* 0x0003e80000100800 */
[----:B------:R-:W-:Y:S04]  /*18690*/  STL [R1+0xd70], R24 ;  /* 0x000d701801007387 */ /* 0x000fe80000100800 */
[----:B------:R-:W4:Y:S01]  /*186a0*/  LDL.LU.64 R28, [R1+0x4d0] ;  /* 0x0004d000011c7983 */ /* 0x000f220000300a00 */
[----:B-1----:R-:W-:-:S05]  /*186b0*/  IMAD.MOV.U32 R0, RZ, RZ, R25 ;  /* 0x000000ffff007224 */ /* 0x002fca00078e0019 */
[----:B------:R1:W-:Y:S04]  /*186c0*/  STL [R1+0xd64], R0 ;  /* 0x000d640001007387 */ /* 0x0003e80000100800 */
[----:B--2---:R2:W-:Y:S01]  /*186d0*/  STL [R1+0xd68], R6 ;  /* 0x000d680601007387 */ /* 0x0045e20000100800 */
[----:B-1----:R-:W-:-:S03]  /*186e0*/  IMAD.MOV.U32 R0, RZ, RZ, R7 ;  /* 0x000000ffff007224 */ /* 0x002fc600078e0007 */
[----:B--2---:R-:W2:Y:S04]  /*186f0*/  LDL.LU.64 R6, [R1+0x5e0] ;  /* 0x0005e00001067983 */ /* 0x004ea80000300a00 */
        /* <DEDUP_REMOVED lines=8> */
[----:B------:R1:W-:Y:S04]  /*18780*/  STL [R1+0xd44], R0 ;  /* 0x000d440001007387 */ /* 0x0003e80000100800 */
[----:B------:R1:W-:Y:S02]  /*18790*/  STL [R1+0xd4c], R22 ;  /* 0x000d4c1601007387 */ /* 0x0003e40000100800 */
[----:B-1----:R-:W-:-:S02]  /*187a0*/  IMAD.MOV.U32 R0, RZ, RZ, R23 ;  /* 0x000000ffff007224 */ /* 0x002fc400078e0017 */
[----:B------:R-:W4:Y:S04]  /*187b0*/  LDL.LU.64 R24, [R1+0x460] ;  /* 0x0004600001187983 */ /* 0x000f280000300a00 */
[----:B------:R-:W-:Y:S04]  /*187c0*/  STL [R1+0xd50], R20 ;  /* 0x000d501401007387 */ /* 0x000fe80000100800 */
[----:B------:R1:W-:Y:S04]  /*187d0*/  STL [R1+0xd48], R0 ;  /* 0x000d480001007387 */ /* 0x0003e80000100800 */
[----:B------:R-:W4:Y:S01]  /*187e0*/  LDL.LU.64 R22, [R1+0x5f0] ;  /* 0x0005f00001167983 */ /* 0x000f220000300a00 */
[----:B-1----:R-:W-:-:S03]  /*187f0*/  IMAD.MOV.U32 R0, RZ, RZ, R21 ;  /* 0x000000ffff007224 */ /* 0x002fc600078e0015 */
        /* <DEDUP_REMOVED lines=12> */
[----:B------:R-:W4:Y:S04]  /*188c0*/  LDL.LU.64 R8, [R1+0x600] ;  /* 0x0006000001087983 */ /* 0x000f280000300a00 */
[----:B------:R1:W-:Y:S04]  /*188d0*/  STL [R1+0xd28], R0 ;  /* 0x000d280001007387 */ /* 0x0003e80000100800 */
[----:B------:R1:W-:Y:S02]  /*188e0*/  STL [R1+0xd30], R10 ;  /* 0x000d300a01007387 */ /* 0x0003e40000100800 */
[----:B-1----:R-:W-:-:S02]  /*188f0*/  IMAD.MOV.U32 R0, RZ, RZ, R11 ;  /* 0x000000ffff007224 */ /* 0x002fc400078e000b */
        /* <DEDUP_REMOVED lines=8> */
[----:B--2---:R-:W-:Y:S04]  /*18980*/  STL [R1+0xd0c], R6 ;  /* 0x000d0c0601007387 */ /* 0x004fe80000100800 */
[----:B------:R1:W-:Y:S02]  /*18990*/  STL [R1+0xd04], R0 ;  /* 0x000d040001007387 */ /* 0x0003e40000100800 */
[----:B-1----:R-:W-:Y:S02]  /*189a0*/  IMAD.MOV.U32 R0, RZ, RZ, R7 ;  /* 0x000000ffff007224 */ /* 0x002fe400078e0007 */
[----:B------:R-:W2:Y:S04]  /*189b0*/  LDL.LU.64 R6, [R1+0x4d8] ;  /* 0x0004d80001067983 */ /* 0x000ea80000300a00 */
[----:B------:R1:W-:Y:S04]  /*189c0*/  STL [R1+0xd08], R0 ;  /* 0x000d080001007387 */ /* 0x0003e80000100800 */
[----:B---3--:R3:W-:Y:S01]  /*189d0*/  STL [R1+0xd10], R4 ;  /* 0x000d100401007387 */ /* 0x0087e20000100800 */
[----:B-1----:R-:W-:-:S03]  /*189e0*/  IMAD.MOV.U32 R0, RZ, RZ, R5 ;  /* 0x000000ffff007224 */ /* 0x002fc600078e0005 */
[----:B---3--:R-:W3:Y:S04]  /*189f0*/  LDL.LU.64 R4, [R1+0x610] ;  /* 0x0006100001047983 */ /* 0x008ee80000300a00 */
[----:B------:R1:W-:Y:S04]  /*18a00*/  STL [R1+0xcf4], R0 ;  /* 0x000cf40001007387 */ /* 0x0003e80000100800 */
[----:B----4-:R4:W-:Y:S01]  /*18a10*/  STL [R1+0xcfc], R2 ;  /* 0x000cfc0201007387 */ /* 0x0109e20000100800 */
[----:B-1----:R-:W-:-:S03]  /*18a20*/  IMAD.MOV.U32 R0, RZ, RZ, R3 ;  /* 0x000000ffff007224 */ /* 0x002fc600078e0003 */
[----:B------:R-:W-:Y:S04]  /*18a30*/  STL [R1+0xd00], R24 ;  /* 0x000d001801007387 */ /* 0x000fe80000100800 */
[----:B------:R1:W-:Y:S04]  /*18a40*/  STL [R1+0xcf8], R0 ;  /* 0x000cf80001007387 */ /* 0x0003e80000100800 */
[----:B----4-:R-:W4:Y:S01]  /*18a50*/  LDL.LU.64 R2, [R1+0x478] ;  /* 0x0004780001027983 */ /* 0x010f220000300a00 */
        /* <DEDUP_REMOVED lines=12> */
[----:B-1----:R-:W-:-:S05]  /*18b20*/  IMAD.MOV.U32 R0, RZ, RZ, R19 ;  /* 0x000000ffff007224 */ /* 0x002fca00078e0013 */
[----:B------:R1:W-:Y:S04]  /*18b30*/  STL [R1+0xcd8], R0 ;  /* 0x000cd80001007387 */ /* 0x0003e80000100800 */
[----:B------:R1:W-:Y:S02]  /*18b40*/  STL [R1+0xce0], R12 ;  /* 0x000ce00c01007387 */ /* 0x0003e40000100800 */
[----:B-1----:R-:W-:Y:S02]  /*18b50*/  IMAD.MOV.U32 R0, RZ, RZ, R13 ;  /* 0x000000ffff007224 */ /* 0x002fe400078e000d */
[----:B------:R-:W-:Y:S04]  /*18b60*/  STL [R1+0xccc], R8 ;  /* 0x000ccc0801007387 */ /* 0x000fe80000100800 */
[----:B------:R1:W-:Y:S04]  /*18b70*/  STL [R1+0xcc4], R0 ;  /* 0x000cc40001007387 */ /* 0x0003e80000100800 */
[----:B------:R-:W4:Y:S04]  /*18b80*/  LDL.LU.64 R12, [R1+0x4e8] ;  /* 0x0004e800010c7983 */ /* 0x000f280000300a00 */
[----:B------:R-:W4:Y:S01]  /*18b90*/  LDL.LU.64 R24, [R1+0x628] ;  /* 0x0006280001187983 */ /* 0x000f220000300a00 */
[----:B-1----:R-:W-:-:S05]  /*18ba0*/  IMAD.MOV.U32 R0, RZ, RZ, R9 ;  /* 0x000000ffff007224 */ /* 0x002fca00078e0009 */
[----:B------:R1:W-:Y:S04]  /*18bb0*/  STL [R1+0xcc8], R0 ;  /* 0x000cc80001007387 */ /* 0x0003e80000100800 */
[----:B------:R1:W-:Y:S02]  /*18bc0*/  STL [R1+0xcd0], R10 ;  /* 0x000cd00a01007387 */ /* 0x0003e40000100800 */
[----:B-1----:R-:W-:Y:S02]  /*18bd0*/  IMAD.MOV.U32 R0, RZ, RZ, R11 ;  /* 0x000000ffff007224 */ /* 0x002fe400078e000b */
[----:B------:R-:W4:Y:S04]  /*18be0*/  LDL.LU.64 R10, [R1+0x4f8] ;  /* 0x0004f800010a7983 */ /* 0x000f280000300a00 */
[----:B------:R1:W-:Y:S04]  /*18bf0*/  STL [R1+0xc14], R0 ;  /* 0x000c140001007387 */ /* 0x0003e80000100800 */
[----:B------:R-:W-:Y:S04]  /*18c00*/  STL [R1+0xc1c], R16 ;  /* 0x000c1c1001007387 */ /* 0x000fe80000100800 */
[----:B------:R-:W4:Y:S01]  /*18c10*/  LDL.LU.64 R8, [R1+0x630] ;  /* 0x0006300001087983 */ /* 0x000f220000300a00 */
[----:B-1----:R-:W-:-:S03]  /*18c20*/  IMAD.MOV.U32 R0, RZ, RZ, R17 ;  /* 0x000000ffff007224 */ /* 0x002fc600078e0011 */
[----:B------:R-:W4:Y:S04]  /*18c30*/  LDL.LU.64 R20, [R1+0x508] ;  /* 0x0005080001147983 */ /* 0x000f280000300a00 */
[----:B------:R2:W-:Y:S02]  /*18c40*/  STL [R1+0xc18], R0 ;  /* 0x000c180001007387 */ /* 0x0005e40000100800 */
[----:B--2---:R-:W-:Y:S02]  /*18c50*/  IMAD.MOV.U32 R0, RZ, RZ, R7 ;  /* 0x000000ffff007224 */ /* 0x004fe400078e0007 */
[----:B------:R1:W-:Y:S04]  /*18c60*/  STL [R1+0xc24], R6 ;  /* 0x000c240601007387 */ /* 0x0003e80000100800 */
[----:B-1----:R-:W2:Y:S04]  /*18c70*/  LDL.LU.64 R6, [R1+0x638] ;  /* 0x0006380001067983 */ /* 0x002ea80000300a00 */
[----:B------:R1:W-:Y:S04]  /*18c80*/  STL [R1+0xc20], R0 ;  /* 0x000c200001007387 */ /* 0x0003e80000100800 */
[----:B---3--:R3:W-:Y:S04]  /*18c90*/  STL [R1+0xc2c], R4 ;  /* 0x000c2c0401007387 */ /* 0x0087e80000100800 */
[----:B------:R-:W2:Y:S01]  /*18ca0*/  LDL.LU.64 R18, [R1+0x428] ;  /* 0x0004280001127983 */ /* 0x000ea20000300a00 */
        /* <DEDUP_REMOVED lines=12> */
[----:B------:R-:W4:Y:S04]  /*18d70*/  LDL.LU.64 R14, [R1+0x518] ;  /* 0x00051800010e7983 */ /* 0x000f280000300a00 */
[----:B------:R-:W4:Y:S01]  /*18d80*/  LDL.LU.64 R26, [R1+0x650] ;  /* 0x00065000011a7983 */ /* 0x000f220000300a00 */
[----:B-1----:R-:W-:-:S05]  /*18d90*/  IMAD.MOV.U32 R0, RZ, RZ, R29 ;  /* 0x000000ffff007224 */ /* 0x002fca00078e001d */
[----:B------:R1:W-:Y:S04]  /*18da0*/  STL [R1+0xc40], R0 ;  /* 0x000c400001007387 */ /* 0x0003e80000100800 */
[----:B------:R1:W-:Y:S04]  /*18db0*/  STL [R1+0xc4c], R22 ;  /* 0x000c4c1601007387 */ /* 0x0003e80000100800 */
[----:B------:R-:W4:Y:S01]  /*18dc0*/  LDL.LU.64 R28, [R1+0x528] ;  /* 0x00052800011c7983 */ /* 0x000f220000300a00 */
[----:B-1----:R-:W-:-:S03]  /*18dd0*/  IMAD.MOV.U32 R0, RZ, RZ, R23 ;  /* 0x000000ffff007224 */ /* 0x002fc600078e0017 */
[----:B------:R-:W4:Y:S04]  /*18de0*/  LDL.LU.64 R22, [R1+0x660] ;  /* 0x0006600001167983 */ /* 0x000f280000300a00 */
[----:B------:R1:W-:Y:S02]  /*18df0*/  STL [R1+0xc48], R0 ;  /* 0x000c480001007387 */ /* 0x0003e40000100800 */
[----:B-1----:R-:W-:Y:S02]  /*18e00*/  IMAD.MOV.U32 R0, RZ, RZ, R13 ;  /* 0x000000ffff007224 */ /* 0x002fe400078e000d */
[----:B------:R1:W-:Y:S04]  /*18e10*/  STL [R1+0xc54], R12 ;  /* 0x000c540c01007387 */ /* 0x0003e80000100800 */
[----:B-1----:R-:W4:Y:S04]  /*18e20*/  LDL.LU.64 R12, [R1+0xf50] ;  /* 0x000f5000010c7983 */ /* 0x002f280000300a00 */
[----:B------:R-:W-:Y:S04]  /*18e30*/  STL [R1+0xc5c], R24 ;  /* 0x000c5c1801007387 */ /* 0x000fe80000100800 */
[----:B------:R1:W-:Y:S02]  /*18e40*/  STL [R1+0xc50], R0 ;  /* 0x000c500001007387 */ /* 0x0003e40000100800 */
[----:B-1----:R-:W-:-:S02]  /*18e50*/  IMAD.MOV.U32 R0, RZ, RZ, R25 ;  /* 0x000000ffff007224 */ /* 0x002fc400078e0019 */
[----:B------:R-:W4:Y:S04]  /*18e60*/  LDL.LU.64 R24, [R1+0x680] ;  /* 0x0006800001187983 */ /* 0x000f280000300a00 */
[----:B------:R1:W-:Y:S04]  /*18e70*/  STL [R1+0xc58], R0 ;  /* 0x000c580001007387 */ /* 0x0003e80000100800 */
[----:B------:R1:W-:Y:S02]  /*18e80*/  STL [R1+0xc64], R10 ;  /* 0x000c640a01007387 */ /* 0x0003e40000100800 */
[----:B-1----:R-:W-:-:S02]  /*18e90*/  IMAD.MOV.U32 R0, RZ, RZ, R11 ;  /* 0x000000ffff007224 */ /* 0x002fc400078e000b */
[----:B------:R-:W4:Y:S04]  /*18ea0*/  LDL.LU.64 R10, [R1+0xf48] ;  /* 0x000f4800010a7983 */ /* 0x000f280000300a00 */
[----:B------:R-:W-:Y:S04]  /*18eb0*/  STL [R1+0xc6c], R8 ;  /* 0x000c6c0801007387 */ /* 0x000fe80000100800 */
[----:B------:R1:W-:Y:S02]  /*18ec0*/  STL [R1+0xc60], R0 ;  /* 0x000c600001007387 */ /* 0x0003e40000100800 */
[----:B-1----:R-:W-:-:S02]  /*18ed0*/  IMAD.MOV.U32 R0, RZ, RZ, R9 ;  /* 0x000000ffff007224 */ /* 0x002fc400078e0009 */
[----:B------:R-:W4:Y:S04]  /*18ee0*/  LDL.LU.64 R8, [R1+0xf40] ;  /* 0x000f400001087983 */ /* 0x000f280000300a00 */
[----:B------:R-:W-:Y:S04]  /*18ef0*/  STL [R1+0xc74], R20 ;  /* 0x000c741401007387 */ /* 0x000fe80000100800 */
[----:B------:R1:W-:Y:S02]  /*18f00*/  STL [R1+0xc68], R0 ;  /* 0x000c680001007387 */ /* 0x0003e40000100800 */
[----:B-1----:R-:W-:-:S02]  /*18f10*/  IMAD.MOV.U32 R0, RZ, RZ, R21 ;  /* 0x000000ffff007224 */ /* 0x002fc400078e0015 */
[----:B------:R-:W4:Y:S04]  /*18f20*/  LDL.LU.64 R20, [R1+0x6a0] ;  /* 0x0006a00001147983 */ /* 0x000f280000300a00 */
[----:B------:R2:W-:Y:S02]  /*18f30*/  STL [R1+0xc70], R0 ;  /* 0x000c700001007387 */ /* 0x0005e40000100800 */
[----:B--2---:R-:W-:Y:S02]  /*18f40*/  IMAD.MOV.U32 R0, RZ, RZ, R7 ;  /* 0x000000ffff007224 */ /* 0x004fe400078e0007 */
[----:B------:R1:W-:Y:S04]  /*18f50*/  STL [R1+0xc7c], R6 ;  /* 0x000c7c0601007387 */ /* 0x0003e80000100800 */
[----:B-1----:R-:W2:Y:S04]  /*18f60*/  LDL.LU.64 R6, [R1+0xf38] ;  /* 0x000f380001067983 */ /* 0x002ea80000300a00 */
[----:B------:R-:W-:Y:S04]  /*18f70*/  STL [R1+0xc84], R18 ;  /* 0x000c841201007387 */ /* 0x000fe80000100800 */
[----:B------:R1:W-:Y:S04]  /*18f80*/  STL [R1+0xc78], R0 ;  /* 0x000c780001007387 */ /* 0x0003e80000100800 */
[----:B---3--:R-:W-:Y:S01]  /*18f90*/  STL [R1+0xc8c], R4 ;  /* 0x000c8c0401007387 */ /* 0x008fe20000100800 */
[----:B-1----:R-:W-:-:S05]  /*18fa0*/  IMAD.MOV.U32 R0, RZ, RZ, R19 ;  /* 0x000000ffff007224 */ /* 0x002fca00078e0013 */
[----:B------:R1:W-:Y:S04]  /*18fb0*/  STL [R1+0xc80], R0 ;  /* 0x000c800001007387 */ /* 0x0003e80000100800 */
[----:B------:R-:W3:Y:S01]  /*18fc0*/  LDL.LU.64 R18, [R1+0x6c0] ;  /* 0x0006c00001127983 */ /* 0x000ee20000300a00 */
[----:B-1----:R-:W-:-:S03]  /*18fd0*/  IMAD.MOV.U32 R0, RZ, RZ, R5 ;  /* 0x000000ffff007224 */ /* 0x002fc600078e0005 */
[----:B------:R-:W2:Y:S04]  /*18fe0*/  LDL.LU.64 R4, [R1+0xf30] ;  /* 0x000f300001047983 */ /* 0x000ea80000300a00 */
[----:B----4-:R-:W-:Y:S04]  /*18ff0*/  STL [R1+0xc94], R2 ;  /* 0x000c940201007387 */ /* 0x010fe80000100800 */
[----:B------:R1:W-:Y:S02]  /*19000*/  STL [R1+0xc88], R0 ;  /* 0x000c880001007387 */ /* 0x0003e40000100800 */
[----:B-1----:R-:W-:-:S02]  /*19010*/  IMAD.MOV.U32 R0, RZ, RZ, R3 ;  /* 0x000000ffff007224 */ /* 0x002fc400078e0003 */
[----:B------:R-:W4:Y:S04]  /*19020*/  LDL.LU.64 R2, [R1+0xf28] ;  /* 0x000f280001027983 */ /* 0x000f280000300a00 */
[----:B------:R-:W-:Y:S04]  /*19030*/  STL [R1+0xc9c], R16 ;  /* 0x000c9c1001007387 */ /* 0x000fe80000100800 */
[----:B------:R1:W-:Y:S02]  /*19040*/  STL [R1+0xc90], R0 ;  /* 0x000c900001007387 */ /* 0x0003e40000100800 */
[----:B-1----:R-:W-:-:S02]  /*19050*/  IMAD.MOV.U32 R0, RZ, RZ, R17 ;  /* 0x000000ffff007224 */ /* 0x002fc400078e0011 */
[----:B------:R-:W4:Y:S04]  /*19060*/  LDL.LU.64 R16, [R1+0x6e0] ;  /* 0x0006e00001107983 */ /* 0x000f280000300a00 */
[----:B------:R1:W-:Y:S04]  /*19070*/  STL [R1+0xc98], R0 ;  /* 0x000c980001007387 */ /* 0x0003e80000100800 */
[----:B------:R-:W-:Y:S01]  /*19080*/  STL [R1+0xca4], R14 ;  /* 0x000ca40e01007387 */ /* 0x000fe20000100800 */
[----:B-1----:R-:W-:-:S03]  /*19090*/  IMAD.MOV.U32 R0, RZ, RZ, R15 ;  /* 0x000000ffff007224 */ /* 0x002fc600078e000f */
[----:B------:R-:W-:Y:S04]  /*190a0*/  STL [R1+0xcac], R26 ;  /* 0x000cac1a01007387 */ /* 0x000fe80000100800 */
[----:B------:R1:W-:Y:S04]  /*190b0*/  STL [R1+0xca0], R0 ;  /* 0x000ca00001007387 */ /* 0x0003e80000100800 */
[----:B------:R-:W-:Y:S01]  /*190c0*/  STL [R1+0xcb4], R28 ;  /* 0x000cb41c01007387 */ /* 0x000fe20000100800 */
[----:B-1----:R-:W-:-:S05]  /*190d0*/  IMAD.MOV.U32 R0, RZ, RZ, R27 ;  /* 0x000000ffff007224 */ /* 0x002fca00078e001b */
[----:B------:R1:W-:Y:S04]  /*190e0*/  STL [R1+0xca8], R0 ;  /* 0x000ca80001007387 */ /* 0x0003e80000100800 */
[----:B------:R-:W-:Y:S01]  /*190f0*/  STL [R1+0xcbc], R22 ;  /* 0x000cbc1601007387 */ /* 0x000fe20000100800 */
[----:B-1----:R-:W-:-:S05]  /*19100*/  IMAD.MOV.U32 R0, RZ, RZ, R29 ;  /* 0x000000ffff007224 */ /* 0x002fca00078e001d */
[----:B------:R1:W-:Y:S02]  /*19110*/  STL [R1+0xcb0], R0 ;  /* 0x000cb00001007387 */ /* 0x0003e40000100800 */
[----:B-1----:R-:W-:Y:S02]  /*19120*/  IMAD.MOV.U32 R0, RZ, RZ, R23 ;  /* 0x000000ffff007224 */ /* 0x002fe400078e0017 */
[----:B------:R-:W-:Y:S04]  /*19130*/  STL [R1+0xcc0], R12 ;  /* 0x000cc00c01007387 */ /* 0x000fe80000100800 */
[----:B------:R1:W-:Y:S04]  /*19140*/  STL [R1+0xcb8], R0 ;  /* 0x000cb80001007387 */ /* 0x0003e80000100800 */
[----:B------:R1:W-:Y:S04]  /*19150*/  STL [R1+0xc04], R13 ;  /* 0x000c040d01007387 */ /* 0x0003e80000100800 */
[----:B------:R-:W4:Y:S01]  /*19160*/  LDL.LU.64 R22, [R1+0x538] ;  /* 0x0005380001167983 */ /* 0x000f220000300a00 */
[----:B-1----:R-:W-:-:S03]  /*19170*/  IMAD.MOV.U32 R0, RZ, RZ, R25 ;  /* 0x000000ffff007224 */ /* 0x002fc600078e0019 */
[----:B------:R-:W-:Y:S04]  /*19180*/  STL [R1+0xc0c], R24 ;  /* 0x000c0c1801007387 */ /* 0x000fe80000100800 */
[----:B------:R-:W4:Y:S04]  /*19190*/  LDL.LU.64 R12, [R1+0x388] ;  /* 0x00038800010c7983 */ /* 0x000f280000300a00 */
[----:B------:R-:W-:Y:S04]  /*191a0*/  STL [R1+0xc08], R0 ;  /* 0x000c080001007387 */ /* 0x000fe80000100800 */
[----:B------:R-:W-:Y:S04]  /*191b0*/  STL [R1+0xc10], R10 ;  /* 0x000c100a01007387 */ /* 0x000fe80000100800 */
[----:B------:R1:W-:Y:S04]  /*191c0*/  STL [R1+0xbf4], R11 ;  /* 0x000bf40b01007387 */ /* 0x0003e80000100800 */
[----:B-1----:R-:W4:Y:S04]  /*191d0*/  LDL.LU.64 R10, [R1+0x700] ;  /* 0x00070000010a7983 */ /* 0x002f280000300a00 */
[----:B------:R-:W4:Y:S01]  /*191e0*/  LDL.LU.64 R28, [R1+0x380] ;  /* 0x00038000011c7983 */ /* 0x000f220000300a00 */
[----:B------:R-:W-:-:S03]  /*191f0*/  IMAD.MOV.U32 R0, RZ, RZ, R21 ;  /* 0x000000ffff007224 */ /* 0x000fc600078e0015 */
[----:B------:R-:W-:Y:S04]  /*19200*/  STL [R1+0xbfc], R20 ;  /* 0x000bfc1401007387 */ /* 0x000fe80000100800 */
[----:B------:R-:W4:Y:S04]  /*19210*/  LDL.LU.64 R14, [R1+0x548] ;  /* 0x00054800010e7983 */ /* 0x000f280000300a00 */
[----:B------:R3:W-:Y:S04]  /*19220*/  STL [R1+0xbf8], R0 ;  /* 0x000bf80001007387 */ /* 0x0007e80000100800 */
[----:B------:R-:W-:Y:S04]  /*19230*/  STL [R1+0xc00], R8 ;  /* 0x000c000801007387 */ /* 0x000fe80000100800 */
[----:B------:R-:W-:Y:S04]  /*19240*/  STL [R1+0xbe4], R9 ;  /* 0x000be40901007387 */ /* 0x000fe80000100800 */
[----:B------:R-:W4:Y:S01]  /*19250*/  LDL.LU.64 R26, [R1+0x558] ;  /* 0x00055800011a7983 */ /* 0x000f220000300a00 */
[----:B---3--:R-:W-:-:S03]  /*19260*/  IMAD.MOV.U32 R0, RZ, RZ, R19 ;  /* 0x000000ffff007224 */ /* 0x008fc600078e0013 */
[----:B------:R-:W-:Y:S04]  /*19270*/  STL [R1+0xbec], R18 ;  /* 0x000bec1201007387 */ /* 0x000fe80000100800 */
[----:B------:R-:W3:Y:S04]  /*19280*/  LDL.LU.64 R24, [R1+0x568] ;  /* 0x0005680001187983 */ /* 0x000ee80000300a00 */
[----:B------:R4:W-:Y:S04]  /*19290*/  STL [R1+0xbe8], R0 ;  /* 0x000be80001007387 */ /* 0x0009e80000100800 */
[----:B--2---:R-:W-:Y:S04]  /*192a0*/  STL [R1+0xbf0], R6 ;  /* 0x000bf00601007387 */ /* 0x004fe80000100800 */
[----:B------:R-:W-:Y:S04]  /*192b0*/  STL [R1+0xbd4], R7 ;  /* 0x000bd40701007387 */ /* 0x000fe80000100800 */
[----:B------:R-:W2:Y:S01]  /*192c0*/  LDL.LU.64 R20, [R1+0x578] ;  /* 0x0005780001147983 */ /* 0x000ea20000300a00 */
[----:B----4-:R-:W-:-:S03]  /*192d0*/  IMAD.MOV.U32 R0, RZ, RZ, R17 ;  /* 0x000000ffff007224 */ /* 0x010fc600078e0011 */
[----:B------:R1:W-:Y:S04]  /*192e0*/  STL [R1+0xbdc], R16 ;  /* 0x000bdc1001007387 */ /* 0x0003e80000100800 */
[----:B-1----:R-:W4:Y:S04]  /*192f0*/  LDL.LU.64 R16, [R1+0x588] ;  /* 0x0005880001107983 */ /* 0x002f280000300a00 */
[----:B------:R1:W-:Y:S04]  /*19300*/  STL [R1+0xbd8], R0 ;  /* 0x000bd80001007387 */ /* 0x0003e80000100800 */
[----:B------:R-:W-:Y:S04]  /*19310*/  STL [R1+0xbe0], R4 ;  /* 0x000be00401007387 */ /* 0x000fe80000100800 */
[----:B------:R-:W-:Y:S04]  /*19320*/  STL [R1+0xbc4], R5 ;  /* 0x000bc40501007387 */ /* 0x000fe80000100800 */
[----:B------:R-:W4:Y:S04]  /*19330*/  LDL.LU.64 R18, [R1+0x658] ;  /* 0x0006580001127983 */ /* 0x000f280000300a00 */
[----:B------:R1:W-:Y:S02]  /*19340*/  STL [R1+0xbcc], R10 ;  /* 0x000bcc0a01007387 */ /* 0x0003e40000100800 */
[----:B-1----:R-:W-:-:S02]  /*19350*/  IMAD.MOV.U32 R0, RZ, RZ, R11 ;  /* 0x000000ffff007224 */ /* 0x002fc400078e000b */
[----:B------:R-:W4:Y:S04]  /*19360*/  LDL.LU.64 R8, [R1+0x668] ;  /* 0x0006680001087983 */ /* 0x000f280000300a00 */
[----:B------:R1:W-:Y:S04]  /*19370*/  STL [R1+0xbc8], R0 ;  /* 0x000bc80001007387 */ /* 0x0003e80000100800 */
[----:B------:R-:W-:Y:S04]  /*19380*/  STL [R1+0xbd0], R2 ;  /* 0x000bd00201007387 */ /* 0x000fe80000100800 */
[----:B------:R-:W-:Y:S04]  /*19390*/  STL [R1+0x7c0], R3 ;  /* 0x0007c00301007387 */ /* 0x000fe80000100800 */
[----:B------:R-:W4:Y:S01]  /*193a0*/  LDL.LU.64 R10, [R1+0x670] ;  /* 0x00067000010a7983 */ /* 0x000f220000300a00 */
[----:B-1----:R-:W-:-:S03]  /*193b0*/  IMAD.MOV.U32 R0, RZ, RZ, R23 ;  /* 0x000000ffff007224 */ /* 0x002fc600078e0017 */
        /* <DEDUP_REMOVED lines=15> */
[----:B------:R3:W-:Y:S01]  /*194b0*/  STL [R1+0x7e8], R26 ;  /* 0x0007e81a01007387 */ /* 0x0007e20000100800 */
[----:B-1----:R-:W-:-:S03]  /*194c0*/  IMAD.MOV.U32 R0, RZ, RZ, R27 ;  /* 0x000000ffff007224 */ /* 0x002fc600078e001b */
[----:B---3--:R-:W3:Y:S04]  /*194d0*/  LDL.LU.64 R26, [R1+0x6a8] ;  /* 0x0006a800011a7983 */ /* 0x008ee80000300a00 */
[----:B------:R1:W-:Y:S04]  /*194e0*/  STL [R1+0x7e4], R0 ;  /* 0x0007e40001007387 */ /* 0x0003e80000100800 */
[----:B------:R2:W-:Y:S01]  /*194f0*/  STL [R1+0x7f0], R24 ;  /* 0x0007f01801007387 */ /* 0x0005e20000100800 */
[----:B-1----:R-:W-:-:S03]  /*19500*/  IMAD.MOV.U32 R0, RZ, RZ, R25 ;  /* 0x000000ffff007224 */ /* 0x002fc600078e0019 */
[----:B--2---:R-:W2:Y:S04]  /*19510*/  LDL.LU.64 R24, [R1+0x6b0] ;  /* 0x0006b00001187983 */ /* 0x004ea80000300a00 */
[----:B------:R1:W-:Y:S04]  /*19520*/  STL [R1+0x7ec], R0 ;  /* 0x0007ec0001007387 */ /* 0x0003e80000100800 */
[----:B------:R1:W-:Y:S02]  /*19530*/  STL [R1+0x7f8], R20 ;  /* 0x0007f81401007387 */ /* 0x0003e40000100800 */
[----:B-1----:R-:W-:-:S02]  /*19540*/  IMAD.MOV.U32 R0, RZ, RZ, R21 ;  /* 0x000000ffff007224 */ /* 0x002fc400078e0015 */
[----:B------:R-:W2:Y:S04]  /*19550*/  LDL.LU.64 R20, [R1+0x6b8] ;  /* 0x0006b80001147983 */ /* 0x000ea80000300a00 */
        /* <DEDUP_REMOVED lines=33> */
[----:B------:R1:W-:Y:S02]  /*19770*/  STL [R1+0x840], R26 ;  /* 0x0008401a01007387 */ /* 0x0003e40000100800 */
[----:B-1----:R-:W-:-:S02]  /*19780*/  IMAD.MOV.U32 R0, RZ, RZ, R27 ;  /* 0x000000ffff007224 */ /* 0x002fc400078e001b */
[----:B------:R-:W3:Y:S04]  /*19790*/  LDL.LU.64 R26, [R1+0x718] ;  /* 0x00071800011a7983 */ /* 0x000ee80000300a00 */
[----:B------:R1:W-:Y:S04]  /*197a0*/  STL [R1+0x83c], R0 ;  /* 0x00083c0001007387 */ /* 0x0003e80000100800 */
[----:B--2---:R2:W-:Y:S01]  /*197b0*/  STL [R1+0x848], R24 ;  /* 0x0008481801007387 */ /* 0x0045e20000100800 */
        /* <DEDUP_REMOVED lines=35> */
[----:B---3--:R3:W-:Y:S01]  /*199f0*/  STL [R1+0x890], R14 ;  /* 0x0008900e01007387 */ /* 0x0087e20000100800 */
        /* <DEDUP_REMOVED lines=123> */
[----:B------:R-:W-:Y:S04]  /*1a1b0*/  STL [R1+0x988], R12 ;  /* 0x0009880c01007387 */ /* 0x000fe80000100800 */
[----:B------:R-:W4:Y:S01]  /*1a1c0*/  LDL.LU.64 R6, [R1+0x9e0] ;  /* 0x0009e00001067983 */ /* 0x000f220000300a00 */
[----:B-1----:R-:W-:-:S05]  /*1a1d0*/  IMAD.MOV.U32 R0, RZ, RZ, R13 ;  /* 0x000000ffff007224 */ /* 0x002fca00078e000d */
        /* <DEDUP_REMOVED lines=9> */
[----:B------:R-:W-:Y:S04]  /*1a270*/  STL [R1+0x9a0], R26 ;  /* 0x0009a01a01007387 */ /* 0x000fe80000100800 */
[----:B------:R-:W3:Y:S01]  /*1a280*/  LDL.LU.64 R12, [R1+0x9f8] ;  /* 0x0009f800010c7983 */ /* 0x000ee20000300a00 */
[----:B-1----:R-:W-:-:S05]  /*1a290*/  IMAD.MOV.U32 R0, RZ, RZ, R27 ;  /* 0x000000ffff007224 */ /* 0x002fca00078e001b */
[----:B------:R2:W-:Y:S02]  /*1a2a0*/  STL [R1+0x99c], R0 ;  /* 0x00099c0001007387 */ /* 0x0005e40000100800 */
[----:B--2---:R-:W-:Y:S02]  /*1a2b0*/  IMAD.MOV.U32 R0, RZ, RZ, R25 ;  /* 0x000000ffff007224 */ /* 0x004fe400078e0019 */
[----:B------:R-:W-:Y:S04]  /*1a2c0*/  STL [R1+0x9a8], R24 ;  /* 0x0009a81801007387 */ /* 0x000fe80000100800 */
[----:B------:R-:W2:Y:S04]  /*1a2d0*/  LDL.LU.64 R26, [R1+0xa00] ;  /* 0x000a0000011a7983 */ /* 0x000ea80000300a00 */
[----:B------:R1:W-:Y:S04]  /*1a2e0*/  STL [R1+0x9a4], R0 ;  /* 0x0009a40001007387 */ /* 0x0003e80000100800 */
[----:B------:R4:W-:Y:S01]  /*1a2f0*/  STL [R1+0x9b0], R20 ;  /* 0x0009b01401007387 */ /* 0x0009e20000100800 */
[----:B-1----:R-:W-:-:S03]  /*1a300*/  IMAD.MOV.U32 R0, RZ, RZ, R21 ;  /* 0x000000ffff007224 */ /* 0x002fc600078e0015 */
[----:B------:R-:W2:Y:S04]  /*1a310*/  LDL.LU.64 R24, [R1+0xa08] ;  /* 0x000a080001187983 */ /* 0x000ea80000300a00 */
[----:B----4-:R-:W-:Y:S04]  /*1a320*/  STL [R1+0x9b8], R16 ;  /* 0x0009b81001007387 */ /* 0x010fe80000100800 */
        /* <DEDUP_REMOVED lines=23> */
[----:B---3--:R-:W-:Y:S04]  /*1a4a0*/  STL [R1+0x9e8], R28 ;  /* 0x0009e81c01007387 */ /* 0x008fe80000100800 */
[----:B------:R1:W-:Y:S02]  /*1a4b0*/  STL [R1+0x9dc], R0 ;  /* 0x0009dc0001007387 */ /* 0x0003e40000100800 */
[----:B-1----:R-:W-:Y:S02]  /*1a4c0*/  IMAD.MOV.U32 R0, RZ, RZ, R29 ;  /* 0x000000ffff007224 */ /* 0x002fe400078e001d */
[----:B------:R-:W3:Y:S04]  /*1a4d0*/  LDL.LU.64 R28, [R1+0xa40] ;  /* 0x000a4000011c7983 */ /* 0x000ee80000300a00 */
[----:B------:R1:W-:Y:S04]  /*1a4e0*/  STL [R1+0x9e4], R0 ;  /* 0x0009e40001007387 */ /* 0x0003e80000100800 */
[----:B------:R1:W-:Y:S02]  /*1a4f0*/  STL [R1+0x9f0], R14 ;  /* 0x0009f00e01007387 */ /* 0x0003e40000100800 */
[----:B-1----:R-:W-:-:S02]  /*1a500*/  IMAD.MOV.U32 R0, RZ, RZ, R15 ;  /* 0x000000ffff007224 */ /* 0x002fc400078e000f */
[----:B------:R-:W3:Y:S04]  /*1a510*/  LDL.LU.64 R14, [R1+0xa48] ;  /* 0x000a4800010e7983 */ /* 0x000ee80000300a00 */
[----:B------:R1:W-:Y:S04]  /*1a520*/  STL [R1+0x9ec], R0 ;  /* 0x0009ec0001007387 */ /* 0x0003e80000100800 */
[----:B------:R1:W-:Y:S02]  /*1a530*/  STL [R1+0x9f8], R12 ;  /* 0x0009f80c01007387 */ /* 0x0003e40000100800 */
[----:B-1----:R-:W-:-:S02]  /*1a540*/  IMAD.MOV.U32 R0, RZ, RZ, R13 ;  /* 0x000000ffff007224 */ /* 0x002fc400078e000d */
[----:B------:R-:W3:Y:S04]  /*1a550*/  LDL.LU.64 R12, [R1+0xa50] ;  /* 0x000a5000010c7983 */ /* 0x000ee80000300a00 */
[----:B------:R1:W-:Y:S04]  /*1a560*/  STL [R1+0x9f4], R0 ;  /* 0x0009f40001007387 */ /* 0x0003e80000100800 */
[----:B--2---:R2:W-:Y:S01]  /*1a570*/  STL [R1+0xa00], R26 ;  /* 0x000a001a01007387 */ /* 0x0045e20000100800 */
[----:B-1----:R-:W-:-:S03]  /*1a580*/  IMAD.MOV.U32 R0, RZ, RZ, R27 ;  /* 0x000000ffff007224 */ /* 0x002fc600078e001b */
[----:B------:R-:W-:Y:S04]  /*1a590*/  STL [R1+0xa08], R24 ;  /* 0x000a081801007387 */ /* 0x000fe80000100800 */
[----:B------:R1:W-:Y:S04]  /*1a5a0*/  STL [R1+0x9fc], R0 ;  /* 0x0009fc0001007387 */ /* 0x0003e80000100800 */
[----:B--2---:R-:W2:Y:S01]  /*1a5b0*/  LDL.LU.64 R26, [R1+0xa58] ;  /* 0x000a5800011a7983 */ /* 0x004ea20000300a00 */
[----:B-1----:R-:W-:-:S03]  /*1a5c0*/  IMAD.MOV.U32 R0, RZ, RZ, R25 ;  /* 0x000000ffff007224 */ /* 0x002fc600078e0019 */
        /* <DEDUP_REMOVED lines=21> */
[----:B------:R1:W-:Y:S04]  /*1a720*/  STL [R1+0xa38], R22 ;  /* 0x000a381601007387 */ /* 0x0003e80000100800 */
[----:B------:R-:W4:Y:S01]  /*1a730*/  LDL.LU.64 R6, [R1+0xa88] ;  /* 0x000a880001067983 */ /* 0x000f220000300a00 */
[----:B-1----:R-:W-:-:S03]  /*1a740*/  IMAD.MOV.U32 R0, RZ, RZ, R23 ;  /* 0x000000ffff007224 */ /* 0x002fc600078e0017 */
[----:B------:R-:W4:Y:S04]  /*1a750*/  LDL.LU.64 R22, [R1+0xa90] ;  /* 0x000a900001167983 */ /* 0x000f280000300a00 */
[----:B------:R1:W-:Y:S04]  /*1a760*/  STL [R1+0xa34], R0 ;  /* 0x000a340001007387 */ /* 0x0003e80000100800 */
[----:B---3--:R3:W-:Y:S01]  /*1a770*/  STL [R1+0xa40], R28 ;  /* 0x000a401c01007387 */ /* 0x0087e20000100800 */
[----:B-1----:R-:W-:-:S03]  /*1a780*/  IMAD.MOV.U32 R0, RZ, RZ, R29 ;  /* 0x000000ffff007224 */ /* 0x002fc600078e001d */
[----:B------:R-:W4:Y:S04]  /*1a790*/  LDL.LU.64 R8, [R1+0xa98] ;  /* 0x000a980001087983 */ /* 0x000f280000300a00 */
[----:B------:R-:W-:Y:S04]  /*1a7a0*/  STL [R1+0xa48], R14 ;  /* 0x000a480e01007387 */ /* 0x000fe80000100800 */
[----:B------:R1:W-:Y:S04]  /*1a7b0*/  STL [R1+0xa3c], R0 ;  /* 0x000a3c0001007387 */ /* 0x0003e80000100800 */
[----:B---3--:R-:W3:Y:S01]  /*1a7c0*/  LDL.LU.64 R28, [R1+0xaa0] ;  /* 0x000aa000011c7983 */ /* 0x008ee20000300a00 */
[----:B-1----:R-:W-:-:S03]  /*1a7d0*/  IMAD.MOV.U32 R0, RZ, RZ, R15 ;  /* 0x000000ffff007224 */ /* 0x002fc600078e000f */
[----:B------:R-:W-:Y:S04]  /*1a7e0*/  STL [R1+0xa50], R12 ;  /* 0x000a500c01007387 */ /* 0x000fe80000100800 */
[----:B------:R1:W-:Y:S04]  /*1a7f0*/  STL [R1+0xa44], R0 ;  /* 0x000a440001007387 */ /* 0x0003e80000100800 */
[----:B------:R-:W3:Y:S04]  /*1a800*/  LDL.LU.64 R14, [R1+0xaa8] ;  /* 0x000aa800010e7983 */ /* 0x000ee80000300a00 */
[----:B------:R-:W3:Y:S01]  /*1a810*/  LDL.LU.64 R10, [R1+0xab0] ;  /* 0x000ab000010a7983 */ /* 0x000ee20000300a00 */
[----:B-1----:R-:W-:-:S05]  /*1a820*/  IMAD.MOV.U32 R0, RZ, RZ, R13 ;  /* 0x000000ffff007224 */ /* 0x002fca00078e000d */
[----:B------:R1:W-:Y:S04]  /*1a830*/  STL [R1+0xa4c], R0 ;  /* 0x000a4c0001007387 */ /* 0x0003e80000100800 */
[----:B--2---:R-:W-:Y:S04]  /*1a840*/  STL [R1+0xa58], R26 ;  /* 0x000a581a01007387 */ /* 0x004fe80000100800 */
[----:B------:R-:W2:Y:S01]  /*1a850*/  LDL.LU.64 R12, [R1+0xab8] ;  /* 0x000ab800010c7983 */ /* 0x000ea20000300a00 */
[----:B-1----:R-:W-:-:S05]  /*1a860*/  IMAD.MOV.U32 R0, RZ, RZ, R27 ;  /* 0x000000ffff007224 */ /* 0x002fca00078e001b */
[----:B------:R4:W-:Y:S02]  /*1a870*/  STL [R1+0xa54], R0 ;  /* 0x000a540001007387 */ /* 0x0009e40000100800 */
[----:B----4-:R-:W-:Y:S02]  /*1a880*/  IMAD.MOV.U32 R0, RZ, RZ, R25 ;  /* 0x000000ffff007224 */ /* 0x010fe400078e0019 */
[----:B------:R-:W-:Y:S04]  /*1a890*/  STL [R1+0xa60], R24 ;  /* 0x000a601801007387 */ /* 0x000fe80000100800 */
[----:B------:R-:W4:Y:S04]  /*1a8a0*/  LDL.LU.64 R26, [R1+0xac0] ;  /* 0x000ac000011a7983 */ /* 0x000f280000300a00 */
        /* <DEDUP_REMOVED lines=31> */
[----:B------:R2:W-:Y:S01]  /*1aaa0*/  STL [R1+0xaa8], R14 ;  /* 0x000aa80e01007387 */ /* 0x0005e20000100800 */
[----:B-1----:R-:W-:-:S03]  /*1aab0*/  IMAD.MOV.U32 R0, RZ, RZ, R15 ;  /* 0x000000ffff007224 */ /* 0x002fc600078e000f */
[----:B------:R-:W-:Y:S04]  /*1aac0*/  STL [R1+0xab0], R10 ;  /* 0x000ab00a01007387 */ /* 0x000fe80000100800 */
[----:B------:R1:W-:Y:S04]  /*1aad0*/  STL [R1+0xaa4], R0 ;  /* 0x000aa40001007387 */ /* 0x0003e80000100800 */
[----:B--2---:R-:W2:Y:S01]  /*1aae0*/  LDL.LU.64 R14, [R1+0x60] ;  /* 0x00006000010e7983 */ /* 0x004ea20000300a00 */
[----:B-1----:R-:W-:-:S03]  /*1aaf0*/  IMAD.MOV.U32 R0, RZ, RZ, R11 ;  /* 0x000000ffff007224 */ /* 0x002fc600078e000b */
[----:B------:R-:W-:Y:S04]  /*1ab00*/  STL [R1+0xab8], R12 ;  /* 0x000ab80c01007387 */ /* 0x000fe80000100800 */
[----:B------:R1:W-:Y:S04]  /*1ab10*/  STL [R1+0xaac], R0 ;  /* 0x000aac0001007387 */ /* 0x0003e80000100800 */
[----:B------:R-:W2:Y:S01]  /*1ab20*/  LDL.LU.64 R8, [R1+0x58] ;  /* 0x0000580001087983 */ /* 0x000ea20000300a00 */
[----:B-1----:R-:W-:-:S05]  /*1ab30*/  IMAD.MOV.U32 R0, RZ, RZ, R13 ;  /* 0x000000ffff007224 */ /* 0x002fca00078e000d */
[----:B------:R4:W-:Y:S02]  /*1ab40*/  STL [R1+0xab4], R0 ;  /* 0x000ab40001007387 */ /* 0x0009e40000100800 */
[----:B----4-:R-:W-:Y:S02]  /*1ab50*/  IMAD.MOV.U32 R0, RZ, RZ, R27 ;  /* 0x000000ffff007224 */ /* 0x010fe400078e001b */
[----:B------:R-:W-:Y:S04]  /*1ab60*/  STL [R1+0xac0], R26 ;  /* 0x000ac01a01007387 */ /* 0x000fe80000100800 */
[----:B------:R-:W-:Y:S04]  /*1ab70*/  STL [R1+0xac8], R24 ;  /* 0x000ac81801007387 */ /* 0x000fe80000100800 */
[----:B------:R1:W-:Y:S04]  /*1ab80*/  STL [R1+0xabc], R0 ;  /* 0x000abc0001007387 */ /* 0x0003e80000100800 */
[----:B------:R-:W4:Y:S01]  /*1ab90*/  LDL.LU.64 R10, [R1+0x50] ;  /* 0x00005000010a7983 */ /* 0x000f220000300a00 */
[----:B-1----:R-:W-:-:S03]  /*1aba0*/  IMAD.MOV.U32 R0, RZ, RZ, R25 ;  /* 0x000000ffff007224 */ /* 0x002fc600078e0019 */
[----:B------:R-:W-:Y:S04]  /*1abb0*/  STL [R1+0xad0], R20 ;  /* 0x000ad01401007387 */ /* 0x000fe80000100800 */
[----:B------:R1:W-:Y:S04]  /*1abc0*/  STL [R1+0xac4], R0 ;  /* 0x000ac40001007387 */ /* 0x0003e80000100800 */
[----:B------:R-:W2:Y:S01]  /*1abd0*/  LDL.LU.64 R12, [R1+0x48] ;  /* 0x00004800010c7983 */ /* 0x000ea20000300a00 */
[----:B-1----:R-:W-:-:S05]  /*1abe0*/  IMAD.MOV.U32 R0, RZ, RZ, R21 ;  /* 0x000000ffff007224 */ /* 0x002fca00078e0015 */
[----:B------:R1:W-:Y:S04]  /*1abf0*/  STL [R1+0xacc], R0 ;  /* 0x000acc0001007387 */ /* 0x0003e80000100800 */
[----:B------:R1:W-:Y:S02]  /*1ac00*/  STL [R1+0xad8], R16 ;  /* 0x000ad81001007387 */ /* 0x0003e40000100800 */
[----:B-1----:R-:W-:Y:S02]  /*1ac10*/  IMAD.MOV.U32 R0, RZ, RZ, R17 ;  /* 0x000000ffff007224 */ /* 0x002fe400078e0011 */
[----:B------:R-:W-:Y:S04]  /*1ac20*/  STL [R1+0xae0], R18 ;  /* 0x000ae01201007387 */ /* 0x000fe80000100800 */
[----:B------:R-:W-:Y:S04]  /*1ac30*/  STL [R1+0xad4], R0 ;  /* 0x000ad40001007387 */ /* 0x000fe80000100800 */
[----:B------:R-:W2:Y:S04]  /*1ac40*/  LDL.LU.64 R16, [R1+0x30] ;  /* 0x0000300001107983 */ /* 0x000ea80000300a00 */
[----:B--2---:R1:W-:Y:S04]  /*1ac50*/  STL.64 [R1+0xf18], R16 ;  /* 0x000f181001007387 */ /* 0x0043e80000100a00 */
[----:B-1----:R-:W2:Y:S01]  /*1ac60*/  LDL.LU.64 R16, [R1+0x38] ;  /* 0x0000380001107983 */ /* 0x002ea20000300a00 */
[----:B------:R-:W-:-:S03]  /*1ac70*/  IMAD.MOV.U32 R0, RZ, RZ, R19 ;  /* 0x000000ffff007224 */ /* 0x000fc600078e0013 */
[----:B--2---:R1:W-:Y:S04]  /*1ac80*/  STL.64 [R1+0xf20], R16 ;  /* 0x000f201001007387 */ /* 0x0043e80000100a00 */
[----:B-1----:R-:W2:Y:S04]  /*1ac90*/  LDL.LU.64 R16, [R1+0x40] ;  /* 0x0000400001107983 */ /* 0x002ea80000300a00 */
[----:B------:R-:W2:Y:S04]  /*1aca0*/  LDL.LU.64 R18, [R1+0x28] ;  /* 0x0000280001127983 */ /* 0x000ea80000300a00 */
[----:B------:R1:W-:Y:S04]  /*1acb0*/  STL [R1+0xadc], R0 ;  /* 0x000adc0001007387 */ /* 0x0003e80000100800 */
[----:B------:R3:W-:Y:S04]  /*1acc0*/  STL [R1+0xae8], R22 ;  /* 0x000ae81601007387 */ /* 0x0007e80000100800 */
[----:B------:R-:W2:Y:S01]  /*1acd0*/  LDL.LU.64 R20, [R1+0x20] ;  /* 0x0000200001147983 */ /* 0x000ea20000300a00 */
[----:B-1----:R-:W-:-:S03]  /*1ace0*/  IMAD.MOV.U32 R0, RZ, RZ, R23 ;  /* 0x000000ffff007224 */ /* 0x002fc600078e0017 */
[----:B---3--:R-:W3:Y:S04]  /*1acf0*/  LDL.LU.64 R22, [R1+0xb40] ;  /* 0x000b400001167983 */ /* 0x008ee80000300a00 */
[----:B------:R1:W-:Y:S04]  /*1ad00*/  STL [R1+0xae4], R0 ;  /* 0x000ae40001007387 */ /* 0x0003e80000100800 */
[----:B------:R4:W-:Y:S04]  /*1ad10*/  STL [R1+0xaf0], R28 ;  /* 0x000af01c01007387 */ /* 0x0009e80000100800 */
[----:B------:R-:W3:Y:S01]  /*1ad20*/  LDL.LU.64 R24, [R1+0xb48] ;  /* 0x000b480001187983 */ /* 0x000ee20000300a00 */
[----:B-1----:R-:W-:-:S03]  /*1ad30*/  IMAD.MOV.U32 R0, RZ, RZ, R29 ;  /* 0x000000ffff007224 */ /* 0x002fc600078e001d */
[----:B----4-:R-:W4:Y:S04]  /*1ad40*/  LDL.LU.64 R28, [R1+0xb50] ;  /* 0x000b5000011c7983 */ /* 0x010f280000300a00 */
[----:B------:R1:W-:Y:S04]  /*1ad50*/  STL [R1+0xaec], R0 ;  /* 0x000aec0001007387 */ /* 0x0003e80000100800 */
[----:B------:R1:W-:Y:S04]  /*1ad60*/  STL [R1+0xaf8], R14 ;  /* 0x000af80e01007387 */ /* 0x0003e80000100800 */
[----:B------:R-:W3:Y:S01]  /*1ad70*/  LDL.LU.64 R26, [R1+0xb58] ;  /* 0x000b5800011a7983 */ /* 0x000ee20000300a00 */
[----:B-1----:R-:W-:-:S03]  /*1ad80*/  IMAD.MOV.U32 R0, RZ, RZ, R15 ;  /* 0x000000ffff007224 */ /* 0x002fc600078e000f */
[----:B------:R-:W3:Y:S04]  /*1ad90*/  LDL.LU.64 R14, [R1+0xb60] ;  /* 0x000b6000010e7983 */ /* 0x000ee80000300a00 */
[----:B------:R1:W-:Y:S04]  /*1ada0*/  STL [R1+0xaf4], R0 ;  /* 0x000af40001007387 */ /* 0x0003e80000100800 */
[----:B------:R-:W-:Y:S04]  /*1adb0*/  STL [R1+0xb00], R8 ;  /* 0x000b000801007387 */ /* 0x000fe80000100800 */
[----:B------:R-:W3:Y:S01]  /*1adc0*/  LDL.LU.64 R2, [R1+0xb68] ;  /* 0x000b680001027983 */ /* 0x000ee20000300a00 */
[----:B-1----:R-:W-:-:S03]  /*1add0*/  IMAD.MOV.U32 R0, RZ, RZ, R9 ;  /* 0x000000ffff007224 */ /* 0x002fc600078e0009 */
[----:B------:R-:W3:Y:S04]  /*1ade0*/  LDL.LU.64 R4, [R1+0xb70] ;  /* 0x000b700001047983 */ /* 0x000ee80000300a00 */
[----:B------:R1:W-:Y:S04]  /*1adf0*/  STL [R1+0xafc], R0 ;  /* 0x000afc0001007387 */ /* 0x0003e80000100800 */
[----:B------:R1:W-:Y:S04]  /*1ae00*/  STL [R1+0xb08], R10 ;  /* 0x000b080a01007387 */ /* 0x0003e80000100800 */
        /* <DEDUP_REMOVED lines=9> */
[----:B--2---:R2:W-:Y:S01]  /*1aea0*/  STL [R1+0xb18], R16 ;  /* 0x000b181001007387 */ /* 0x0045e20000100800 */
[----:B-1----:R-:W-:-:S03]  /*1aeb0*/  IMAD.MOV.U32 R0, RZ, RZ, R17 ;  /* 0x000000ffff007224 */ /* 0x002fc600078e0011 */
[----:B--2---:R-:W2:Y:S04]  /*1aec0*/  LDL.LU.64 R16, [R1+0xf20] ;  /* 0x000f200001107983 */ /* 0x004ea80000300a00 */
[----:B--2---:R-:W-:Y:S04]  /*1aed0*/  STL [R1+0xb20], R16 ;  /* 0x000b201001007387 */ /* 0x004fe80000100800 */
[----:B------:R1:W-:Y:S02]  /*1aee0*/  STL [R1+0xb14], R0 ;  /* 0x000b140001007387 */ /* 0x0003e40000100800 */
[----:B-1----:R-:W-:-:S02]  /*1aef0*/  IMAD.MOV.U32 R0, RZ, RZ, R17 ;  /* 0x000000ffff007224 */ /* 0x002fc400078e0011 */
[----:B------:R-:W2:Y:S04]  /*1af00*/  LDL.LU.64 R16, [R1+0xf18] ;  /* 0x000f180001107983 */ /* 0x000ea80000300a00 */
[----:B--2---:R-:W-:Y:S04]  /*1af10*/  STL [R1+0xb28], R16 ;  /* 0x000b281001007387 */ /* 0x004fe80000100800 */
[----:B------:R1:W-:Y:S02]  /*1af20*/  STL [R1+0xb1c], R0 ;  /* 0x000b1c0001007387 */ /* 0x0003e40000100800 */
[----:B-1----:R-:W-:-:S02]  /*1af30*/  IMAD.MOV.U32 R0, RZ, RZ, R17 ;  /* 0x000000ffff007224 */ /* 0x002fc400078e0011 */
[----:B------:R-:W2:Y:S04]  /*1af40*/  LDL.LU.64 R16, [R1+0xf10] ;  /* 0x000f100001107983 */ /* 0x000ea80000300a00 */
[----:B------:R-:W-:Y:S04]  /*1af50*/  STL [R1+0xb30], R18 ;  /* 0x000b301201007387 */ /* 0x000fe80000100800 */
[----:B------:R1:W-:Y:S02]  /*1af60*/  STL [R1+0xb24], R0 ;  /* 0x000b240001007387 */ /* 0x0003e40000100800 */
[----:B-1----:R-:W-:-:S02]  /*1af70*/  IMAD.MOV.U32 R0, RZ, RZ, R19 ;  /* 0x000000ffff007224 */ /* 0x002fc400078e0013 */
[----:B------:R-:W2:Y:S04]  /*1af80*/  LDL.LU.64 R18, [R1+0xf08] ;  /* 0x000f080001127983 */ /* 0x000ea80000300a00 */
[----:B------:R-:W-:Y:S04]  /*1af90*/  STL [R1+0xb38], R20 ;  /* 0x000b381401007387 */ /* 0x000fe80000100800 */
[----:B------:R1:W-:Y:S02]  /*1afa0*/  STL [R1+0xb2c], R0 ;  /* 0x000b2c0001007387 */ /* 0x0003e40000100800 */
[----:B-1----:R-:W-:-:S02]  /*1afb0*/  IMAD.MOV.U32 R0, RZ, RZ, R21 ;  /* 0x000000ffff007224 */ /* 0x002fc400078e0015 */
[----:B------:R-:W2:Y:S04]  /*1afc0*/  LDL.LU.64 R20, [R1+0xf00] ;  /* 0x000f000001147983 */ /* 0x000ea80000300a00 */
[----:B---3--:R-:W-:Y:S04]  /*1afd0*/  STL [R1+0xb40], R22 ;  /* 0x000b401601007387 */ /* 0x008fe80000100800 */
[----:B------:R1:W-:Y:S02]  /*1afe0*/  STL [R1+0xb34], R0 ;  /* 0x000b340001007387 */ /* 0x0003e40000100800 */
[----:B-1----:R-:W-:-:S02]  /*1aff0*/  IMAD.MOV.U32 R0, RZ, RZ, R23 ;  /* 0x000000ffff007224 */ /* 0x002fc400078e0017 */
[----:B------:R-:W3:Y:S04]  /*1b000*/  LDL.LU.64 R22, [R1+0xef8] ;  /* 0x000ef80001167983 */ /* 0x000ee80000300a00 */
[----:B------:R-:W-:Y:S04]  /*1b010*/  STL [R1+0xb48], R24 ;  /* 0x000b481801007387 */ /* 0x000fe80000100800 */
[----:B------:R1:W-:Y:S02]  /*1b020*/  STL [R1+0xb3c], R0 ;  /* 0x000b3c0001007387 */ /* 0x0003e40000100800 */
[----:B-1----:R-:W-:-:S02]  /*1b030*/  IMAD.MOV.U32 R0, RZ, RZ, R25 ;  /* 0x000000ffff007224 */ /* 0x002fc400078e0019 */
[----:B------:R-:W3:Y:S04]  /*1b040*/  LDL.LU.64 R24, [R1+0xef0] ;  /* 0x000ef00001187983 */ /* 0x000ee80000300a00 */
[----:B----4-:R-:W-:Y:S04]  /*1b050*/  STL [R1+0xb50], R28 ;  /* 0x000b501c01007387 */ /* 0x010fe80000100800 */
[----:B------:R1:W-:Y:S02]  /*1b060*/  STL [R1+0xb44], R0 ;  /* 0x000b440001007387 */ /* 0x0003e40000100800 */
[----:B-1----:R-:W-:-:S02]  /*1b070*/  IMAD.MOV.U32 R0, RZ, RZ, R29 ;  /* 0x000000ffff007224 */ /* 0x002fc400078e001d */
[----:B------:R1:W5:Y:S04]  /*1b080*/  LDL.LU R29, [R1+0xee8] ;  /* 0x000ee800011d7983 */ /* 0x0003680000300800 */
[----:B------:R-:W-:Y:S04]  /*1b090*/  STL [R1+0xb58], R26 ;  /* 0x000b581a01007387 */ /* 0x000fe80000100800 */
[----:B------:R4:W-:Y:S02]  /*1b0a0*/  STL [R1+0xb4c], R0 ;  /* 0x000b4c0001007387 */ /* 0x0009e40000100800 */
[----:B----4-:R-:W-:-:S02]  /*1b0b0*/  IMAD.MOV.U32 R0, RZ, RZ, R27 ;  /* 0x000000ffff007224 */ /* 0x010fc400078e001b */
[----:B------:R-:W4:Y:S04]  /*1b0c0*/  LDL.LU.64 R26, [R1+0xee0] ;  /* 0x000ee000011a7983 */ /* 0x000f280000300a00 */
[----:B------:R1:W-:Y:S04]  /*1b0d0*/  STL [R1+0xb60], R14 ;  /* 0x000b600e01007387 */ /* 0x0003e80000100800 */
[----:B------:R1:W-:Y:S04]  /*1b0e0*/  STL [R1+0xb54], R0 ;  /* 0x000b540001007387 */ /* 0x0003e80000100800 */
[----:B-1----:R-:W4:Y:S01]  /*1b0f0*/  LDL.LU R14, [R1+0xedc] ;  /* 0x000edc00010e7983 */ /* 0x002f220000300800 */
[----:B------:R-:W-:-:S03]  /*1b100*/  IMAD.MOV.U32 R0, RZ, RZ, R15 ;  /* 0x000000ffff007224 */ /* 0x000fc600078e000f */
        /* <DEDUP_REMOVED lines=8> */
[----:B------:R-:W-:Y:S01]  /*1b190*/  STL [R1+0xb80], R8 ;  /* 0x000b800801007387 */ /* 0x000fe20000100800 */
[----:B-1----:R-:W-:-:S03]  /*1b1a0*/  IMAD.MOV.U32 R0, RZ, RZ, R7 ;  /* 0x000000ffff007224 */ /* 0x002fc600078e0007 */
[----:B------:R-:W1:Y:S04]  /*1b1b0*/  S2R R28, SR_TID.X ;  /* 0x00000000001c7919 */ /* 0x000e680000002100 */
        /* <DEDUP_REMOVED lines=8> */
[----:B------:R-:W-:Y:S01]  /*1b240*/  IMAD.U32 R3, RZ, RZ, UR11 ;  /* 0x0000000bff037e24 */ /* 0x000fe2000f8e00ff */
[C---:B------:R-:W-:Y:S02]  /*1b250*/  LOP3.LUT R2, R28.reuse, 0x7, RZ, 0xc0, !PT ;  /* 0x000000071c027812 */ /* 0x040fe400078ec0ff */
[C---:B------:R-:W-:Y:S01]  /*1b260*/  LOP3.LUT R6, R28.reuse, 0x3, RZ, 0xc0, !PT ;  /* 0x000000031c067812 */ /* 0x040fe200078ec0ff */
[----:B------:R-:W-:Y:S02]  /*1b270*/  IMAD.SHL.U32 R7, R28, 0x2, RZ ;  /* 0x000000021c077824 */ /* 0x000fe400078e00ff */
[----:B------:R-:W-:-:S02]  /*1b280*/  IMAD.SHL.U32 R5, R2, 0x10, RZ ;  /* 0x0000001002057824 */ /* 0x000fc400078e00ff */
[----:B------:R-:W-:Y:S01]  /*1b290*/  IMAD R6, R6, 0x420, RZ ;  /* 0x0000042006067824 */ /* 0x000fe200078e02ff */
[----:B--2---:R-:W-:Y:S04]  /*1b2a0*/  STL [R1+0xb98], R16 ;  /* 0x000b981001007387 */ /* 0x004fe80000100800 */
[----:B------:R1:W-:Y:S02]  /*1b2b0*/  STL [R1+0xb8c], R0 ;  /* 0x000b8c0001007387 */ /* 0x0003e40000100800 */
[----:B-1----:R-:W-:Y:S02]  /*1b2c0*/  IMAD.MOV.U32 R0, RZ, RZ, R17 ;  /* 0x000000ffff007224 */ /* 0x002fe400078e0011 */
[----:B------:R-:W-:Y:S04]  /*1b2d0*/  STL [R1+0xba0], R18 ;  /* 0x000ba01201007387 */ /* 0x000fe80000100800 */
[----:B------:R1:W-:Y:S02]  /*1b2e0*/  STL [R1+0xb94], R0 ;  /* 0x000b940001007387 */ /* 0x0003e40000100800 */
[----:B-1----:R-:W-:-:S04]  /*1b2f0*/  LOP3.LUT R0, R28, 0x1c, RZ, 0xc0, !PT ;  /* 0x0000001c1c007812 */ /* 0x002fc800078ec0ff */
[----:B------:R-:W-:Y:S01]  /*1b300*/  LEA.HI R3, R3, R0, RZ, 0x1e ;  /* 0x0000000003037211 */ /* 0x000fe200078ff0ff */
[----:B------:R-:W-:Y:S01]  /*1b310*/  IMAD.SHL.U32 R0, R28, 0x80, RZ ;  /* 0x000000801c007824 */ /* 0x000fe200078e00ff */
[----:B------:R1:W-:Y:S04]  /*1b320*/  STL [R1+0xb9c], R19 ;  /* 0x000b9c1301007387 */ /* 0x0003e80000100800 */
[----:B------:R-:W-:Y:S01]  /*1b330*/  LOP3.LUT R0, R0, 0x7000, RZ, 0xc0, !PT ;  /* 0x0000700000007812 */ /* 0x000fe200078ec0ff */
[----:B------:R1:W-:Y:S01]  /*1b340*/  STL [R1+0xba8], R20 ;  /* 0x000ba81401007387 */ /* 0x0003e20000100800 */
[----:B------:R-:W-:-:S03]  /*1b350*/  LOP3.LUT R3, R6, R3, RZ, 0x3c, !PT ;  /* 0x0000000306037212 */ /* 0x000fc600078e3cff */
[----:B------:R-:W-:Y:S01]  /*1b360*/  IMAD R2, R2, 0x200, R0 ;  /* 0x0000020002027824 */ /* 0x000fe200078e0200 */
[----:B------:R1:W-:Y:S01]  /*1b370*/  STL [R1+0xba4], R21 ;  /* 0x000ba41501007387 */ /* 0x0003e20000100800 */
[----:B------:R-:W-:-:S05]  /*1b380*/  LOP3.LUT R0, R5, 0x30, R7, 0x78, !PT ;  /* 0x0000003005007812 */ /* 0x000fca00078e7807 */
[----:B------:R-:W-:Y:S01]  /*1b390*/  IMAD.IADD R8, R2, 0x1, R0 ;  /* 0x0000000102087824 */ /* 0x000fe200078e0200 */
[----:B---3--:R1:W-:Y:S04]  /*1b3a0*/  STL [R1+0xbb0], R22 ;  /* 0x000bb01601007387 */ /* 0x0083e80000100800 */
[----:B------:R1:W-:Y:S04]  /*1b3b0*/  STL [R1+0xbac], R23 ;  /* 0x000bac1701007387 */ /* 0x0003e80000100800 */
[----:B------:R1:W-:Y:S04]  /*1b3c0*/  STL [R1+0xbb8], R24 ;  /* 0x000bb81801007387 */ /* 0x0003e80000100800 */
[----:B------:R1:W-:Y:S04]  /*1b3d0*/  STL [R1+0xbb4], R25 ;  /* 0x000bb41901007387 */ /* 0x0003e80000100800 */
[----:B----4-:R1:W-:Y:S04]  /*1b3e0*/  STL [R1+0xbc0], R26 ;  /* 0x000bc01a01007387 */ /* 0x0103e80000100800 */
[----:B------:R1:W-:Y:S04]  /*1b3f0*/  STL [R1+0xbbc], R27 ;  /* 0x000bbc1b01007387 */ /* 0x0003e80000100800 */
[----:B------:R1:W-:Y:S04]  /*1b400*/  STL [R1+0xdc8], R3 ;  /* 0x000dc80301007387 */ /* 0x0003e80000100800 */
[----:B------:R1:W-:Y:S04]  /*1b410*/  STL [R1+0x480], RZ ;  /* 0x000480ff01007387 */ /* 0x0003e80000100800 */
[----:B------:R1:W-:Y:S04]  /*1b420*/  STL [R1+0x484], RZ ;  /* 0x000484ff01007387 */ /* 0x0003e80000100800 */
[----:B------:R1:W-:Y:S04]  /*1b430*/  STL [R1+0xdc4], R8 ;  /* 0x000dc40801007387 */ /* 0x0003e80000100800 */
        /* <DEDUP_REMOVED lines=234> */
[----:B------:R-:W-:-:S03]  /*1c2e0*/  SHF.R.S32.HI R4, RZ, 0x1f, R14 ;  /* 0x0000001fff047819 */ /* 0x000fc6000001140e */
[----:B------:R1:W-:Y:S04]  /*1c2f0*/  STL [R1+0x300], RZ ;  /* 0x000300ff01007387 */ /* 0x0003e80000100800 */
[----:B------:R1:W-:Y:S04]  /*1c300*/  STL [R1+0x304], RZ ;  /* 0x000304ff01007387 */ /* 0x0003e80000100800 */
[----:B------:R1:W-:Y:S04]  /*1c310*/  STL [R1+0x308], RZ ;  /* 0x000308ff01007387 */ /* 0x0003e80000100800 */
[----:B------:R1:W-:Y:S01]  /*1c320*/  STL [R1+0x30c], RZ ;  /* 0x00030cff01007387 */ /* 0x0003e20000100800 */
[----:B------:R-:W-:-:S03]  /*1c330*/  LEA.HI R4, R4, R14, RZ, 0x7 ;  /* 0x0000000e04047211 */ /* 0x000fc600078f38ff */
        /* <DEDUP_REMOVED lines=9> */
[----:B------:R-:W-:-:S03]  /*1c3d0*/  IADD3 R4, R0, -0x2, RZ ;  /* 0xfffffffe00047810 */ /* 0x000fc60007ffe0ff */
[----:B------:R1:W-:Y:S01]  /*1c3e0*/  STL [R1+0x1c0], RZ ;  /* 0x0001c0ff01007387 */ /* 0x0003e20000100800 */
[----:B------:R-:W-:-:S03]  /*1c3f0*/  LOP3.LUT R2, R3, 0x20, RZ, 0x3c, !PT ;  /* 0x0000002003027812 */ /* 0x000fc600078e3cff */
[----:B------:R1:W-:Y:S01]  /*1c400*/  STL [R1+0x1c4], RZ ;  /* 0x0001c4ff01007387 */ /* 0x0003e20000100800 */
[----:B------:R-:W-:-:S03]  /*1c410*/  LOP3.LUT R0, R8, 0x40, RZ, 0x3c, !PT ;  /* 0x0000004008007812 */ /* 0x000fc600078e3cff */
[----:B------:R1:W-:Y:S04]  /*1c420*/  STL [R1+0x1c8], RZ ;  /* 0x0001c8ff01007387 */ /* 0x0003e80000100800 */
[----:B------:R1:W-:Y:S04]  /*1c430*/  STL [R1+0x1cc], RZ ;  /* 0x0001ccff01007387 */ /* 0x0003e80000100800 */
[----:B------:R1:W-:Y:S04]  /*1c440*/  STL [R1+0x80], RZ ;  /* 0x000080ff01007387 */ /* 0x0003e80000100800 */
[----:B------:R1:W-:Y:S04]  /*1c450*/  STL [R1+0x84], RZ ;  /* 0x000084ff01007387 */ /* 0x0003e80000100800 */
[----:B------:R1:W-:Y:S04]  /*1c460*/  STL [R1+0x88], RZ ;  /* 0x000088ff01007387 */ /* 0x0003e80000100800 */
[----:B------:R1:W-:Y:S04]  /*1c470*/  STL [R1+0x8c], RZ ;  /* 0x00008cff01007387 */ /* 0x0003e80000100800 */
[----:B------:R1:W-:Y:S04]  /*1c480*/  STL [R1+0xed4], R2 ;  /* 0x000ed40201007387 */ /* 0x0003e80000100800 */
[----:B------:R1:W-:Y:S01]  /*1c490*/  STL [R1+0xed0], R0 ;  /* 0x000ed00001007387 */ /* 0x0003e20000100800 */
[----:B------:R-:W-:-:S02]  /*1c4a0*/  USHF.R.S32.HI UR9, URZ, 0x1f, UR5 ;  /* 0x0000001f3f097899 */ /* 0x000fc40008011405 */
[----:B------:R-:W-:Y:S02]  /*1c4b0*/  USHF.R.S32.HI UR10, URZ, 0x1f, UR6 ;  /* 0x0000001f3f0a7899 */ /* 0x000fe40008011406 */
[----:B------:R-:W-:Y:S02]  /*1c4c0*/  UIADD3 UR7, UR4, -0x100, URZ ;  /* 0xffffff0004077890 */ /* 0x000fe4000fffe03f */
[----:B------:R-:W-:Y:S02]  /*1c4d0*/  USHF.L.U32 UR15, UR5, 0x2, URZ ;  /* 0x00000002050f7899 */ /* 0x000fe4000800063f */
[----:B------:R-:W-:Y:S02]  /*1c4e0*/  USHF.L.U64.HI UR9, UR5, 0x2, UR9 ;  /* 0x0000000205097899 */ /* 0x000fe40008010209 */
[----:B------:R-:W-:Y:S02]  /*1c4f0*/  USHF.L.U32 UR14, UR6, 0x2, URZ ;  /* 0x00000002060e7899 */ /* 0x000fe4000800063f */
[----:B------:R-:W-:-:S02]  /*1c500*/  UMOV UR4, URZ ;  /* 0x0000003f00047c82 */ /* 0x000fc40008000000 */
[----:B------:R-:W-:Y:S02]  /*1c510*/  UMOV UR8, 0x1 ;  /* 0x0000000100087882 */ /* 0x000fe40000000000 */
[----:B------:R-:W-:Y:S02]  /*1c520*/  USHF.L.U64.HI UR10, UR6, 0x2, UR10 ;  /* 0x00000002060a7899 */ /* 0x000fe4000801020a */
[----:B-1----:R-:W-:Y:S02]  /*1c530*/  UMOV UR5, 0xffffffff ;  /* 0xffffffff00057882 */ /* 0x002fe40000000000 */
.L_x_1:
[----:B------:R-:W2:Y:S01]  /*1c540*/  LDL R6, [R1+0xdc8] ;  /* 0x000dc80001067983 */ /* 0x000ea20000100800 */
[----:B------:R-:W-:-:S04]  /*1c550*/  DEPBAR.LE SB0, 0x2 ;  /* 0x000080800000791a */ /* 0x000fc80000000000 */
[----:B-1----:R-:W3:Y:S04]  /*1c560*/  LDL R5, [R1+0xed4] ;  /* 0x000ed40001057983 */ /* 0x002ee80000100800 */
[----:B------:R-:W4:Y:S01]  /*1c570*/  LDL R4, [R1+0xdc4] ;  /* 0x000dc40001047983 */ /* 0x000f220000100800 */
[----:B------:R-:W-:-:S03]  /*1c580*/  UIADD3 UR5, UR5, 0x1, URZ ;  /* 0x0000000105057890 */ /* 0x000fc6000fffe03f */
[----:B-----5:R-:W-:Y:S01]  /*1c590*/  STL [R1+0xef0], R29 ;  /* 0x000ef01d01007387 */ /* 0x020fe20000100800 */
[----:B------:R-:W-:-:S04]  /*1c5a0*/  UISETP.GT.AND UP0, UPT, UR5, 0x1, UPT ;  /* 0x000000010500788c */ /* 0x000fc8000bf04270 */
[----:B------:R-:W-:-:S06]  /*1c5b0*/  USEL UR5, UR5, URZ, !UP0 ;  /* 0x0000003f05057287 */ /* 0x000fcc000c000000 */
[----:B------:R-:W-:Y:S02]  /*1c5c0*/  IMAD.U32 R0, RZ, RZ, UR5 ;  /* 0x00000005ff007e24 */ /* 0x000fe4000f8e00ff */
[----:B------:R-:W-:Y:S02]  /*1c5d0*/  IMAD.U32 R2, RZ, RZ, UR5 ;  /* 0x00000005ff027e24 */ /* 0x000fe4000f8e00ff */
[----:B------:R-:W-:Y:S01]  /*1c5e0*/  IMAD.U32 R3, RZ, RZ, UR5 ;  /* 0x00000005ff037e24 */ /* 0x000fe2000f8e00ff */
[----:B------:R-:W-:Y:S01]  /*1c5f0*/  BAR.SYNC.DEFER_BLOCKING 0x0 ;  /* 0x0000000000007b1d */ /* 0x000fe20000010000 */
[----:B--2---:R-:W-:Y:S02]  /*1c600*/  IMAD R0, R0, 0x20000, R6 ;  /* 0x0002000000007824 */ /* 0x004fe400078e0206 */
[----:B---3--:R-:W-:-:S03]  /*1c610*/  IMAD R2, R2, 0x20000, R5 ;  /* 0x0002000002027824 */ /* 0x008fc600078e0205 */
[----:B------:R-:W-:Y:S01]  /*1c620*/  LDS R14, [R0+0x81080] ;  /* 0x08108000000e7984 */ /* 0x000fe20000000800 */
[----:B----4-:R-:W-:-:S03]  /*1c630*/  IMAD R3, R3, 0x40000, R4 ;  /* 0x0004000003037824 */ /* 0x010fc600078e0204 */
[----:B------:R-:W1:Y:S04]  /*1c640*/  LDS R15, [R2+0x81080] ;  /* 0x08108000020f7984 */ /* 0x000e680000000800 */
[----:B------:R-:W-:Y:S04]  /*1c650*/  LDS R12, [R0+0x80080] ;  /* 0x08008000000c7984 */ /* 0x000fe80000000800 */
[----:B------:R-:W2:Y:S04]  /*1c660*/  LDS R13, [R2+0x80080] ;  /* 0x08008000020d7984 */ /* 0x000ea80000000800 */
[----:B------:R-:W3:Y:S04]  /*1c670*/  LDSM.16.M88.4 R4, [R3+0x8000] ;  /* 0x008000000304783b */ /* 0x000ee80000000200 */
[----:B------:R-:W4:Y:S04]  /*1c680*/  LDSM.16.M88.4 R8, [R3+0x18000] ;  /* 0x018000000308783b */ /* 0x000f280000000200 */
[----:B------:R-:W4:Y:S04]  /*1c690*/  LDSM.16.M88.4 R24, [R3] ;  /* 0x000000000318783b */ /* 0x000f280000000200 */
[----:B------:R-:W-:Y:S04]  /*1c6a0*/  LDS R22, [R0+0x81100] ;  /* 0x0811000000167984 */ /* 0x000fe80000000800 */
[----:B------:R-:W-:Y:S04]  /*1c6b0*/  LDS R23, [R2+0x81100] ;  /* 0x0811000002177984 */ /* 0x000fe80000000800 */
[----:B------:R-:W-:Y:S04]  /*1c6c0*/  LDS R16, [R0+0x80000] ;  /* 0x0800000000107984 */ /* 0x000fe80000000800 */
[----:B------:R-:W-:Y:S04]  /*1c6d0*/  LDS R18, [R0+0x81000] ;  /* 0x0810000000127984 */ /* 0x000fe80000000800 */
[----:B-1----:R-:W-:Y:S04]  /*1c6e0*/  STL.64 [R1+0x52a8], R14 ;  /* 0x0052a80e01007387 */ /* 0x002fe80000100a00 */
[----:B------:R-:W-:Y:S04]  /*1c6f0*/  LDS R17, [R2+0x80000] ;  /* 0x0800000002117984 */ /* 0x000fe80000000800 */
[----:B--2---:R-:W-:Y:S04]  /*1c700*/  STL.64 [R1+0x52a0], R12 ;  /* 0x0052a00c01007387 */ /* 0x004fe80000100a00 */
[----:B---3--:R1:W-:Y:S01]  /*1c710*/  STL.64 [R1+0x60], R4 ;  /* 0x0000600401007387 */ /* 0x0083e20000100a00 */
[----:B------:R-:W-:-:S02]  /*1c720*/  IMAD.MOV.U32 R21, RZ, RZ, R4 ;  /* 0x000000ffff157224 */ /* 0x000fc400078e0004 */
[----:B------:R-:W-:Y:S01]  /*1c730*/  IMAD.MOV.U32 R20, RZ, RZ, R5 ;  /* 0x000000ffff147224 */ /* 0x000fe200078e0005 */
[----:B------:R-:W-:Y:S04]  /*1c740*/  STL.64 [R1+0x68], R6 ;  /* 0x0000680601007387 */ /* 0x000fe80000100a00 */
[----:B------:R-:W2:Y:S04]  /*1c750*/  LDSM.16.M88.4 R12, [R3+0x10000] ;  /* 0x01000000030c783b */ /* 0x000ea80000000200 */
[----:B----4-:R-:W-:Y:S01]  /*1c760*/  STL.64 [R1+0x40], R8 ;  /* 0x0000400801007387 */ /* 0x010fe20000100a00 */
[----:B-1----:R-:W-:-:S02]  /*1c770*/  IMAD.MOV.U32 R5, RZ, RZ, R8 ;  /* 0x000000ffff057224 */ /* 0x002fc400078e0008 */
[----:B------:R-:W-:Y:S01]  /*1c780*/  IMAD.MOV.U32 R4, RZ, RZ, R9 ;  /* 0x000000ffff047224 */ /* 0x000fe200078e0009 */
[----:B------:R-:W-:Y:S04]  /*1c790*/  STL.64 [R1+0x48], R10 ;  /* 0x0000480a01007387 */ /* 0x000fe80000100a00 */
[----:B------:R-:W1:Y:S04]  /*1c7a0*/  LDSM.16.M88.4 R8, [R3+0x20000] ;  /* 0x020000000308783b */ /* 0x000e680000000200 */
[----:B------:R-:W-:Y:S04]  /*1c7b0*/  STL.64 [R1+0x70], R24 ;  /* 0x0000701801007387 */ /* 0x000fe80000100a00 */
[----:B------:R-:W-:Y:S04]  /*1c7c0*/  STL.64 [R1+0x78], R26 ;  /* 0x0000781a01007387 */ /* 0x000fe80000100a00 */
[----:B------:R-:W-:Y:S04]  /*1c7d0*/  LDS R19, [R2+0x81000] ;  /* 0x0810000002137984 */ /* 0x000fe80000000800 */
[----:B--2---:R-:W-:Y:S04]  /*1c7e0*/  STL.64 [R1+0x50], R12 ;  /* 0x0000500c01007387 */ /* 0x004fe80000100a00 */
[----:B------:R-:W-:Y:S04]  /*1c7f0*/  STL.64 [R1+0x58], R14 ;  /* 0x0000580e01007387 */ /* 0x000fe80000100a00 */
[----:B------:R-:W-:Y:S04]  /*1c800*/  STL.64 [R1+0x52f0], R12 ;  /* 0x0052f00c01007387 */ /* 0x000fe80000100a00 */
[----:B-1----:R-:W-:Y:S04]  /*1c810*/  STL.64 [R1+0x30], R8 ;  /* 0x0000300801007387 */ /* 0x002fe80000100a00 */
[----:B------:R-:W-:Y:S04]  /*1c820*/  STL.64 [R1+0x38], R10 ;  /* 0x0000380a01007387 */ /* 0x000fe80000100a00 */
[----:B------:R-:W1:Y:S04]  /*1c830*/  LDSM.16.M88.4 R8, [R3+0x30000] ;  /* 0x030000000308783b */ /* 0x000e680000000200 */
[----:B------:R-:W2:Y:S04]  /*1c840*/  LDSM.16.M88.4 R12, [R3+0x28000] ;  /* 0x02800000030c783b */ /* 0x000ea80000000200 */
[----:B-1----:R-:W-:Y:S04]  /*1c850*/  STL [R1+0x4ec4], R10 ;  /* 0x004ec40a01007387 */ /* 0x002fe80000100800 */
[----:B--2---:R-:W-:Y:S04]  /*1c860*/  STL.64 [R1+0x20], R12 ;  /* 0x0000200c01007387 */ /* 0x004fe80000100a00 */
[----:B------:R-:W-:Y:S04]  /*1c870*/  STL.64 [R1+0x28], R14 ;  /* 0x0000280e01007387 */ /* 0x000fe80000100a00 */
[----:B------:R-:W-:Y:S04]  /*1c880*/  STL [R1+0x4ec0], R11 ;  /* 0x004ec00b01007387 */ /* 0x000fe80000100800 */
[----:B------:R1:W-:Y:S04]  /*1c890*/  STL.64 [R1+0x52c8], R8 ;  /* 0x0052c80801007387 */ /* 0x0003e80000100a00 */
[----:B-1----:R-:W2:Y:S04]  /*1c8a0*/  LDL.LU.64 R8, [R1+0x340] ;  /* 0x0003400001087983 */ /* 0x002ea80000300a00 */
[----:B------:R-:W3:Y:S04]  /*1c8b0*/  LDL.LU.64 R10, [R1+0x348] ;  /* 0x00034800010a7983 */ /* 0x000ee80000300a00 */
[----:B---3--:R-:W-:Y:S04]  /*1c8c0*/  STL.64 [R1+0x52d8], R10 ;  /* 0x0052d80a01007387 */ /* 0x008fe80000100a00 */
[----:B--2---:R1:W-:Y:S02]  /*1c8d0*/  STL.64 [R1+0x52d0], R8 ;  /* 0x0052d00801007387 */ /* 0x0043e40000100a00 */
[----:B-1----:R-:W-:-:S02]  /*1c8e0*/  IMAD.MOV.U32 R8, RZ, RZ, R5 ;  /* 0x000000ffff087224 */ /* 0x002fc400078e0005 */
[----:B------:R-:W-:Y:S02]  /*1c8f0*/  IMAD.MOV.U32 R9, RZ, RZ, R4 ;  /* 0x000000ffff097224 */ /* 0x000fe400078e0004 */
[----:B------:R-:W1:Y:S04]  /*1c900*/  LDSM.16.M88.4 R4, [R3+0x38000] ;  /* 0x038000000304783b */ /* 0x000e680000000200 */
[----:B------:R2:W-:Y:S04]  /*1c910*/  STL.64 [R1+0x52e8], R8 ;  /* 0x0052e80801007387 */ /* 0x0005e80000100a00 */
[----:B--2---:R-:W2:Y:S04]  /*1c920*/  LDL.LU.64 R8, [R1+0x360] ;  /* 0x0003600001087983 */ /* 0x004ea80000300a00 */
[----:B------:R-:W3:Y:S04]  /*1c930*/  LDL.LU.64 R10, [R1+0x368] ;  /* 0x00036800010a7983 */ /* 0x000ee80000300a00 */
[----:B---3--:R-:W-:Y:S04]  /*1c940*/  STL.64 [R1+0x5300], R10 ;  /* 0x0053000a01007387 */ /* 0x008fe80000100a00 */
[----:B--2---:R2:W-:Y:S04]  /*1c950*/  STL.64 [R1+0x52f8], R8 ;  /* 0x0052f80801007387 */ /* 0x0045e80000100a00 */
[----:B--2---:R-:W2:Y:S04]  /*1c960*/  LDL.LU.64 R8, [R1+0x480] ;  /* 0x0004800001087983 */ /* 0x004ea80000300a00 */
[----:B------:R-:W2:Y:S04]  /*1c970*/  LDL.LU.64 R10, [R1+0x488] ;  /* 0x00048800010a7983 */ /* 0x000ea80000300a00 */
[----:B-1----:R-:W-:Y:S04]  /*1c980*/  STL [R1+0x4ebc], R6 ;  /* 0x004ebc0601007387 */ /* 0x002fe80000100800 */
[----:B------:R-:W-:Y:S04]  /*1c990*/  STL [R1+0x4eb8], R7 ;  /* 0x004eb80701007387 */ /* 0x000fe80000100800 */
[----:B------:R1:W-:Y:S04]  /*1c9a0*/  STL.64 [R1+0x52b0], R4 ;  /* 0x0052b00401007387 */ /* 0x0003e80000100a00 */
[----:B------:R-:W3:Y:S04]  /*1c9b0*/  LDL.LU.64 R12, [R1+0x370] ;  /* 0x00037000010c7983 */ /* 0x000ee80000300a00 */
[----:B------:R-:W3:Y:S01]  /*1c9c0*/  LDL.LU.64 R14, [R1+0x378] ;  /* 0x00037800010e7983 */ /* 0x000ee20000300a00 */
[----:B-1----:R-:W-:-:S02]  /*1c9d0*/  IMAD.MOV.U32 R4, RZ, RZ, R21 ;  /* 0x000000ffff047224 */ /* 0x002fc400078e0015 */
[----:B------:R-:W-:Y:S01]  /*1c9e0*/  IMAD.MOV.U32 R5, RZ, RZ, R20 ;  /* 0x000000ffff057224 */ /* 0x000fe200078e0014 */
[----:B------:R-:W-:Y:S04]  /*1c9f0*/  LDS R21, [R2+0x80100] ;  /* 0x0801000002157984 */ /* 0x000fe80000000800 */
[----:B------:R-:W1:Y:S04]  /*1ca00*/  LDS R20, [R0+0x80100] ;  /* 0x0801000000147984 */ /* 0x000e680000000800 */
[----:B------:R-:W-:Y:S04]  /*1ca10*/  STL [R1+0x4378], R3 ;  /* 0x0043780301007387 */ /* 0x000fe80000100800 */
[----:B------:R-:W-:Y:S04]  /*1ca20*/  STL.64 [R1+0x5248], R22 ;  /* 0x0052481601007387 */ /* 0x000fe80000100a00 */
[----:B-1----:R1:W-:Y:S04]  /*1ca30*/  STL.64 [R1+0x5240], R20 ;  /* 0x0052401401007387 */ /* 0x0023e80000100a00 */
[----:B-1----:R-:W4:Y:S04]  /*1ca40*/  LDL.64 R20, [R1+0x20] ;  /* 0x0000200001147983 */ /* 0x002f280000100a00 */
[----:B----4-:R1:W-:Y:S04]  /*1ca50*/  STL.64 [R1+0x52c0], R20 ;  /* 0x0052c01401007387 */ /* 0x0103e80000100a00 */
[----:B-1----:R-:W4:Y:S01]  /*1ca60*/  LDL.64 R20, [R1+0x30] ;  /* 0x0000300001147983 */ /* 0x002f220000100a00 */
[C---:B--2---:R-:W-:Y:S08]  /*1ca70*/  HMMA.1688.F32.TF32 R8, R16.reuse, R24, R8 ;  /* 0x000000181008723c */ /* 0x044ff00000081008 */
[C---:B---3--:R-:W-:Y:S01]  /*1ca80*/  HMMA.1688.F32.TF32 R4, R16.reuse, R4, R12 ;  /* 0x000000041004723c */ /* 0x048fe2000008100c */
[----:B----4-:R1:W-:Y:S04]  /*1ca90*/  STL.64 [R1+0x52e0], R20 ;  /* 0x0052e01401007387 */ /* 0x0103e80000100a00 */
[----:B-1----:R-:W2:Y:S04]  /*1caa0*/  LDL.LU.64 R20, [R1+0x350] ;  /* 0x0003500001147983 */ /* 0x002ea80000300a00 */
[----:B------:R-:W2:Y:S06]  /*1cab0*/  LDL.LU.64 R22, [R1+0x358] ;  /* 0x0003580001167983 */ /* 0x000eac0000300a00 */
[----:B------:R-:W-:Y:S04]  /*1cac0*/  STL.64 [R1+0x3a0], R8 ;  /* 0x0003a00801007387 */ /* 0x000fe80000100a00 */
[----:B------:R1:W-:Y:S04]  /*1cad0*/  STL.64 [R1+0x3a8], R10 ;  /* 0x0003a80a01007387 */ /* 0x0003e80000100a00 */
[----:B-1----:R-:W3:Y:S04]  /*1cae0*/  LDL.LU.64 R10, [R1+0x5300] ;  /* 0x00530000010a7983 */ /* 0x002ee80000300a00 */
[----:B------:R-:W3:Y:S04]  /*1caf0*/  LDL.LU.64 R8, [R1+0x52f8] ;  /* 0x0052f80001087983 */ /* 0x000ee80000300a00 */
[----:B------:R1:W-:Y:S04]  /*1cb00*/  STL.64 [R1+0x52b8], R24 ;  /* 0x0052b81801007387 */ /* 0x0003e80000100a00 */
[----:B-1----:R-:W4:Y:S04]  /*1cb10*/  LDL.LU.64 R24, [R1+0x330] ;  /* 0x0003300001187983 */ /* 0x002f280000300a00 */
[----:B------:R-:W4:Y:S04]  /*1cb20*/  LDL.LU.64 R26, [R1+0x338] ;  /* 0x00033800011a7983 */ /* 0x000f280000300a00 */
[----:B------:R-:W3:Y:S04]  /*1cb30*/  LDL.LU.64 R12, [R1+0x52f0] ;  /* 0x0052f000010c7983 */ /* 0x000ee80000300a00 */
[----:B------:R1:W-:Y:S04]  /*1cb40*/  STL.64 [R1+0x380], R4 ;  /* 0x0003800401007387 */ /* 0x0003e80000100a00 */
[----:B------:R1:W-:Y:S04]  /*1cb50*/  STL.64 [R1+0x388], R6 ;  /* 0x0003880601007387 */ /* 0x0003e80000100a00 */
[----:B-1----:R-:W2:Y:S04]  /*1cb60*/  LDL.LU.64 R4, [R1+0x320] ;  /* 0x0003200001047983 */ /* 0x002ea80000300a00 */
[----:B------:R-:W2:Y:S01]  /*1cb70*/  LDL.LU.64 R6, [R1+0x328] ;  /* 0x0003280001067983 */ /* 0x000ea20000300a00 */
[C---:B---3--:R-:W-:Y:S03]  /*1cb80*/  HMMA.1688.F32.TF32 R12, R16.reuse, R12, R8 ;  /* 0x0000000c100c723c */ /* 0x048fe60000081008 */
[----:B------:R-:W2:Y:S11]  /*1cb90*/  LDL.LU.64 R8, [R1+0x52e8] ;  /* 0x0052e80001087983 */ /* 0x000eb60000300a00 */
[----:B------:R-:W-:Y:S09]  /*1cba0*/  @!UPT UIADD3 URZ, URZ, URZ, URZ ;  /* 0x0000003f3f3ff290 */ /* 0x000ff2000fffe03f */
[----:B------:R1:W-:Y:S04]  /*1cbb0*/  STL.64 [R1+0x370], R12 ;  /* 0x0003700c01007387 */ /* 0x0003e80000100a00 */
[----:B------:R3:W-:Y:S04]  /*1cbc0*/  STL.64 [R1+0x378], R14 ;  /* 0x0003780e01007387 */ /* 0x0007e80000100a00 */
[----:B-1----:R-:W4:Y:S04]  /*1cbd0*/  LDL.LU.64 R12, [R1+0x280] ;  /* 0x00028000010c7983 */ /* 0x002f280000300a00 */
[----:B---3--:R-:W3:Y:S01]  /*1cbe0*/  LDL.LU.64 R14, [R1+0x288] ;  /* 0x00028800010e7983 */ /* 0x008ee20000300a00 */
[C---:B--2---:R-:W-:Y:S03]  /*1cbf0*/  HMMA.1688.F32.TF32 R8, R16.reuse, R8, R20 ;  /* 0x000000081008723c */ /* 0x044fe60000081014 */
[----:B------:R-:W2:Y:S11]  /*1cc00*/  LDL.LU.64 R20, [R1+0x52e0] ;  /* 0x0052e00001147983 */ /* 0x000eb60000300a00 */
[----:B------:R-:W-:Y:S09]  /*1cc10*/  @!UPT UIADD3 URZ, URZ, URZ, URZ ;  /* 0x0000003f3f3ff290 */ /* 0x000ff2000fffe03f */
[----:B------:R-:W-:Y:S04]  /*1cc20*/  STL.64 [R1+0x360], R8 ;  /* 0x0003600801007387 */ /* 0x000fe80000100a00 */
[----:B------:R1:W-:Y:S04]  /*1cc30*/  STL.64 [R1+0x368], R10 ;  /* 0x0003680a01007387 */ /* 0x0003e80000100a00 */
[----:B-1----:R-:W3:Y:S04]  /*1cc40*/  LDL.LU.64 R10, [R1+0x52d8] ;  /* 0x0052d800010a7983 */ /* 0x002ee80000300a00 */
[----:B------:R-:W3:Y:S01]  /*1cc50*/  LDL.LU.64 R8, [R1+0x52d0] ;  /* 0x0052d00001087983 */ /* 0x000ee20000300a00 */
[----:B--2---:R-:W-:Y:S01]  /*1cc60*/  IMAD.MOV.U32 R3, RZ, RZ, R21 ;  /* 0x000000ffff037224 */ /* 0x004fe200078e0015 */
[----:B---3--:R-:W-:Y:S11]  /*1cc70*/  HMMA.1688.F32.TF32 R8, R16, R20, R8 ;  /* 0x000000141008723c */ /* 0x008ff60000081008 */
[----:B------:R-:W-:Y:S11]  /*1cc80*/  @!UPT UIADD3 URZ, URZ, URZ, URZ ;  /* 0x0000003f3f3ff290 */ /* 0x000ff6000fffe03f */
[----:B------:R-:W-:Y:S01]  /*1cc90*/  @!UPT UIADD3 URZ, URZ, URZ, URZ ;  /* 0x0000003f3f3ff290 */ /* 0x000fe2000fffe03f */
[----:B------:R1:W-:Y:S04]  /*1cca0*/  STL.64 [R1+0x350], R8 ;  /* 0x0003500801007387 */ /* 0x0003e80000100a00 */
[----:B------:R2:W-:Y:S04]  /*1ccb0*/  STL.64 [R1+0x358], R10 ;  /* 0x0003580a01007387 */ /* 0x0005e80000100a00 */
[----:B-1----:R-:W3:Y:S01]  /*1ccc0*/  LDL.LU.64 R8, [R1+0x52c8] ;  /* 0x0052c80001087983 */ /* 0x002ee20000300a00 */
[----:B--2---:R-:W-:-:S03]  /*1ccd0*/  IMAD.MOV.U32 R10, RZ, RZ, R20 ;  /* 0x000000ffff0a7224 */ /* 0x004fc600078e0014 */
[----:B------:R-:W4:Y:S02]  /*1cce0*/  LDL.LU.64 R20, [R1+0x52c0] ;  /* 0x0052c00001147983 */ /* 0x000f240000300a00 */
[----:B----4-:R-:W-:Y:S11]  /*1ccf0*/  HMMA.1688.F32.TF32 R24, R16, R20, R24 ;  /* 0x000000141018723c */ /* 0x010ff60000081018 */
[----:B------:R-:W-:Y:S11]  /*1cd00*/  @!UPT UIADD3 URZ, URZ, URZ, URZ ;  /* 0x0000003f3f3ff290 */ /* 0x000ff6000fffe03f */
[----:B------:R-:W-:Y:S01]  /*1cd10*/  @!UPT UIADD3 URZ, URZ, URZ, URZ ;  /* 0x0000003f3f3ff290 */ /* 0x000fe2000fffe03f */
[----:B------:R1:W-:Y:S04]  /*1cd20*/  STL.64 [R1+0x340], R24 ;  /* 0x0003401801007387 */ /* 0x0003e80000100a00 */
[----:B------:R-:W-:Y:S04]  /*1cd30*/  STL.64 [R1+0x348], R26 ;  /* 0x0003481a01007387 */ /* 0x000fe80000100a00 */
[----:B-1----:R-:W2:Y:S04]  /*1cd40*/  LDL.LU.64 R24, [R1+0x52b8] ;  /* 0x0052b80001187983 */ /* 0x002ea80000300a00 */
[----:B------:R1:W-:Y:S02]  /*1cd50*/  STL.64 [R1+0x5260], R20 ;  /* 0x0052601401007387 */ /* 0x0003e40000100a00 */
[----:B-1----:R-:W-:-:S02]  /*1cd60*/  IMAD.MOV.U32 R20, RZ, RZ, R10 ;  /* 0x000000ffff147224 */ /* 0x002fc400078e000a */
[----:B------:R-:W-:-:S05]  /*1cd70*/  IMAD.MOV.U32 R21, RZ, RZ, R3 ;  /* 0x000000ffff157224 */ /* 0x000fca00078e0003 */
[----:B------:R1:W-:Y:S04]  /*1cd80*/  STL.64 [R1+0x5270], R20 ;  /* 0x0052701401007387 */ /* 0x0003e80000100a00 */
[----:B-1----:R-:W4:Y:S01]  /*1cd90*/  LDL.64 R20, [R1+0x40] ;  /* 0x0000400001147983 */ /* 0x002f220000100a00 */
[C---:B---3--:R-:W-:Y:S03]  /*1cda0*/  HMMA.1688.F32.TF32 R4, R16.reuse, R8, R4 ;  /* 0x000000081004723c */ /* 0x048fe60000081004 */
[----:B----4-:R1:W-:Y:S04]  /*1cdb0*/  STL.64 [R1+0x5288], R20 ;  /* 0x0052881401007387 */ /* 0x0103e80000100a00 */
[----:B-1----:R-:W3:Y:S04]  /*1cdc0*/  LDL.64 R20, [R1+0x50] ;  /* 0x0000500001147983 */ /* 0x002ee80000100a00 */
[----:B---3--:R1:W-:Y:S04]  /*1cdd0*/  STL.64 [R1+0x5290], R20 ;  /* 0x0052901401007387 */ /* 0x0083e80000100a00 */
[----:B-1----:R-:W3:Y:S04]  /*1cde0*/  LDL.LU.64 R20, [R1+0x260] ;  /* 0x0002600001147983 */ /* 0x002ee80000300a00 */
[----:B------:R-:W3:Y:S04]  /*1cdf0*/  LDL.LU.64 R22, [R1+0x268] ;  /* 0x0002680001167983 */ /* 0x000ee80000300a00 */
[----:B------:R1:W-:Y:S04]  /*1ce00*/  STL.64 [R1+0x330], R4 ;  /* 0x0003300401007387 */ /* 0x0003e80000100a00 */
[----:B------:R-:W-:Y:S04]  /*1ce10*/  STL.64 [R1+0x338], R6 ;  /* 0x0003380601007387 */ /* 0x000fe80000100a00 */
[----:B-1----:R-:W4:Y:S04]  /*1ce20*/  LDL.LU.64 R4, [R1+0x52b0] ;  /* 0x0052b00001047983 */ /* 0x002f280000300a00 */
[----:B------:R1:W-:Y:S04]  /*1ce30*/  STL.64 [R1+0x5298], R8 ;  /* 0x0052980801007387 */ /* 0x0003e80000100a00 */
[----:B-1----:R-:W2:Y:S01]  /*1ce40*/  LDL.64 R8, [R1+0x60] ;  /* 0x0000600001087983 */ /* 0x002ea20000100a00 */
[----:B----4-:R-:W-:Y:S03]  /*1ce50*/  HMMA.1688.F32.TF32 R16, R16, R4, R12 ;  /* 0x000000041010723c */ /* 0x010fe6000008100c */
[----:B------:R-:W3:Y:S04]  /*1ce60*/  LDL.LU.64 R14, [R1+0x52a8] ;  /* 0x0052a800010e7983 */ /* 0x000ee80000300a00 */
[----:B------:R-:W3:Y:S11]  /*1ce70*/  LDL.LU.64 R12, [R1+0x52a0] ;  /* 0x0052a000010c7983 */ /* 0x000ef60000300a00 */
[----:B------:R-:W-:Y:S05]  /*1ce80*/  @!UPT UIADD3 URZ, URZ, URZ, URZ ;  /* 0x0000003f3f3ff290 */ /* 0x000fea000fffe03f */
[----:B------:R1:W-:Y:S04]  /*1ce90*/  STL.64 [R1+0x290], R16 ;  /* 0x0002901001007387 */ /* 0x0003e80000100a00 */
[----:B------:R4:W-:Y:S04]  /*1cea0*/  STL.64 [R1+0x298], R18 ;  /* 0x0002981201007387 */ /* 0x0009e80000100a00 */
[----:B-1----:R-:W3:Y:S04]  /*1ceb0*/  LDL.LU.64 R16, [R1+0x270] ;  /* 0x0002700001107983 */ /* 0x002ee80000300a00 */
[----:B----4-:R-:W4:Y:S01]  /*1cec0*/  LDL.LU.64 R18, [R1+0x278] ;  /* 0x0002780001127983 */ /* 0x010f220000300a00 */
[----:B--2---:R-:W-:-:S02]  /*1ced0*/  IMAD.MOV.U32 R26, RZ, RZ, R8 ;  /* 0x000000ffff1a7224 */ /* 0x004fc400078e0008 */
[----:B------:R-:W-:Y:S01]  /*1cee0*/  IMAD.MOV.U32 R3, RZ, RZ, R9 ;  /* 0x000000ffff037224 */ /* 0x000fe200078e0009 */
[C---:B---3--:R-:W-:Y:S08]  /*1cef0*/  HMMA.1688.F32.TF32 R20, R12.reuse, R8, R20 ;  /* 0x000000080c14723c */ /* 0x048ff00000081014 */
[----:B----4-:R-:W-:Y:S11]  /*1cf00*/  HMMA.1688.F32.TF32 R16, R12, R24, R16 ;  /* 0x000000180c10723c */ /* 0x010ff60000081010 */
[----:B------:R-:W-:Y:S11]  /*1cf10*/  @!UPT UIADD3 URZ, URZ, URZ, URZ ;  /* 0x0000003f3f3ff290 */ /* 0x000ff6000fffe03f */
[----:B------:R-:W-:Y:S02]  /*1cf20*/  @!UPT UIADD3 URZ, URZ, URZ, URZ ;  /* 0x0000003f3f3ff290 */ /* 0x000fe4000fffe03f */
[----:B------:R-:W-:Y:S01]  /*1cf30*/  IMAD.MOV.U32 R7, RZ, RZ, R19 ;  /* 0x000000ffff077224 */ /* 0x000fe200078e0013 */
[----:B------:R1:W-:Y:S01]  /*1cf40*/  STL.64 [R1+0x280], R16 ;  /* 0x0002801001007387 */ /* 0x0003e20000100a00 */
[----:B------:R-:W-:-:S03]  /*1cf50*/  IMAD.MOV.U32 R6, RZ, RZ, R18 ;  /* 0x000000ffff067224 */ /* 0x000fc600078e0012 */
[----:B-1----:R-:W2:Y:S04]  /*1cf60*/  LDL.LU.64 R16, [R1+0x250] ;  /* 0x0002500001107983 */ /* 0x002ea80000300a00 */
[----:B------:R-:W2:Y:S04]  /*1cf70*/  LDL.LU.64 R18, [R1+0x258] ;  /* 0x0002580001127983 */ /* 0x000ea80000300a00 */
[----:B------:R-:W-:Y:S04]  /*1cf80*/  STL [R1+0x4ecc], R7 ;  /* 0x004ecc0701007387 */ /* 0x000fe80000100800 */
[----:B------:R-:W-:Y:S04]  /*1cf90*/  STL [R1+0x4ec8], R6 ;  /* 0x004ec80601007387 */ /* 0x000fe80000100800 */
[----:B------:R-:W3:Y:S01]  /*1cfa0*/  LDL.LU.64 R8, [R1+0x5298] ;  /* 0x0052980001087983 */ /* 0x000ee20000300a00 */
[----:B------:R-:W-:-:S02]  /*1cfb0*/  IMAD.MOV.U32 R11, RZ, RZ, R23 ;  /* 0x000000ffff0b7224 */ /* 0x000fc400078e0017 */
[----:B------:R-:W-:Y:S01]  /*1cfc0*/  IMAD.MOV.U32 R10, RZ, RZ, R22 ;  /* 0x000000ffff0a7224 */ /* 0x000fe200078e0016 */
[----:B------:R1:W-:Y:S04]  /*1cfd0*/  STL.64 [R1+0x270], R20 ;  /* 0x0002701401007387 */ /* 0x0003e80000100a00 */
[----:B-1----:R-:W2:Y:S04]  /*1cfe0*/  LDL.LU.64 R20, [R1+0x5290] ;  /* 0x0052900001147983 */ /* 0x002ea80000300a00 */
[----:B------:R-:W-:Y:S04]  /*1cff0*/  STL [R1+0x4ef4], R11 ;  /* 0x004ef40b01007387 */ /* 0x000fe80000100800 */
[----:B------:R-:W-:Y:S04]  /*1d000*/  STL [R1+0x4ef0], R10 ;  /* 0x004ef00a01007387 */ /* 0x000fe80000100800 */
[----:B---3--:R1:W-:Y:S04]  /*1d010*/  STL.64 [R1+0x5268], R8 ;  /* 0x0052680801007387 */ /* 0x0083e80000100a00 */
[----:B-1----:R-:W3:Y:S04]  /*1d020*/  LDL.LU.64 R8, [R1+0x230] ;  /* 0x0002300001087983 */ /* 0x002ee80000300a00 */
[----:B------:R-:W4:Y:S01]  /*1d030*/  LDL.LU.64 R10, [R1+0x238] ;  /* 0x00023800010a7983 */ /* 0x000f220000300a00 */
[----:B--2---:R-:W-:Y:S01]  /*1d040*/  HMMA.1688.F32.TF32 R16, R12, R20, R16 ;  /* 0x000000140c10723c */ /* 0x004fe20000081010 */
[----:B------:R-:W-:-:S02]  /*1d050*/  IMAD.MOV.U32 R28, RZ, RZ, R20 ;  /* 0x000000ffff1c7224 */ /* 0x000fc400078e0014 */
[----:B------:R-:W-:Y:S01]  /*1d060*/  IMAD.MOV.U32 R27, RZ, RZ, R21 ;  /* 0x000000ffff1b7224 */ /* 0x000fe200078e0015 */
[----:B----4-:R-:W-:Y:S04]  /*1d070*/  STL.64 [R1+0x5280], R10 ;  /* 0x0052800a01007387 */ /* 0x010fe80000100a00 */
[----:B---3--:R1:W-:Y:S04]  /*1d080*/  STL.64 [R1+0x5278], R8 ;  /* 0x0052780801007387 */ /* 0x0083e80000100a00 */
[----:B-1----:R-:W2:Y:S04]  /*1d090*/  LDL.LU.64 R8, [R1+0x240] ;  /* 0x0002400001087983 */ /* 0x002ea80000300a00 */
[----:B------:R-:W2:Y:S04]  /*1d0a0*/  LDL.LU.64 R10, [R1+0x248] ;  /* 0x00024800010a7983 */ /* 0x000ea80000300a00 */
[----:B------:R-:W2:Y:S04]  /*1d0b0*/  LDL.LU.64 R20, [R1+0x5288] ;  /* 0x0052880001147983 */ /* 0x000ea80000300a00 */
[----:B------:R-:W-:-:S02]  /*1d0c0*/  IMAD.MOV.U32 R7, RZ, RZ, R18 ;  /* 0x000000ffff077224 */ /* 0x000fc400078e0012 */
[----:B------:R-:W-:Y:S01]  /*1d0d0*/  IMAD.MOV.U32 R6, RZ, RZ, R19 ;  /* 0x000000ffff067224 */ /* 0x000fe200078e0013 */
[----:B------:R1:W-:Y:S04]  /*1d0e0*/  STL.64 [R1+0x260], R16 ;  /* 0x0002601001007387 */ /* 0x0003e80000100a00 */
[----:B-1----:R-:W3:Y:S04]  /*1d0f0*/  LDL.LU.64 R16, [R1+0x220] ;  /* 0x0002200001107983 */ /* 0x002ee80000300a00 */
[----:B------:R-:W3:Y:S04]  /*1d100*/  LDL.LU.64 R18, [R1+0x228] ;  /* 0x0002280001127983 */ /* 0x000ee80000300a00 */
[----:B------:R-:W-:Y:S04]  /*1d110*/  STL.64 [R1+0x5258], R26 ;  /* 0x0052581a01007387 */ /* 0x000fe80000100a00 */
[----:B------:R1:W-:Y:S04]  /*1d120*/  STL.64 [R1+0x5250], R24 ;  /* 0x0052501801007387 */ /* 0x0003e80000100a00 */
[----:B-1----:R-:W4:Y:S04]  /*1d130*/  LDL.LU.64 R24, [R1+0x210] ;  /* 0x0002100001187983 */ /* 0x002f280000300a00 */
[----:B------:R-:W4:Y:S04]  /*1d140*/  LDL.LU.64 R26, [R1+0x218] ;  /* 0x00021800011a7983 */ /* 0x000f280000300a00 */
[----:B------:R1:W-:Y:S01]  /*1d150*/  STL [R1+0x5160], R7 ;  /* 0x0051600701007387 */ /* 0x0003e20000100800 */
[----:B--2---:R-:W-:Y:S01]  /*1d160*/  HMMA.1688.F32.TF32 R8, R12, R20, R8 ;  /* 0x000000140c08723c */ /* 0x004fe20000081008 */
[----:B------:R-:W-:-:S02]  /*1d170*/  IMAD.MOV.U32 R29, RZ, RZ, R20 ;  /* 0x000000ffff1d7224 */ /* 0x000fc400078e0014 */
[----:B-1----:R-:W-:Y:S11]  /*1d180*/  IMAD.MOV.U32 R7, RZ, RZ, R21 ;  /* 0x000000ffff077224 */ /* 0x002ff600078e0015 */
[----:B------:R-:W-:Y:S09]  /*1d190*/  @!UPT UIADD3 URZ, URZ, URZ, URZ ;  /* 0x0000003f3f3ff290 */ /* 0x000ff2000fffe03f */
[----:B------:R-:W-:Y:S04]  /*1d1a0*/  STL.64 [R1+0x250], R8 ;  /* 0x0002500801007387 */ /* 0x000fe80000100a00 */
[----:B------:R1:W-:Y:S04]  /*1d1b0*/  STL.64 [R1+0x258], R10 ;  /* 0x0002580a01007387 */ /* 0x0003e80000100a00 */
[----:B-1----:R-:W2:Y:S04]  /*1d1c0*/  LDL.LU.64 R10, [R1+0x5280] ;  /* 0x00528000010a7983 */ /* 0x002ea80000300a00 */
[----:B------:R-:W2:Y:S04]  /*1d1d0*/  LDL.LU.64 R8, [R1+0x5278] ;  /* 0x0052780001087983 */ /* 0x000ea80000300a00 */
[----:B------:R-:W2:Y:S02]  /*1d1e0*/  LDL.LU.64 R20, [R1+0x5270] ;  /* 0x0052700001147983 */ /* 0x000ea40000300a00 */
[----:B--2---:R-:W-:Y:S02]  /*1d1f0*/  HMMA.1688.F32.TF32 R20, R12, R20, R8 ;  /* 0x000000140c14723c */ /* 0x004fe40000081008 */
[----:B------:R-:W4:Y:S11]  /*1d200*/  LDL.LU.64 R8, [R1+0x5268] ;  /* 0x0052680001087983 */ /* 0x000f360000300a00 */
[----:B------:R-:W-:Y:S10]  /*1d210*/  @!UPT UIADD3 URZ, URZ, URZ, URZ ;  /* 0x0000003f3f3ff290 */ /* 0x000ff4000fffe03f */
[----:B------:R1:W-:Y:S04]  /*1d220*/  STL.64 [R1+0x240], R20 ;  /* 0x0002401401007387 */ /* 0x0003e80000100a00 */
[----:B-1----:R-:W3:Y:S01]  /*1d230*/  LDL.LU.64 R20, [R1+0x5260] ;  /* 0x0052600001147983 */ /* 0x002ee20000300a00 */
[----:B------:R-:W-:Y:S02]  /*1d240*/  IMAD.MOV.U32 R10, RZ, RZ, R23 ;  /* 0x000000ffff0a7224 */ /* 0x000fe400078e0017 */
[----:B------:R-:W-:-:S03]  /*1d250*/  IMAD.MOV.U32 R11, RZ, RZ, R22 ;  /* 0x000000ffff0b7224 */ /* 0x000fc600078e0016 */
[----:B------:R-:W-:Y:S04]  /*1d260*/  STL [R1+0x4efc], R10 ;  /* 0x004efc0a01007387 */ /* 0x000fe80000100800 */
[----:B------:R1:W-:Y:S01]  /*1d270*/  STL [R1+0x4ef8], R11 ;  /* 0x004ef80b01007387 */ /* 0x0003e20000100800 */
[C---:B----4-:R-:W-:Y:S08]  /*1d280*/  HMMA.1688.F32.TF32 R24, R12.reuse, R8, R24 ;  /* 0x000000080c18723c */ /* 0x050ff00000081018 */
[----:B---3--:R-:W-:Y:S01]  /*1d290*/  HMMA.1688.F32.TF32 R16, R12, R20, R16 ;  /* 0x000000140c10723c */ /* 0x008fe20000081010 */
[----:B-1----:R-:W-:-:S02]  /*1d2a0*/  IMAD.MOV.U32 R11, RZ, RZ, R20 ;  /* 0x000000ffff0b7224 */ /* 0x002fc400078e0014 */
[----:B------:R-:W-:Y:S11]  /*1d2b0*/  IMAD.MOV.U32 R10, RZ, RZ, R21 ;  /* 0x000000ffff0a7224 */ /* 0x000ff600078e0015 */
[----:B------:R-:W-:Y:S09]  /*1d2c0*/  @!UPT UIADD3 URZ, URZ, URZ, URZ ;  /* 0x0000003f3f3ff290 */ /* 0x000ff2000fffe03f */
[----:B------:R1:W-:Y:S04]  /*1d2d0*/  STL.64 [R1+0x230], R16 ;  /* 0x0002301001007387 */ /* 0x0003e80000100a00 */
[----:B------:R2:W-:Y:S04]  /*1d2e0*/  STL.64 [R1+0x238], R18 ;  /* 0x0002381201007387 */ /* 0x0005e80000100a00 */
[----:B------:R-:W3:Y:S04]  /*1d2f0*/  LDL.LU.64 R20, [R1+0x180] ;  /* 0x0001800001147983 */ /* 0x000ee80000300a00 */
[----:B------:R-:W3:Y:S04]  /*1d300*/  LDL.LU.64 R22, [R1+0x188] ;  /* 0x0001880001167983 */ /* 0x000ee80000300a00 */
[----:B-1----:R-:W4:Y:S04]  /*1d310*/  LDL.LU.64 R16, [R1+0x170] ;  /* 0x0001700001107983 */ /* 0x002f280000300a00 */
[----:B--2---:R-:W4:Y:S04]  /*1d320*/  LDL.LU.64 R18, [R1+0x178] ;  /* 0x0001780001127983 */ /* 0x004f280000300a00 */
[----:B------:R-:W-:Y:S04]  /*1d330*/  STL.64 [R1+0x220], R24 ;  /* 0x0002201801007387 */ /* 0x000fe80000100a00 */
[----:B------:R1:W-:Y:S04]  /*1d340*/  STL.64 [R1+0x228], R26 ;  /* 0x0002281a01007387 */ /* 0x0003e80000100a00 */
[----:B-1----:R-:W2:Y:S04]  /*1d350*/  LDL.LU.64 R26, [R1+0x5258] ;  /* 0x00525800011a7983 */ /* 0x002ea80000300a00 */
[----:B------:R-:W4:Y:S04]  /*1d360*/  LDL.LU.64 R24, [R1+0x5250] ;  /* 0x0052500001187983 */ /* 0x000f280000300a00 */
[----:B------:R1:W-:Y:S02]  /*1d370*/  STL.64 [R1+0x51d8], R8 ;  /* 0x0051d80801007387 */ /* 0x0003e40000100a00 */
[----:B-1----:R-:W-:-:S02]  /*1d380*/  IMAD.MOV.U32 R8, RZ, RZ, R11 ;  /* 0x000000ffff087224 */ /* 0x002fc400078e000b */
[----:B------:R-:W-:-:S05]  /*1d390*/  IMAD.MOV.U32 R9, RZ, RZ, R10 ;  /* 0x000000ffff097224 */ /* 0x000fca00078e000a */
[----:B------:R1:W-:Y:S04]  /*1d3a0*/  STL.64 [R1+0x51f0], R8 ;  /* 0x0051f00801007387 */ /* 0x0003e80000100a00 */
[----:B-1----:R-:W2:Y:S01]  /*1d3b0*/  LDL.64 R8, [R1+0x30] ;  /* 0x0000300001087983 */ /* 0x002ea20000100a00 */
[----:B---3--:R-:W-:Y:S03]  /*1d3c0*/  HMMA.1688.F32.TF32 R12, R12, R4, R20 ;  /* 0x000000040c0c723c */ /* 0x008fe60000081014 */
[----:B--2---:R1:W-:Y:S02]  /*1d3d0*/  STL.64 [R1+0x51f8], R8 ;  /* 0x0051f80801007387 */ /* 0x0043e40000100a00 */
[----:B-1----:R-:W-:-:S02]  /*1d3e0*/  IMAD.MOV.U32 R8, RZ, RZ, R29 ;  /* 0x000000ffff087224 */ /* 0x002fc400078e001d */
[----:B------:R-:W-:-:S05]  /*1d3f0*/  IMAD.MOV.U32 R9, RZ, RZ, R7 ;  /* 0x000000ffff097224 */ /* 0x000fca00078e0007 */
[----:B------:R1:W-:Y:S02]  /*1d400*/  STL.64 [R1+0x5210], R8 ;  /* 0x0052100801007387 */ /* 0x0003e40000100a00 */
[----:B-1----:R-:W-:Y:S02]  /*1d410*/  IMAD.MOV.U32 R8, RZ, RZ, R28 ;  /* 0x000000ffff087224 */ /* 0x002fe400078e001c */
[----:B------:R-:W-:-:S05]  /*1d420*/  IMAD.MOV.U32 R9, RZ, RZ, R27 ;  /* 0x000000ffff097224 */ /* 0x000fca00078e001b */
[----:B------:R-:W-:Y:S04]  /*1d430*/  STL.64 [R1+0x5228], R8 ;  /* 0x0052280801007387 */ /* 0x000fe80000100a00 */
[----:B------:R-:W4:Y:S04]  /*1d440*/  LDL.LU.64 R22, [R1+0x5248] ;  /* 0x0052480001167983 */ /* 0x000f280000300a00 */
[----:B------:R-:W4:Y:S04]  /*1d450*/  LDL.LU.64 R20, [R1+0x5240] ;  /* 0x0052400001147983 */ /* 0x000f280000300a00 */
[----:B------:R-:W-:Y:S04]  /*1d460*/  STL.64 [R1+0x180], R12 ;  /* 0x0001800c01007387 */ /* 0x000fe80000100a00 */
[----:B------:R4:W-:Y:S02]  /*1d470*/  STL.64 [R1+0x188], R14 ;  /* 0x0001880e01007387 */ /* 0x0009e40000100a00 */
[----:B----4-:R-:W-:Y:S11]  /*1d480*/  HMMA.1688.F32.TF32 R12, R20, R24, R16 ;  /* 0x00000018140c723c */ /* 0x010ff60000081010 */
[----:B------:R-:W-:Y:S11]  /*1d490*/  @!UPT UIADD3 URZ, URZ, URZ, URZ ;  /* 0x0000003f3f3ff290 */ /* 0x000ff6000fffe03f */
[----:B------:R-:W-:Y:S01]  /*1d4a0*/  @!UPT UIADD3 URZ, URZ, URZ, URZ ;  /* 0x0000003f3f3ff290 */ /* 0x000fe2000fffe03f */
[----:B------:R1:W-:Y:S04]  /*1d4b0*/  STL.64 [R1+0x170], R12 ;  /* 0x0001700c01007387 */ /* 0x0003e80000100a00 */
[----:B------:R2:W-:Y:S04]  /*1d4c0*/  STL.64 [R1+0x178], R14 ;  /* 0x0001780e01007387 */ /* 0x0005e80000100a00 */
[----:B-1----:R-:W3:Y:S04]  /*1d4d0*/  LDL.LU.64 R12, [R1+0x130] ;  /* 0x00013000010c7983 */ /* 0x002ee80000300a00 */
[----:B--2---:R-:W2:Y:S04]  /*1d4e0*/  LDL.LU.64 R14, [R1+0x138] ;  /* 0x00013800010e7983 */ /* 0x004ea80000300a00 */
[----:B--2---:R-:W-:Y:S04]  /*1d4f0*/  STL.64 [R1+0x5208], R14 ;  /* 0x0052080e01007387 */ /* 0x004fe80000100a00 */
[----:B---3--:R1:W-:Y:S04]  /*1d500*/  STL.64 [R1+0x5200], R12 ;  /* 0x0052000c01007387 */ /* 0x0083e80000100a00 */
[----:B-1----:R-:W2:Y:S04]  /*1d510*/  LDL.LU.64 R12, [R1+0x140] ;  /* 0x00014000010c7983 */ /* 0x002ea80000300a00 */
[----:B------:R-:W3:Y:S04]  /*1d520*/  LDL.LU.64 R14, [R1+0x148] ;  /* 0x00014800010e7983 */ /* 0x000ee80000300a00 */
[----:B---3--:R-:W-:Y:S04]  /*1d530*/  STL.64 [R1+0x5220], R14 ;  /* 0x0052200e01007387 */ /* 0x008fe80000100a00 */
[----:B--2---:R1:W-:Y:S04]  /*1d540*/  STL.64 [R1+0x5218], R12 ;  /* 0x0052180c01007387 */ /* 0x0043e80000100a00 */
[----:B-1----:R-:W2:Y:S04]  /*1d550*/  LDL.LU.64 R12, [R1+0x150] ;  /* 0x00015000010c7983 */ /* 0x002ea80000300a00 */
[----:B------:R-:W3:Y:S01]  /*1d560*/  LDL.LU.64 R14, [R1+0x158] ;  /* 0x00015800010e7983 */ /* 0x000ee20000300a00 */
[----:B------:R-:W-:-:S02]  /*1d570*/  IMAD.MOV.U32 R8, RZ, RZ, R26 ;  /* 0x000000ffff087224 */ /* 0x000fc400078e001a */
[----:B------:R-:W-:Y:S01]  /*1d580*/  IMAD.MOV.U32 R9, RZ, RZ, R3 ;  /* 0x000000ffff097224 */ /* 0x000fe200078e0003 */
[----:B---3--:R-:W-:Y:S04]  /*1d590*/  STL.64 [R1+0x5238], R14 ;  /* 0x0052380e01007387 */ /* 0x008fe80000100a00 */
[----:B--2---:R1:W-:Y:S04]  /*1d5a0*/  STL.64 [R1+0x5230], R12 ;  /* 0x0052300c01007387 */ /* 0x0043e80000100a00 */
[----:B-1----:R-:W2:Y:S04]  /*1d5b0*/  LDL.LU.64 R12, [R1+0x160] ;  /* 0x00016000010c7983 */ /* 0x002ea80000300a00 */
[----:B------:R-:W2:Y:S01]  /*1d5c0*/  LDL.LU.64 R14, [R1+0x168] ;  /* 0x00016800010e7983 */ /* 0x000ea20000300a00 */
[----:B------:R-:W-:-:S02]  /*1d5d0*/  IMAD.MOV.U32 R7, RZ, RZ, R24 ;  /* 0x000000ffff077224 */ /* 0x000fc400078e0018 */
[----:B------:R-:W-:-:S03]  /*1d5e0*/  IMAD.MOV.U32 R3, RZ, RZ, R25 ;  /* 0x000000ffff037224 */ /* 0x000fc600078e0019 */
[----:B------:R-:W-:Y:S04]  /*1d5f0*/  STL.64 [R1+0x51e8], R6 ;  /* 0x0051e80601007387 */ /* 0x000fe80000100a00 */
[----:B------:R1:W-:Y:S04]  /*1d600*/  STL.64 [R1+0x51e0], R4 ;  /* 0x0051e00401007387 */ /* 0x0003e80000100a00 */
[----:B-1----:R-:W3:Y:S04]  /*1d610*/  LDL.LU.64 R4, [R1+0x120] ;  /* 0x0001200001047983 */ /* 0x002ee80000300a00 */
[----:B------:R-:W3:Y:S04]  /*1d620*/  LDL.LU.64 R6, [R1+0x128] ;  /* 0x0001280001067983 */ /* 0x000ee80000300a00 */
[----:B------:R-:W4:Y:S04]  /*1d630*/  LDL.LU.64 R24, [R1+0x110] ;  /* 0x0001100001187983 */ /* 0x000f280000300a00 */
[----:B------:R-:W4:Y:S04]  /*1d640*/  LDL.LU.64 R26, [R1+0x118] ;  /* 0x00011800011a7983 */ /* 0x000f280000300a00 */
[----:B------:R-:W3:Y:S04]  /*1d650*/  LDL.LU.64 R16, [R1+0x10] ;  /* 0x0000100001107983 */ /* 0x000ee80000300a00 */
[----:B------:R-:W3:Y:S01]  /*1d660*/  LDL.LU.64 R18, [R1+0x18] ;  /* 0x0000180001127983 */ /* 0x000ee20000300a00 */
[----:B--2---:R-:W-:Y:S03]  /*1d670*/  HMMA.1688.F32.TF32 R8, R20, R8, R12 ;  /* 0x000000081408723c */ /* 0x004fe6000008100c */
[----:B------:R-:W2:Y:S04]  /*1d680*/  LDL.LU.64 R14, [R1+0x5238] ;  /* 0x00523800010e7983 */ /* 0x000ea80000300a00 */
[----:B------:R-:W2:Y:S11]  /*1d690*/  LDL.LU.64 R12, [R1+0x5230] ;  /* 0x00523000010c7983 */ /* 0x000eb60000300a00 */
[----:B------:R-:W-:Y:S05]  /*1d6a0*/  @!UPT UIADD3 URZ, URZ, URZ, URZ ;  /* 0x0000003f3f3ff290 */ /* 0x000fea000fffe03f */
[----:B------:R1:W-:Y:S04]  /*1d6b0*/  STL.64 [R1+0x160], R8 ;  /* 0x0001600801007387 */ /* 0x0003e80000100a00 */
[----:B------:R2:W-:Y:S04]  /*1d6c0*/  STL [R1+0x168], R10 ;  /* 0x0001680a01007387 */ /* 0x0005e80000100800 */
[----:B-1----:R-:W2:Y:S01]  /*1d6d0*/  LDL.LU.64 R8, [R1+0x5228] ;  /* 0x0052280001087983 */ /* 0x002ea20000300a00 */
[----:B------:R-:W-:-:S05]  /*1d6e0*/  IMAD.MOV.U32 R29, RZ, RZ, R11 ;  /* 0x000000ffff1d7224 */ /* 0x000fca00078e000b */
[----:B------:R-:W-:Y:S01]  /*1d6f0*/  STL [R1+0x4e40], R29 ;  /* 0x004e401d01007387 */ /* 0x000fe20000100800 */
[C---:B--2---:R-:W-:Y:S03]  /*1d700*/  HMMA.1688.F32.TF32 R8, R20.reuse, R8, R12 ;  /* 0x000000081408723c */ /* 0x044fe6000008100c */
[----:B------:R-:W2:Y:S04]  /*1d710*/  LDL.LU.64 R14, [R1+0x5220] ;  /* 0x00522000010e7983 */ /* 0x000ea80000300a00 */
[----:B------:R-:W2:Y:S11]  /*1d720*/  LDL.LU.64 R12, [R1+0x5218] ;  /* 0x00521800010c7983 */ /* 0x000eb60000300a00 */
[----:B------:R-:W-:Y:S05]  /*1d730*/  @!UPT UIADD3 URZ, URZ, URZ, URZ ;  /* 0x0000003f3f3ff290 */ /* 0x000fea000fffe03f */
[----:B------:R1:W-:Y:S04]  /*1d740*/  STL.64 [R1+0x150], R8 ;  /* 0x0001500801007387 */ /* 0x0003e80000100a00 */
[----:B------:R2:W-:Y:S04]  /*1d750*/  STL.64 [R1+0x158], R10 ;  /* 0x0001580a01007387 */ /* 0x0005e80000100a00 */
[----:B-1----:R-:W2:Y:S02]  /*1d760*/  LDL.LU.64 R8, [R1+0x5210] ;  /* 0x0052100001087983 */ /* 0x002ea40000300a00 */
[----:B--2---:R-:W-:Y:S02]  /*1d770*/  HMMA.1688.F32.TF32 R8, R20, R8, R12 ;  /* 0x000000081408723c */ /* 0x004fe4000008100c */
[----:B------:R-:W2:Y:S04]  /*1d780*/  LDL.LU.64 R14, [R1+0x5208] ;  /* 0x00520800010e7983 */ /* 0x000ea80000300a00 */
[----:B------:R-:W2:Y:S11]  /*1d790*/  LDL.LU.64 R12, [R1+0x5200] ;  /* 0x00520000010c7983 */ /* 0x000eb60000300a00 */
[----:B------:R-:W-:Y:S06]  /*1d7a0*/  @!UPT UIADD3 URZ, URZ, URZ, URZ ;  /* 0x0000003f3f3ff290 */ /* 0x000fec000fffe03f */
[----:B------:R1:W-:Y:S04]  /*1d7b0*/  STL.64 [R1+0x140], R8 ;  /* 0x0001400801007387 */ /* 0x0003e80000100a00 */
[----:B------:R-:W-:Y:S04]  /*1d7c0*/  STL [R1+0x148], R10 ;  /* 0x0001480a01007387 */ /* 0x000fe80000100800 */
[----:B-1----:R-:W2:Y:S01]  /*1d7d0*/  LDL.LU.64 R8, [R1+0x51f8] ;  /* 0x0051f80001087983 */ /* 0x002ea20000300a00 */
[----:B------:R-:W-:-:S05]  /*1d7e0*/  IMAD.MOV.U32 R29, RZ, RZ, R11 ;  /* 0x000000ffff1d7224 */ /* 0x000fca00078e000b */
[----:B------:R-:W-:Y:S01]  /*1d7f0*/  STL [R1+0x4ea0], R29 ;  /* 0x004ea01d01007387 */ /* 0x000fe20000100800 */
[----:B--2---:R-:W-:Y:S11]  /*1d800*/  HMMA.1688.F32.TF32 R12, R20, R8, R12 ;  /* 0x00000008140c723c */ /* 0x004ff6000008100c */
[----:B------:R-:W-:Y:S11]  /*1d810*/  @!UPT UIADD3 URZ, URZ, URZ, URZ ;  /* 0x0000003f3f3ff290 */ /* 0x000ff6000fffe03f */
[----:B------:R-:W-:Y:S01]  /*1d820*/  @!UPT UIADD3 URZ, URZ, URZ, URZ ;  /* 0x0000003f3f3ff290 */ /* 0x000fe2000fffe03f */
[----:B------:R1:W-:Y:S04]  /*1d830*/  STL.64 [R1+0x130], R12 ;  /* 0x0001300c01007387 */ /* 0x0003e80000100a00 */
[----:B------:R-:W-:Y:S04]  /*1d840*/  STL.64 [R1+0x138], R14 ;  /* 0x0001380e01007387 */ /* 0x000fe80000100a00 */
[----:B------:R-:W-:Y:S01]  /*1d850*/  LDS R14, [R0+0x81180] ;  /* 0x08118000000e7984 */ /* 0x000fe20000000800 */
[----:B-1----:R-:W-:-:S03]  /*1d860*/  IMAD.MOV.U32 R13, RZ, RZ, R8 ;  /* 0x000000ffff0d7224 */ /* 0x002fc600078e0008 */
[----:B------:R-:W-:Y:S01]  /*1d870*/  LDS R15, [R2+0x81180] ;  /* 0x08118000020f7984 */ /* 0x000fe20000000800 */
[----:B------:R-:W-:-:S03]  /*1d880*/  IMAD.MOV.U32 R12, RZ, RZ, R9 ;  /* 0x000000ffff0c7224 */ /* 0x000fc600078e0009 */
[----:B------:R-:W3:Y:S02]  /*1d890*/  LDL.LU.64 R8, [R1+0x51f0] ;  /* 0x0051f00001087983 */ /* 0x000ee40000300a00 */
[----:B---3--:R-:W-:Y:S02]  /*1d8a0*/  HMMA.1688.F32.TF32 R8, R20, R8, R4 ;  /* 0x000000081408723c */ /* 0x008fe40000081004 */
[----:B------:R-:W2:Y:S04]  /*1d8b0*/  LDL.LU.64 R6, [R1+0x51e8] ;  /* 0x0051e80001067983 */ /* 0x000ea80000300a00 */
[----:B------:R-:W3:Y:S11]  /*1d8c0*/  LDL.LU.64 R4, [R1+0x51e0] ;  /* 0x0051e00001047983 */ /* 0x000ef60000300a00 */
[----:B------:R-:W-:Y:S06]  /*1d8d0*/  @!UPT UIADD3 URZ, URZ, URZ, URZ ;  /* 0x0000003f3f3ff290 */ /* 0x000fec000fffe03f */
[----:B------:R1:W-:Y:S04]  /*1d8e0*/  STL.64 [R1+0x120], R8 ;  /* 0x0001200801007387 */ /* 0x0003e80000100a00 */
[----:B------:R2:W-:Y:S04]  /*1d8f0*/  STL [R1+0x128], R10 ;  /* 0x0001280a01007387 */ /* 0x0005e80000100800 */
[----:B-1----:R-:W4:Y:S01]  /*1d900*/  LDL.LU.64 R8, [R1+0x51d8] ;  /* 0x0051d80001087983 */ /* 0x002f220000300a00 */
[----:B------:R-:W-:-:S05]  /*1d910*/  IMAD.MOV.U32 R29, RZ, RZ, R11 ;  /* 0x000000ffff1d7224 */ /* 0x000fca00078e000b */
[----:B------:R1:W-:Y:S01]  /*1d920*/  STL [R1+0x4f00], R29 ;  /* 0x004f001d01007387 */ /* 0x0003e20000100800 */
[C---:B---3--:R-:W-:Y:S08]  /*1d930*/  HMMA.1688.F32.TF32 R16, R20.reuse, R4, R16 ;  /* 0x000000041410723c */ /* 0x048ff00000081010 */
[----:B----4-:R-:W-:Y:S11]  /*1d940*/  HMMA.1688.F32.TF32 R24, R20, R8, R24 ;  /* 0x000000081418723c */ /* 0x010ff60000081018 */
[----:B------:R-:W-:Y:S05]  /*1d950*/  @!UPT UIADD3 URZ, URZ, URZ, URZ ;  /* 0x0000003f3f3ff290 */ /* 0x000fea000fffe03f */
[----:B--2---:R-:W-:Y:S01]  /*1d960*/  IMAD.MOV.U32 R10, RZ, RZ, R18 ;  /* 0x000000ffff0a7224 */ /* 0x004fe200078e0012 */
[----:B------:R-:W-:Y:S01]  /*1d970*/  LDS R22, [R0+0x81280] ;  /* 0x0812800000167984 */ /* 0x000fe20000000800 */
[----:B------:R-:W-:Y:S02]  /*1d980*/  IMAD.MOV.U32 R11, RZ, RZ, R19 ;  /* 0x000000ffff0b7224 */ /* 0x000fe400078e0013 */
[----:B-1----:R-:W-:Y:S01]  /*1d990*/  IMAD.MOV.U32 R29, RZ, RZ, R17 ;  /* 0x000000ffff1d7224 */ /* 0x002fe200078e0011 */
[----:B------:R-:W-:Y:S04]  /*1d9a0*/  LDS R18, [R0+0x81200] ;  /* 0x0812000000127984 */ /* 0x000fe80000000800 */
[----:B------:R-:W1:Y:S04]  /*1d9b0*/  LDS R19, [R2+0x81200] ;  /* 0x0812000002137984 */ /* 0x000e680000000800 */
[----:B------:R-:W-:Y:S04]  /*1d9c0*/  LDS R17, [R2+0x80200] ;  /* 0x0802000002117984 */ /* 0x000fe80000000800 */
[----:B------:R-:W-:Y:S04]  /*1d9d0*/  LDS R23, [R2+0x81280] ;  /* 0x0812800002177984 */ /* 0x000fe80000000800 */
[----:B------:R-:W-:Y:S04]  /*1d9e0*/  LDS R20, [R0+0x80280] ;  /* 0x0802800000147984 */ /* 0x000fe80000000800 */
[----:B------:R-:W-:Y:S04]  /*1d9f0*/  STL.64 [R1+0x110], R24 ;  /* 0x0001101801007387 */ /* 0x000fe80000100a00 */
[----:B------:R-:W-:Y:S04]  /*1da00*/  STL.64 [R1+0x118], R26 ;  /* 0x0001181a01007387 */ /* 0x000fe80000100a00 */
[----:B------:R-:W-:Y:S04]  /*1da10*/  STL [R1+0x10], R16 ;  /* 0x0000101001007387 */ /* 0x000fe80000100800 */
[----:B------:R-:W-:Y:S04]  /*1da20*/  STL.64 [R1+0x5180], R10 ;  /* 0x0051800a01007387 */ /* 0x000fe80000100a00 */
[----:B------:R-:W-:Y:S04]  /*1da30*/  STL.64 [R1+0x5178], R8 ;  /* 0x0051780801007387 */ /* 0x000fe80000100a00 */
[----:B------:R-:W-:Y:S04]  /*1da40*/  STL [R1+0x5170], R6 ;  /* 0x0051700601007387 */ /* 0x000fe80000100800 */
[----:B------:R2:W-:Y:S04]  /*1da50*/  STL.64 [R1+0x5168], R4 ;  /* 0x0051680401007387 */ /* 0x0005e80000100a00 */
[----:B------:R-:W3:Y:S04]  /*1da60*/  LDS R16, [R0+0x80200] ;  /* 0x0802000000107984 */ /* 0x000ee80000000800 */
[----:B------:R-:W4:Y:S01]  /*1da70*/  LDS R21, [R2+0x80280] ;  /* 0x0802800002157984 */ /* 0x000f220000000800 */
[----:B--2---:R-:W-:-:S03]  /*1da80*/  IMAD.MOV.U32 R4, RZ, RZ, R13 ;  /* 0x000000ffff047224 */ /* 0x004fc600078e000d */
[----:B------:R-:W-:Y:S01]  /*1da90*/  LDS R26, [R0+0x81300] ;  /* 0x08130000001a7984 */ /* 0x000fe20000000800 */
[----:B------:R-:W-:-:S03]  /*1daa0*/  IMAD.MOV.U32 R5, RZ, RZ, R12 ;  /* 0x000000ffff057224 */ /* 0x000fc600078e000c */
[----:B------:R-:W-:Y:S04]  /*1dab0*/  LDS R12, [R0+0x80180] ;  /* 0x08018000000c7984 */ /* 0x000fe80000000800 */
[----:B------:R2:W-:Y:S04]  /*1dac0*/  STL.64 [R1+0x5188], R4 ;  /* 0x0051880401007387 */ /* 0x0005e80000100a00 */
[----:B------:R-:W-:Y:S04]  /*1dad0*/  LDS R13, [R2+0x80180] ;  /* 0x08018000020d7984 */ /* 0x000fe80000000800 */
[----:B------:R-:W1:Y:S04]  /*1dae0*/  LDS R27, [R2+0x81300] ;  /* 0x08130000021b7984 */ /* 0x000e680000000800 */
[----:B--2---:R-:W2:Y:S04]  /*1daf0*/  LDL.64 R4, [R1+0x40] ;  /* 0x0000400001047983 */ /* 0x004ea80000100a00 */
[----:B------:R-:W-:Y:S04]  /*1db00*/  LDS R24, [R0+0x80300] ;  /* 0x0803000000187984 */ /* 0x000fe80000000800 */
[----:B------:R-:W1:Y:S04]  /*1db10*/  LDS R25, [R2+0x80300] ;  /* 0x0803000002197984 */ /* 0x000e680000000800 */
[----:B--2---:R2:W-:Y:S04]  /*1db20*/  STL.64 [R1+0x51a0], R4 ;  /* 0x0051a00401007387 */ /* 0x0045e80000100a00 */
[----:B--2---:R-:W2:Y:S04]  /*1db30*/  LDL.64 R4, [R1+0x50] ;  /* 0x0000500001047983 */ /* 0x004ea80000100a00 */
[----:B--2---:R2:W-:Y:S04]  /*1db40*/  STL.64 [R1+0x51a8], R4 ;  /* 0x0051a80401007387 */ /* 0x0045e80000100a00 */
[----:B--2---:R-:W2:Y:S04]  /*1db50*/  LDL.64 R4, [R1+0x60] ;  /* 0x0000600001047983 */ /* 0x004ea80000100a00 */
[----:B--2---:R-:W-:Y:S04]  /*1db60*/  STL.64 [R1+0x51c0], R4 ;  /* 0x0051c00401007387 */ /* 0x004fe80000100a00 */
[----:B------:R-:W2:Y:S04]  /*1db70*/  LDL.LU.64 R8, [R1+0x3d0] ;  /* 0x0003d00001087983 */ /* 0x000ea80000300a00 */
[----:B------:R-:W2:Y:S04]  /*1db80*/  LDL.LU.64 R10, [R1+0x3d8] ;  /* 0x0003d800010a7983 */ /* 0x000ea80000300a00 */
[----:B--2---:R-:W-:Y:S04]  /*1db90*/  STL.64 [R1+0x5198], R10 ;  /* 0x0051980a01007387 */ /* 0x004fe80000100a00 */
[----:B------:R2:W-:Y:S04]  /*1dba0*/  STL.64 [R1+0x5190], R8 ;  /* 0x0051900801007387 */ /* 0x0005e80000100a00 */
[----:B--2---:R-:W2:Y:S04]  /*1dbb0*/  LDL.LU.64 R8, [R1+0x3e0] ;  /* 0x0003e00001087983 */ /* 0x004ea80000300a00 */
[----:B------:R-:W2:Y:S04]  /*1dbc0*/  LDL.LU.64 R10, [R1+0x3e8] ;  /* 0x0003e800010a7983 */ /* 0x000ea80000300a00 */
[----:B--2---:R-:W-:Y:S04]  /*1dbd0*/  STL.64 [R1+0x51b8], R10 ;  /* 0x0051b80a01007387 */ /* 0x004fe80000100a00 */
[----:B------:R2:W-:Y:S04]  /*1dbe0*/  STL.64 [R1+0x51b0], R8 ;  /* 0x0051b00801007387 */ /* 0x0005e80000100a00 */
[----:B--2---:R-:W2:Y:S04]  /*1dbf0*/  LDL.LU.64 R8, [R1+0x490] ;  /* 0x0004900001087983 */ /* 0x004ea80000300a00 */
[----:B------:R-:W2:Y:S01]  /*1dc00*/  LDL.LU.64 R10, [R1+0x498] ;  /* 0x00049800010a7983 */ /* 0x000ea20000300a00 */
[----:B------:R-:W-:-:S02]  /*1dc10*/  IMAD.MOV.U32 R4, RZ, RZ, R7 ;  /* 0x000000ffff047224 */ /* 0x000fc400078e0007 */
[----:B------:R-:W-:Y:S01]  /*1dc20*/  IMAD.MOV.U32 R5, RZ, RZ, R3 ;  /* 0x000000ffff057224 */ /* 0x000fe200078e0003 */
[----:B--2---:R-:W-:Y:S04]  /*1dc30*/  STL.64 [R1+0x51d0], R10 ;  /* 0x0051d00a01007387 */ /* 0x004fe80000100a00 */
[----:B------:R2:W-:Y:S04]  /*1dc40*/  STL.64 [R1+0x51c8], R8 ;  /* 0x0051c80801007387 */ /* 0x0005e80000100a00 */
[----:B--2---:R-:W2:Y:S04]  /*1dc50*/  LDL.LU.64 R8, [R1+0x4a0] ;  /* 0x0004a00001087983 */ /* 0x004ea80000300a00 */
[----:B------:R-:W2:Y:S04]  /*1dc60*/  LDL.LU.64 R10, [R1+0x4a8] ;  /* 0x0004a800010a7983 */ /* 0x000ea80000300a00 */
[----:B------:R-:W-:Y:S04]  /*1dc70*/  STL [R1+0x4fc8], R29 ;  /* 0x004fc81d01007387 */ /* 0x000fe80000100800 */
[----:B-1----:R-:W-:Y:S04]  /*1dc80*/  STL.64 [R1+0x5158], R18 ;  /* 0x0051581201007387 */ /* 0x002fe80000100a00 */
[----:B---3--:R1:W-:Y:S04]  /*1dc90*/  STL.64 [R1+0x5150], R16 ;  /* 0x0051501001007387 */ /* 0x0083e80000100a00 */
[----:B-1----:R-:W3:Y:S04]  /*1dca0*/  LDL.64 R16, [R1+0x20] ;  /* 0x0000200001107983 */ /* 0x002ee80000100a00 */
[----:B------:R-:W-:Y:S04]  /*1dcb0*/  STL.64 [R1+0x50c8], R22 ;  /* 0x0050c81601007387 */ /* 0x000fe80000100a00 */
[----:B----4-:R1:W-:Y:S04]  /*1dcc0*/  STL.64 [R1+0x50c0], R20 ;  /* 0x0050c01401007387 */ /* 0x0103e80000100a00 */
[----:B-1----:R-:W3:Y:S04]  /*1dcd0*/  LDL.LU.64 R20, [R1+0x3c0] ;  /* 0x0003c00001147983 */ /* 0x002ee80000300a00 */
[----:B------:R-:W3:Y:S04]  /*1dce0*/  LDL.LU.64 R22, [R1+0x3c8] ;  /* 0x0003c80001167983 */ /* 0x000ee80000300a00 */
[----:B------:R-:W-:Y:S04]  /*1dcf0*/  STL.64 [R1+0x5038], R26 ;  /* 0x0050381a01007387 */ /* 0x000fe80000100a00 */
[----:B------:R1:W-:Y:S04]  /*1dd00*/  STL.64 [R1+0x5030], R24 ;  /* 0x0050301801007387 */ /* 0x0003e80000100a00 */
[----:B-1----:R-:W4:Y:S04]  /*1dd10*/  LDL.LU.64 R24, [R1+0x3f0] ;  /* 0x0003f00001187983 */ /* 0x002f280000300a00 */
[----:B------:R-:W4:Y:S01]  /*1dd20*/  LDL.LU.64 R26, [R1+0x3f8] ;  /* 0x0003f800011a7983 */ /* 0x000f220000300a00 */
[C---:B--2---:R-:W-:Y:S03]  /*1dd30*/  HMMA.1688.F32.TF32 R4, R12.reuse, R4, R8 ;  /* 0x000000040c04723c */ /* 0x044fe60000081008 */
[----:B------:R-:W2:Y:S04]  /*1dd40*/  LDL.LU.64 R10, [R1+0x51d0] ;  /* 0x0051d000010a7983 */ /* 0x000ea80000300a00 */
[----:B------:R-:W2:Y:S11]  /*1dd50*/  LDL.LU.64 R8, [R1+0x51c8] ;  /* 0x0051c80001087983 */ /* 0x000eb60000300a00 */
[----:B------:R-:W-:Y:S05]  /*1dd60*/  @!UPT UIADD3 URZ, URZ, URZ, URZ ;  /* 0x0000003f3f3ff290 */ /* 0x000fea000fffe03f */
[----:B------:R1:W-:Y:S04]  /*1dd70*/  STL.64 [R1+0x420], R4 ;  /* 0x0004200401007387 */ /* 0x0003e80000100a00 */
[----:B------:R-:W-:Y:S04]  /*1dd80*/  STL.64 [R1+0x428], R6 ;  /* 0x0004280601007387 */ /* 0x000fe80000100a00 */
[----:B-1----:R-:W2:Y:S02]  /*1dd90*/  LDL.LU.64 R4, [R1+0x51c0] ;  /* 0x0051c00001047983 */ /* 0x002ea40000300a00 */
[----:B--2---:R-:W-:Y:S01]  /*1dda0*/  HMMA.1688.F32.TF32 R8, R12, R4, R8 ;  /* 0x000000040c08723c */ /* 0x004fe20000081008 */
[----:B------:R-:W-:-:S02]  /*1ddb0*/  IMAD.MOV.U32 R28, RZ, RZ, R4 ;  /* 0x000000ffff1c7224 */ /* 0x000fc400078e0004 */
[----:B------:R-:W-:Y:S11]  /*1ddc0*/  IMAD.MOV.U32 R3, RZ, RZ, R5 ;  /* 0x000000ffff037224 */ /* 0x000ff600078e0005 */
[----:B------:R-:W-:Y:S09]  /*1ddd0*/  @!UPT UIADD3 URZ, URZ, URZ, URZ ;  /* 0x0000003f3f3ff290 */ /* 0x000ff2000fffe03f */
[----:B------:R-:W-:Y:S04]  /*1dde0*/  STL.64 [R1+0x410], R8 ;  /* 0x0004100801007387 */ /* 0x000fe80000100a00 */
[----:B------:R1:W-:Y:S04]  /*1ddf0*/  STL.64 [R1+0x418], R10 ;  /* 0x0004180a01007387 */ /* 0x0003e80000100a00 */
[----:B-1----:R-:W2:Y:S04]  /*1de00*/  LDL.LU.64 R10, [R1+0x51b8] ;  /* 0x0051b800010a7983 */ /* 0x002ea80000300a00 */
[----:B------:R-:W2:Y:S04]  /*1de10*/  LDL.LU.64 R8, [R1+0x51b0] ;  /* 0x0051b00001087983 */ /* 0x000ea80000300a00 */
[----:B------:R-:W4:Y:S02]  /*1de20*/  LDL.LU.64 R4, [R1+0x51a8] ;  /* 0x0051a80001047983 */ /* 0x000f240000300a00 */
[C---:B----4-:R-:W-:Y:S11]  /*1de30*/  HMMA.1688.F32.TF32 R24, R12.reuse, R4, R24 ;  /* 0x000000040c18723c */ /* 0x050ff60000081018 */
[----:B------:R-:W-:Y:S11]  /*1de40*/  @!UPT UIADD3 URZ, URZ, URZ, URZ ;  /* 0x0000003f3f3ff290 */ /* 0x000ff6000fffe03f */
[----:B------:R-:W-:Y:S01]  /*1de50*/  @!UPT UIADD3 URZ, URZ, URZ, URZ ;  /* 0x0000003f3f3ff290 */ /* 0x000fe2000fffe03f */
[----:B------:R1:W-:Y:S04]  /*1de60*/  STL.64 [R1+0x3f0], R24 ;  /* 0x0003f01801007387 */ /* 0x0003e80000100a00 */
[----:B------:R4:W-:Y:S01]  /*1de70*/  STL.64 [R1+0x3f8], R26 ;  /* 0x0003f81a01007387 */ /* 0x0009e20000100a00 */
[----:B-1----:R-:W-:Y:S02]  /*1de80*/  IMAD.MOV.U32 R25, RZ, RZ, R4 ;  /* 0x000000ffff197224 */ /* 0x002fe400078e0004 */
[----:B------:R-:W-:Y:S02]  /*1de90*/  IMAD.MOV.U32 R24, RZ, RZ, R5 ;  /* 0x000000ffff187224 */ /* 0x000fe400078e0005 */
[----:B------:R-:W2:Y:S02]  /*1dea0*/  LDL.LU.64 R4, [R1+0x51a0] ;  /* 0x0051a00001047983 */ /* 0x000ea40000300a00 */
[----:B--2---:R-:W-:Y:S01]  /*1deb0*/  HMMA.1688.F32.TF32 R8, R12, R4, R8 ;  /* 0x000000040c08723c */ /* 0x004fe20000081008 */
[----:B----4-:R-:W-:-:S02]  /*1dec0*/  IMAD.MOV.U32 R27, RZ, RZ, R4 ;  /* 0x000000ffff1b7224 */ /* 0x010fc400078e0004 */
[----:B------:R-:W-:Y:S11]  /*1ded0*/  IMAD.MOV.U32 R26, RZ, RZ, R5 ;  /* 0x000000ffff1a7224 */ /* 0x000ff600078e0005 */
[----:B------:R-:W-:Y:S09]  /*1dee0*/  @!UPT UIADD3 URZ, URZ, URZ, URZ ;  /* 0x0000003f3f3ff290 */ /* 0x000ff2000fffe03f */
[----:B------:R-:W-:Y:S04]  /*1def0*/  STL.64 [R1+0x3e0], R8 ;  /* 0x0003e00801007387 */ /* 0x000fe80000100a00 */
[----:B------:R1:W-:Y:S04]  /*1df00*/  STL.64 [R1+0x3e8], R10 ;  /* 0x0003e80a01007387 */ /* 0x0003e80000100a00 */
[----:B-1----:R-:W2:Y:S04]  /*1df10*/  LDL.LU.64 R10, [R1+0x5198] ;  /* 0x00519800010a7983 */ /* 0x002ea80000300a00 */
[----:B------:R-:W2:Y:S04]  /*1df20*/  LDL.LU.64 R8, [R1+0x5190] ;  /* 0x0051900001087983 */ /* 0x000ea80000300a00 */
[----:B------:R-:W2:Y:S01]  /*1df30*/  LDL.LU.64 R4, [R1+0x5188] ;  /* 0x0051880001047983 */ /* 0x000ea20000300a00 */
[----:B---3--:R-:W-:Y:S01]  /*1df40*/  HMMA.1688.F32.TF32 R20, R12, R16, R20 ;  /* 0x000000100c14723c */ /* 0x008fe20000081014 */
[----:B------:R-:W-:-:S07]  /*1df50*/  IMAD.MOV.U32 R29, RZ, RZ, R17 ;  /* 0x000000ffff1d7224 */ /* 0x000fce00078e0011 */
[----:B--2---:R-:W-:Y:S01]  /*1df60*/  HMMA.1688.F32.TF32 R4, R12, R4, R8 ;  /* 0x000000040c04723c */ /* 0x004fe20000081008 */
[----:B------:R-:W2:Y:S04]  /*1df70*/  LDL.LU.64 R10, [R1+0x5180] ;  /* 0x00518000010a7983 */ /* 0x000ea80000300a00 */
[----:B------:R-:W3:Y:S11]  /*1df80*/  LDL.LU.64 R8, [R1+0x5178] ;  /* 0x0051780001087983 */ /* 0x000ef60000300a00 */
[----:B------:R-:W-:Y:S07]  /*1df90*/  @!UPT UIADD3 URZ, URZ, URZ, URZ ;  /* 0x0000003f3f3ff290 */ /* 0x000fee000fffe03f */
[----:B------:R-:W-:Y:S04]  /*1dfa0*/  STL.64 [R1+0x3d0], R4 ;  /* 0x0003d00401007387 */ /* 0x000fe80000100a00 */
[----:B------:R1:W-:Y:S04]  /*1dfb0*/  STL.64 [R1+0x3d8], R6 ;  /* 0x0003d80601007387 */ /* 0x0003e80000100a00 */
[----:B-1----:R-:W4:Y:S01]  /*1dfc0*/  LDL.LU R6, [R1+0x5170] ;  /* 0x0051700001067983 */ /* 0x002f220000300800 */
[----:B------:R-:W-:-:S03]  /*1dfd0*/  IMAD.MOV.U32 R7, RZ, RZ, R16 ;  /* 0x000000ffff077224 */ /* 0x000fc600078e0010 */
[----:B------:R-:W2:Y:S04]  /*1dfe0*/  LDL.LU.64 R4, [R1+0x5168] ;  /* 0x0051680001047983 */ /* 0x000ea80000300a00 */
[----:B------:R1:W-:Y:S04]  /*1dff0*/  STL.64 [R1+0x3c0], R20 ;  /* 0x0003c01401007387 */ /* 0x0003e80000100a00 */
[----:B------:R1:W-:Y:S04]  /*1e000*/  STL.64 [R1+0x3c8], R22 ;  /* 0x0003c81601007387 */ /* 0x0003e80000100a00 */
[----:B------:R-:W3:Y:S04]  /*1e010*/  LDL.LU.64 R16, [R1+0x3b0] ;  /* 0x0003b00001107983 */ /* 0x000ee80000300a00 */
[----:B------:R-:W3:Y:S04]  /*1e020*/  LDL.LU.64 R18, [R1+0x3b8] ;  /* 0x0003b80001127983 */ /* 0x000ee80000300a00 */
[----:B-1----:R-:W2:Y:S04]  /*1e030*/  LDL.LU.64 R20, [R1+0x2a0] ;  /* 0x0002a00001147983 */ /* 0x002ea80000300a00 */
[----:B------:R-:W2:Y:S04]  /*1e040*/  LDL.LU.64 R22, [R1+0x2a8] ;  /* 0x0002a80001167983 */ /* 0x000ea80000300a00 */
[----:B--2---:R-:W-:Y:S04]  /*1e050*/  STL.64 [R1+0x50d8], R22 ;  /* 0x0050d81601007387 */ /* 0x004fe80000100a00 */
[----:B------:R1:W-:Y:S02]  /*1e060*/  STL.64 [R1+0x50d0], R20 ;  /* 0x0050d01401007387 */ /* 0x0003e40000100a00 */
[----:B-1----:R-:W-:-:S02]  /*1e070*/  IMAD.MOV.U32 R20, RZ, RZ, R7 ;  /* 0x000000ffff147224 */ /* 0x002fc400078e0007 */
[----:B------:R-:W-:Y:S01]  /*1e080*/  IMAD.MOV.U32 R21, RZ, RZ, R29 ;  /* 0x000000ffff157224 */ /* 0x000fe200078e001d */
[----:B------:R-:W4:Y:S04]  /*1e090*/  LDL.LU R7, [R1+0x5160] ;  /* 0x0051600001077983 */ /* 0x000f280000300800 */
[----:B------:R1:W-:Y:S04]  /*1e0a0*/  STL.64 [R1+0x50f0], R20 ;  /* 0x0050f01401007387 */ /* 0x0003e80000100a00 */
[----:B-1----:R-:W2:Y:S04]  /*1e0b0*/  LDL.64 R20, [R1+0x30] ;  /* 0x0000300001147983 */ /* 0x002ea80000100a00 */
[----:B--2---:R1:W-:Y:S02]  /*1e0c0*/  STL.64 [R1+0x5108], R20 ;  /* 0x0051081401007387 */ /* 0x0043e40000100a00 */
[----:B-1----:R-:W-:-:S02]  /*1e0d0*/  IMAD.MOV.U32 R20, RZ, RZ, R27 ;  /* 0x000000ffff147224 */ /* 0x002fc400078e001b */
[----:B------:R-:W-:-:S05]  /*1e0e0*/  IMAD.MOV.U32 R21, RZ, RZ, R26 ;  /* 0x000000ffff157224 */ /* 0x000fca00078e001a */
[----:B------:R1:W-:Y:S02]  /*1e0f0*/  STL.64 [R1+0x5120], R20 ;  /* 0x0051201401007387 */ /* 0x0003e40000100a00 */
[----:B-1----:R-:W-:Y:S02]  /*1e100*/  IMAD.MOV.U32 R20, RZ, RZ, R25 ;  /* 0x000000ffff147224 */ /* 0x002fe400078e0019 */
[----:B------:R-:W-:Y:S02]  /*1e110*/  IMAD.MOV.U32 R21, RZ, RZ, R24 ;  /* 0x000000ffff157224 */ /* 0x000fe400078e0018 */
[C---:B---3--:R-:W-:Y:S03]  /*1e120*/  HMMA.1688.F32.TF32 R24, R12.reuse, R8, R16 ;  /* 0x000000080c18723c */ /* 0x048fe60000081010 */
[----:B------:R1:W-:Y:S04]  /*1e130*/  STL.64 [R1+0x5138], R20 ;  /* 0x0051381401007387 */ /* 0x0003e80000100a00 */
[----:B-1----:R-:W2:Y:S04]  /*1e140*/  LDL.64 R20, [R1+0x70] ;  /* 0x0000700001147983 */ /* 0x002ea80000100a00 */
[----:B------:R-:W3:Y:S04]  /*1e150*/  LDL.LU.64 R16, [R1+0x310] ;  /* 0x0003100001107983 */ /* 0x000ee80000300a00 */
[----:B------:R-:W3:Y:S08]  /*1e160*/  LDL.LU.64 R18, [R1+0x318] ;  /* 0x0003180001127983 */ /* 0x000ef00000300a00 */
[----:B------:R1:W-:Y:S04]  /*1e170*/  STL.64 [R1+0x3b0], R24 ;  /* 0x0003b01801007387 */ /* 0x0003e80000100a00 */
[----:B------:R4:W-:Y:S04]  /*1e180*/  STL.64 [R1+0x3b8], R26 ;  /* 0x0003b81a01007387 */ /* 0x0009e80000100a00 */
[----:B-1----:R-:W2:Y:S04]  /*1e190*/  LDL.LU.64 R24, [R1+0x2e0] ;  /* 0x0002e00001187983 */ /* 0x002ea80000300a00 */
[----:B----4-:R-:W4:Y:S04]  /*1e1a0*/  LDL.LU.64 R26, [R1+0x2e8] ;  /* 0x0002e800011a7983 */ /* 0x010f280000300a00 */
[----:B----4-:R-:W-:Y:S04]  /*1e1b0*/  STL.64 [R1+0x5148], R26 ;  /* 0x0051481a01007387 */ /* 0x010fe80000100a00 */
[----:B--2---:R1:W-:Y:S04]  /*1e1c0*/  STL.64 [R1+0x5140], R24 ;  /* 0x0051401801007387 */ /* 0x0043e80000100a00 */
[----:B-1----:R-:W2:Y:S04]  /*1e1d0*/  LDL.LU.64 R24, [R1+0x2f0] ;  /* 0x0002f00001187983 */ /* 0x002ea80000300a00 */
[----:B------:R-:W2:Y:S04]  /*1e1e0*/  LDL.LU.64 R26, [R1+0x2f8] ;  /* 0x0002f800011a7983 */ /* 0x000ea80000300a00 */
[----:B------:R-:W-:Y:S04]  /*1e1f0*/  STL.64 [R1+0x50e8], R10 ;  /* 0x0050e80a01007387 */ /* 0x000fe80000100a00 */
[----:B------:R1:W-:Y:S04]  /*1e200*/  STL.64 [R1+0x50e0], R8 ;  /* 0x0050e00801007387 */ /* 0x0003e80000100a00 */
[----:B-1----:R-:W4:Y:S04]  /*1e210*/  LDL.LU.64 R8, [R1+0x2b0] ;  /* 0x0002b00001087983 */ /* 0x002f280000300a00 */
[----:B------:R-:W2:Y:S04]  /*1e220*/  LDL.LU.64 R10, [R1+0x2b8] ;  /* 0x0002b800010a7983 */ /* 0x000ea80000300a00 */
[----:B--2---:R-:W-:Y:S04]  /*1e230*/  STL.64 [R1+0x5100], R10 ;  /* 0x0051000a01007387 */ /* 0x004fe80000100a00 */
[----:B----4-:R1:W-:Y:S04]  /*1e240*/  STL.64 [R1+0x50f8], R8 ;  /* 0x0050f80801007387 */ /* 0x0103e80000100a00 */
[----:B-1----:R-:W2:Y:S04]  /*1e250*/  LDL.LU.64 R8, [R1+0x4c0] ;  /* 0x0004c00001087983 */ /* 0x002ea80000300a00 */
[----:B------:R-:W4:Y:S04]  /*1e260*/  LDL.LU.64 R10, [R1+0x4c8] ;  /* 0x0004c800010a7983 */ /* 0x000f280000300a00 */
[----:B----4-:R-:W-:Y:S04]  /*1e270*/  STL.64 [R1+0x5118], R10 ;  /* 0x0051180a01007387 */ /* 0x010fe80000100a00 */
[----:B--2---:R1:W-:Y:S04]  /*1e280*/  STL.64 [R1+0x5110], R8 ;  /* 0x0051100801007387 */ /* 0x0043e80000100a00 */
[----:B-1----:R-:W2:Y:S04]  /*1e290*/  LDL.LU.64 R8, [R1+0x2c0] ;  /* 0x0002c00001087983 */ /* 0x002ea80000300a00 */
[----:B------:R-:W4:Y:S01]  /*1e2a0*/  LDL.LU.64 R10, [R1+0x2c8] ;  /* 0x0002c800010a7983 */ /* 0x000f220000300a00 */
[----:B---3--:R-:W-:Y:S03]  /*1e2b0*/  HMMA.1688.F32.TF32 R12, R12, R4, R16 ;  /* 0x000000040c0c723c */ /* 0x008fe60000081010 */
[----:B----4-:R-:W-:Y:S04]  /*1e2c0*/  STL.64 [R1+0x5130], R10 ;  /* 0x0051300a01007387 */ /* 0x010fe80000100a00 */
[----:B--2---:R1:W-:Y:S04]  /*1e2d0*/  STL.64 [R1+0x5128], R8 ;  /* 0x0051280801007387 */ /* 0x0043e80000100a00 */
[----:B-1----:R-:W2:Y:S04]  /*1e2e0*/  LDL.LU.64 R8, [R1+0x2d0] ;  /* 0x0002d00001087983 */ /* 0x002ea80000300a00 */
[----:B------:R-:W2:Y:S04]  /*1e2f0*/  LDL.LU.64 R10, [R1+0x2d8] ;  /* 0x0002d800010a7983 */ /* 0x000ea80000300a00 */
[----:B------:R-:W3:Y:S04]  /*1e300*/  LDL.LU.64 R18, [R1+0x5158] ;  /* 0x0051580001127983 */ /* 0x000ee80000300a00 */
[----:B------:R-:W3:Y:S04]  /*1e310*/  LDL.LU.64 R16, [R1+0x5150] ;  /* 0x0051500001107983 */ /* 0x000ee80000300a00 */
[----:B------:R1:W-:Y:S04]  /*1e320*/  STL.64 [R1+0x320], R12 ;  /* 0x0003200c01007387 */ /* 0x0003e80000100a00 */
[----:B------:R4:W-:Y:S01]  /*1e330*/  STL.64 [R1+0x328], R14 ;  /* 0x0003280e01007387 */ /* 0x0009e20000100a00 */
[----:B-1----:R-:W-:-:S02]  /*1e340*/  IMAD.MOV.U32 R13, RZ, RZ, R3 ;  /* 0x000000ffff0d7224 */ /* 0x002fc400078e0003 */
[----:B------:R-:W-:Y:S02]  /*1e350*/  IMAD.MOV.U32 R3, RZ, RZ, R21 ;  /* 0x000000ffff037224 */ /* 0x000fe400078e0015 */
[----:B----4-:R-:W-:Y:S01]  /*1e360*/  IMAD.MOV.U32 R14, RZ, RZ, R20 ;  /* 0x000000ffff0e7224 */ /* 0x010fe200078e0014 */
[----:B---3--:R-:W-:Y:S11]  /*1e370*/  HMMA.1688.F32.TF32 R24, R16, R20, R24 ;  /* 0x000000141018723c */ /* 0x008ff60000081018 */
[----:B------:R-:W-:Y:S11]  /*1e380*/  @!UPT UIADD3 URZ, URZ, URZ, URZ ;  /* 0x0000003f3f3ff290 */ /* 0x000ff6000fffe03f */
[----:B------:R-:W-:Y:S01]  /*1e390*/  @!UPT UIADD3 URZ, URZ, URZ, URZ ;  /* 0x0000003f3f3ff290 */ /* 0x000fe2000fffe03f */
[----:B------:R-:W-:Y:S04]  /*1e3a0*/  STL.64 [R1+0x310], R24 ;  /* 0x0003101801007387 */ /* 0x000fe80000100a00 */
[----:B------:R1:W-:Y:S04]  /*1e3b0*/  STL.64 [R1+0x318], R26 ;  /* 0x0003181a01007387 */ /* 0x0003e80000100a00 */
[----:B-1----:R-:W3:Y:S04]  /*1e3c0*/  LDL.LU.64 R26, [R1+0x5148] ;  /* 0x00514800011a7983 */ /* 0x002ee80000300a00 */
[----:B------:R-:W3:Y:S04]  /*1e3d0*/  LDL.LU.64 R24, [R1+0x5140] ;  /* 0x0051400001187983 */ /* 0x000ee80000300a00 */
[----:B------:R-:W2:Y:S01]  /*1e3e0*/  LDL.LU.64 R20, [R1+0x5138] ;  /* 0x0051380001147983 */ /* 0x000ea20000300a00 */
[----:B------:R-:W-:-:S07]  /*1e3f0*/  IMAD.MOV.U32 R12, RZ, RZ, R28 ;  /* 0x000000ffff0c7224 */ /* 0x000fce00078e001c */
[C---:B---3--:R-:W-:Y:S08]  /*1e400*/  HMMA.1688.F32.TF32 R24, R16.reuse, R12, R24 ;  /* 0x0000000c1018723c */ /* 0x048ff00000081018 */
[C---:B--2---:R-:W-:Y:S11]  /*1e410*/  HMMA.1688.F32.TF32 R20, R16.reuse, R20, R8 ;  /* 0x000000141014723c */ /* 0x044ff60000081008 */
[----:B------:R-:W-:Y:S04]  /*1e420*/  @!UPT UIADD3 URZ, URZ, URZ, URZ ;  /* 0x0000003f3f3ff290 */ /* 0x000fe8000fffe03f */
[----:B------:R1:W-:Y:S04]  /*1e430*/  STL.64 [R1+0x2f0], R24 ;  /* 0x0002f01801007387 */ /* 0x0003e80000100a00 */
[----:B------:R2:W-:Y:S04]  /*1e440*/  STL.64 [R1+0x2f8], R26 ;  /* 0x0002f81a01007387 */ /* 0x0005e80000100a00 */
[----:B-1----:R-:W3:Y:S04]  /*1e450*/  LDL.LU.64 R24, [R1+0x4b0] ;  /* 0x0004b00001187983 */ /* 0x002ee80000300a00 */
[----:B--2---:R-:W3:Y:S04]  /*1e460*/  LDL.LU.64 R26, [R1+0x4b8] ;  /* 0x0004b800011a7983 */ /* 0x004ee80000300a00 */
[----:B------:R-:W2:Y:S04]  /*1e470*/  LDL.LU.64 R10, [R1+0x5130] ;  /* 0x00513000010a7983 */ /* 0x000ea80000300a00 */
[----:B------:R-:W2:Y:S04]  /*1e480*/  LDL.LU.64 R8, [R1+0x5128] ;  /* 0x0051280001087983 */ /* 0x000ea80000300a00 */
[----:B------:R1:W-:Y:S04]  /*1e490*/  STL.64 [R1+0x2e0], R20 ;  /* 0x0002e01401007387 */ /* 0x0003e80000100a00 */
[----:B------:R2:W-:Y:S04]  /*1e4a0*/  STL.64 [R1+0x2e8], R22 ;  /* 0x0002e81601007387 */ /* 0x0005e80000100a00 */
[----:B-1----:R-:W2:Y:S02]  /*1e4b0*/  LDL.LU.64 R20, [R1+0x5120] ;  /* 0x0051200001147983 */ /* 0x002ea40000300a00 */
[C---:B--2---:R-:W-:Y:S02]  /*1e4c0*/  HMMA.1688.F32.TF32 R20, R16.reuse, R20, R8 ;  /* 0x000000141014723c */ /* 0x044fe40000081008 */
[----:B------:R-:W2:Y:S04]  /*1e4d0*/  LDL.LU.64 R10, [R1+0x5118] ;  /* 0x00511800010a7983 */ /* 0x000ea80000300a00 */
[----:B------:R-:W2:Y:S11]  /*1e4e0*/  LDL.LU.64 R8, [R1+0x5110] ;  /* 0x0051100001087983 */ /* 0x000eb60000300a00 */
[----:B------:R-:W-:Y:S06]  /*1e4f0*/  @!UPT UIADD3 URZ, URZ, URZ, URZ ;  /* 0x0000003f3f3ff290 */ /* 0x000fec000fffe03f */
        /* <DEDUP_REMOVED lines=11> */
[----:B------:R-:W2:Y:S02]  /*1e5b0*/  LDL.LU.64 R20, [R1+0x50f0] ;  /* 0x0050f00001147983 */ /* 0x000ea40000300a00 */
[C---:B--2---:R-:W-:Y:S02]  /*1e5c0*/  HMMA.1688.F32.TF32 R20, R16.reuse, R20, R8 ;  /* 0x000000141014723c */ /* 0x044fe40000081008 */
[----:B------:R-:W2:Y:S04]  /*1e5d0*/  LDL.LU.64 R10, [R1+0x50e8] ;  /* 0x0050e800010a7983 */ /* 0x000ea80000300a00 */
[----:B------:R-:W4:Y:S11]  /*1e5e0*/  LDL.LU.64 R8, [R1+0x50e0] ;  /* 0x0050e00001087983 */ /* 0x000f360000300a00 */
[----:B------:R-:W-:Y:S06]  /*1e5f0*/  @!UPT UIADD3 URZ, URZ, URZ, URZ ;  /* 0x0000003f3f3ff290 */ /* 0x000fec000fffe03f */
[----:B------:R-:W-:Y:S04]  /*1e600*/  STL.64 [R1+0x2b0], R20 ;  /* 0x0002b01401007387 */ /* 0x000fe80000100a00 */
[----:B------:R1:W-:Y:S04]  /*1e610*/  STL.64 [R1+0x2b8], R22 ;  /* 0x0002b81601007387 */ /* 0x0003e80000100a00 */
[----:B-1----:R-:W4:Y:S04]  /*1e620*/  LDL.LU.64 R22, [R1+0x50d8] ;  /* 0x0050d80001167983 */ /* 0x002f280000300a00 */
[----:B------:R-:W4:Y:S02]  /*1e630*/  LDL.LU.64 R20, [R1+0x50d0] ;  /* 0x0050d00001147983 */ /* 0x000f240000300a00 */
[----:B----4-:R-:W-:Y:S11]  /*1e640*/  HMMA.1688.F32.TF32 R20, R16, R8, R20 ;  /* 0x000000081014723c */ /* 0x010ff60000081014 */
[----:B------:R-:W-:Y:S11]  /*1e650*/  @!UPT UIADD3 URZ, URZ, URZ, URZ ;  /* 0x0000003f3f3ff290 */ /* 0x000ff6000fffe03f */
[----:B------:R-:W-:Y:S01]  /*1e660*/  @!UPT UIADD3 URZ, URZ, URZ, URZ ;  /* 0x0000003f3f3ff290 */ /* 0x000fe2000fffe03f */
[----:B------:R-:W-:Y:S04]  /*1e670*/  STL.64 [R1+0x2a0], R20 ;  /* 0x0002a01401007387 */ /* 0x000fe80000100a00 */
[----:B------:R1:W-:Y:S04]  /*1e680*/  STL.64 [R1+0x2a8], R22 ;  /* 0x0002a81601007387 */ /* 0x0003e80000100a00 */
[----:B-1----:R-:W4:Y:S04]  /*1e690*/  LDL.LU.64 R22, [R1+0x50c8] ;  /* 0x0050c80001167983 */ /* 0x002f280000300a00 */
[----:B------:R-:W4:Y:S04]  /*1e6a0*/  LDL.LU.64 R20, [R1+0x50c0] ;  /* 0x0050c00001147983 */ /* 0x000f280000300a00 */
[----:B--2---:R-:W-:Y:S04]  /*1e6b0*/  STL.64 [R1+0x5058], R10 ;  /* 0x0050580a01007387 */ /* 0x004fe80000100a00 */
[----:B------:R1:W-:Y:S04]  /*1e6c0*/  STL.64 [R1+0x5050], R8 ;  /* 0x0050500801007387 */ /* 0x0003e80000100a00 */
[----:B-1----:R-:W2:Y:S04]  /*1e6d0*/  LDL.64 R8, [R1+0x20] ;  /* 0x0000200001087983 */ /* 0x002ea80000100a00 */
[----:B--2---:R1:W-:Y:S02]  /*1e6e0*/  STL.64 [R1+0x5070], R8 ;  /* 0x0050700801007387 */ /* 0x0043e40000100a00 */
[----:B-1----:R-:W-:-:S02]  /*1e6f0*/  IMAD.MOV.U32 R8, RZ, RZ, R28 ;  /* 0x000000ffff087224 */ /* 0x002fc400078e001c */
[----:B------:R-:W-:-:S05]  /*1e700*/  IMAD.MOV.U32 R9, RZ, RZ, R15 ;  /* 0x000000ffff097224 */ /* 0x000fca00078e000f */
[----:B------:R1:W-:Y:S04]  /*1e710*/  STL.64 [R1+0x5088], R8 ;  /* 0x0050880801007387 */ /* 0x0003e80000100a00 */
[----:B-1----:R-:W2:Y:S04]  /*1e720*/  LDL.64 R8, [R1+0x40] ;  /* 0x0000400001087983 */ /* 0x002ea80000100a00 */
[----:B--2---:R1:W-:Y:S04]  /*1e730*/  STL.64 [R1+0x50a0], R8 ;  /* 0x0050a00801007387 */ /* 0x0043e80000100a00 */
[----:B-1----:R-:W2:Y:S04]  /*1e740*/  LDL.64 R8, [R1+0x50] ;  /* 0x0000500001087983 */ /* 0x002ea80000100a00 */
[----:B--2---:R3:W-:Y:S02]  /*1e750*/  STL.64 [R1+0x50b8], R8 ;  /* 0x0050b80801007387 */ /* 0x0047e40000100a00 */
[----:B---3--:R-:W-:Y:S02]  /*1e760*/  HMMA.1688.F32.TF32 R8, R16, R4, R24 ;  /* 0x000000041008723c */ /* 0x008fe40000081018 */
[----:B------:R-:W2:Y:S04]  /*1e770*/  LDL.LU.64 R24, [R1+0x200] ;  /* 0x0002000001187983 */ /* 0x000ea80000300a00 */
[----:B------:R-:W2:Y:S11]  /*1e780*/  LDL.LU.64 R26, [R1+0x208] ;  /* 0x00020800011a7983 */ /* 0x000eb60000300a00 */
[----:B------:R-:W-:Y:S06]  /*1e790*/  @!UPT UIADD3 URZ, URZ, URZ, URZ ;  /* 0x0000003f3f3ff290 */ /* 0x000fec000fffe03f */
[----:B------:R1:W-:Y:S04]  /*1e7a0*/  STL.64 [R1+0x210], R8 ;  /* 0x0002100801007387 */ /* 0x0003e80000100a00 */
[----:B------:R3:W-:Y:S04]  /*1e7b0*/  STL.64 [R1+0x218], R10 ;  /* 0x0002180a01007387 */ /* 0x0007e80000100a00 */
[----:B-1----:R-:W4:Y:S04]  /*1e7c0*/  LDL.LU.64 R8, [R1+0x1f0] ;  /* 0x0001f00001087983 */ /* 0x002f280000300a00 */
[----:B---3--:R-:W4:Y:S04]  /*1e7d0*/  LDL.LU.64 R10, [R1+0x1f8] ;  /* 0x0001f800010a7983 */ /* 0x008f280000300a00 */
[----:B------:R-:W-:Y:S04]  /*1e7e0*/  STL.64 [R1+0x5048], R6 ;  /* 0x0050480601007387 */ /* 0x000fe80000100a00 */
[----:B------:R1:W-:Y:S04]  /*1e7f0*/  STL.64 [R1+0x5040], R4 ;  /* 0x0050400401007387 */ /* 0x0003e80000100a00 */
[----:B-1----:R-:W3:Y:S04]  /*1e800*/  LDL.LU.64 R4, [R1+0x190] ;  /* 0x0001900001047983 */ /* 0x002ee80000300a00 */
[----:B------:R-:W2:Y:S04]  /*1e810*/  LDL.LU.64 R6, [R1+0x198] ;  /* 0x0001980001067983 */ /* 0x000ea80000300a00 */
        /* <DEDUP_REMOVED lines=10> */
[C---:B----4-:R-:W-:Y:S08]  /*1e8c0*/  HMMA.1688.F32.TF32 R8, R20.reuse, R12, R8 ;  /* 0x0000000c1408723c */ /* 0x050ff00000081008 */
[C---:B------:R-:W-:Y:S01]  /*1e8d0*/  HMMA.1688.F32.TF32 R24, R20.reuse, R16, R24 ;  /* 0x000000101418723c */ /* 0x040fe20000081018 */
[----:B---3--:R-:W-:Y:S04]  /*1e8e0*/  STL.64 [R1+0x5098], R6 ;  /* 0x0050980601007387 */ /* 0x008fe80000100a00 */
[----:B--2---:R1:W-:Y:S04]  /*1e8f0*/  STL.64 [R1+0x5090], R4 ;  /* 0x0050900401007387 */ /* 0x0043e80000100a00 */
[----:B-1----:R-:W2:Y:S04]  /*1e900*/  LDL.LU.64 R4, [R1+0x1d0] ;  /* 0x0001d00001047983 */ /* 0x002ea80000300a00 */
[----:B------:R-:W3:Y:S04]  /*1e910*/  LDL.LU.64 R6, [R1+0x1d8] ;  /* 0x0001d80001067983 */ /* 0x000ee80000300a00 */
[----:B---3--:R-:W-:Y:S04]  /*1e920*/  STL.64 [R1+0x50b0], R6 ;  /* 0x0050b00601007387 */ /* 0x008fe80000100a00 */
[----:B--2---:R1:W-:Y:S04]  /*1e930*/  STL.64 [R1+0x50a8], R4 ;  /* 0x0050a80401007387 */ /* 0x0043e80000100a00 */
[----:B-1----:R-:W2:Y:S04]  /*1e940*/  LDL.LU.64 R4, [R1+0x1e0] ;  /* 0x0001e00001047983 */ /* 0x002ea80000300a00 */
[----:B------:R-:W2:Y:S04]  /*1e950*/  LDL.LU.64 R6, [R1+0x1e8] ;  /* 0x0001e80001067983 */ /* 0x000ea80000300a00 */
[----:B------:R1:W-:Y:S04]  /*1e960*/  STL.64 [R1+0x200], R24 ;  /* 0x0002001801007387 */ /* 0x0003e80000100a00 */
[----:B------:R3:W-:Y:S04]  /*1e970*/  STL.64 [R1+0x208], R26 ;  /* 0x0002081a01007387 */ /* 0x0007e80000100a00 */
[----:B-1----:R-:W4:Y:S04]  /*1e980*/  LDL.LU.64 R24, [R1+0x100] ;  /* 0x0001000001187983 */ /* 0x002f280000300a00 */
[----:B---3--:R-:W4:Y:S04]  /*1e990*/  LDL.LU.64 R26, [R1+0x108] ;  /* 0x00010800011a7983 */ /* 0x008f280000300a00 */
        /* <DEDUP_REMOVED lines=36> */
[----:B------:R-:W3:Y:S04]  /*1ebe0*/  LDL.LU.64 R10, [R1+0x5058] ;  /* 0x00505800010a7983 */ /* 0x000ee80000300a00 */
[----:B------:R-:W2:Y:S02]  /*1ebf0*/  LDL.LU.64 R8, [R1+0x5050] ;  /* 0x0050500001087983 */ /* 0x000ea40000300a00 */
[C---:B--2---:R-:W-:Y:S11]  /*1ec00*/  HMMA.1688.F32.TF32 R4, R20.reuse, R8, R4 ;  /* 0x000000081404723c */ /* 0x044ff60000081004 */
[----:B------:R-:W-:Y:S11]  /*1ec10*/  @!UPT UIADD3 URZ, URZ, URZ, URZ ;  /* 0x0000003f3f3ff290 */ /* 0x000ff6000fffe03f */
[----:B------:R-:W-:Y:S01]  /*1ec20*/  @!UPT UIADD3 URZ, URZ, URZ, URZ ;  /* 0x0000003f3f3ff290 */ /* 0x000fe2000fffe03f */
[----:B------:R-:W-:Y:S04]  /*1ec30*/  STL.64 [R1+0x190], R4 ;  /* 0x0001900401007387 */ /* 0x000fe80000100a00 */
[----:B------:R1:W-:Y:S04]  /*1ec40*/  STL.64 [R1+0x198], R6 ;  /* 0x0001980601007387 */ /* 0x0003e80000100a00 */
[----:B-1----:R-:W2:Y:S04]  /*1ec50*/  LDL.LU.64 R6, [R1+0x5048] ;  /* 0x0050480001067983 */ /* 0x002ea80000300a00 */
[----:B------:R-:W4:Y:S04]  /*1ec60*/  LDL.LU.64 R4, [R1+0x5040] ;  /* 0x0050400001047983 */ /* 0x000f280000300a00 */
[----:B---3--:R-:W-:Y:S04]  /*1ec70*/  STL.64 [R1+0x4fd8], R10 ;  /* 0x004fd80a01007387 */ /* 0x008fe80000100a00 */
[----:B------:R1:W-:Y:S04]  /*1ec80*/  STL.64 [R1+0x4fd0], R8 ;  /* 0x004fd00801007387 */ /* 0x0003e80000100a00 */
[----:B-1----:R-:W3:Y:S04]  /*1ec90*/  LDL.LU.64 R8, [R1+0xf0] ;  /* 0x0000f00001087983 */ /* 0x002ee80000300a00 */
[----:B------:R-:W3:Y:S01]  /*1eca0*/  LDL.LU.64 R10, [R1+0xf8] ;  /* 0x0000f800010a7983 */ /* 0x000ee20000300a00 */
[----:B----4-:R-:W-:Y:S03]  /*1ecb0*/  HMMA.1688.F32.TF32 R20, R20, R4, R24 ;  /* 0x000000041414723c */ /* 0x010fe60000081018 */
[----:B------:R-:W3:Y:S04]  /*1ecc0*/  LDL.LU.64 R26, [R1+0x5038] ;  /* 0x00503800011a7983 */ /* 0x000ee80000300a00 */
[----:B------:R-:W3:Y:S04]  /*1ecd0*/  LDL.LU.64 R24, [R1+0x5030] ;  /* 0x0050300001187983 */ /* 0x000ee80000300a00 */
[----:B--2---:R-:W-:Y:S04]  /*1ece0*/  STL.64 [R1+0x4fe8], R6 ;  /* 0x004fe80601007387 */ /* 0x004fe80000100a00 */
[----:B------:R1:W-:Y:S08]  /*1ecf0*/  STL.64 [R1+0x4fe0], R4 ;  /* 0x004fe00401007387 */ /* 0x0003f00000100a00 */
[----:B------:R2:W-:Y:S04]  /*1ed00*/  STL.64 [R1+0x100], R20 ;  /* 0x0001001401007387 */ /* 0x0005e80000100a00 */
[----:B------:R-:W-:Y:S04]  /*1ed10*/  STL.64 [R1+0x108], R22 ;  /* 0x0001081601007387 */ /* 0x000fe80000100a00 */
[----:B-1----:R-:W4:Y:S01]  /*1ed20*/  LDL.64 R4, [R1+0x30] ;  /* 0x0000300001047983 */ /* 0x002f220000100a00 */
[----:B--2---:R-:W-:-:S02]  /*1ed30*/  IMAD.MOV.U32 R20, RZ, RZ, R14 ;  /* 0x000000ffff147224 */ /* 0x004fc400078e000e */
[----:B------:R-:W-:Y:S01]  /*1ed40*/  IMAD.MOV.U32 R21, RZ, RZ, R3 ;  /* 0x000000ffff157224 */ /* 0x000fe200078e0003 */
[----:B----4-:R1:W-:Y:S02]  /*1ed50*/  STL.64 [R1+0x4ff8], R4 ;  /* 0x004ff80401007387 */ /* 0x0103e40000100a00 */
[----:B-1----:R-:W-:Y:S02]  /*1ed60*/  IMAD.MOV.U32 R4, RZ, RZ, R28 ;  /* 0x000000ffff047224 */ /* 0x002fe400078e001c */
[----:B------:R-:W-:-:S05]  /*1ed70*/  IMAD.MOV.U32 R5, RZ, RZ, R19 ;  /* 0x000000ffff057224 */ /* 0x000fca00078e0013 */
[----:B------:R1:W-:Y:S02]  /*1ed80*/  STL.64 [R1+0x5010], R4 ;  /* 0x0050100401007387 */ /* 0x0003e40000100a00 */
[----:B-1----:R-:W-:Y:S02]  /*1ed90*/  IMAD.MOV.U32 R4, RZ, RZ, R18 ;  /* 0x000000ffff047224 */ /* 0x002fe400078e0012 */
[----:B------:R-:W-:-:S05]  /*1eda0*/  IMAD.MOV.U32 R5, RZ, RZ, R15 ;  /* 0x000000ffff057224 */ /* 0x000fca00078e000f */
[----:B------:R3:W-:Y:S02]  /*1edb0*/  STL.64 [R1+0x5028], R4 ;  /* 0x0050280401007387 */ /* 0x0007e40000100a00 */
[C---:B---3--:R-:W-:Y:S02]  /*1edc0*/  HMMA.1688.F32.TF32 R4, R24.reuse, R16, R8 ;  /* 0x000000101804723c */ /* 0x048fe40000081008 */
[----:B------:R-:W-:Y:S11]  /*1edd0*/  STL.64 [R1+0x4ff0], R20 ;  /* 0x004ff01401007387 */ /* 0x000ff60000100a00 */
[----:B------:R-:W-:Y:S10]  /*1ede0*/  @!UPT UIADD3 URZ, URZ, URZ, URZ ;  /* 0x0000003f3f3ff290 */ /* 0x000ff4000fffe03f */
[----:B------:R1:W-:Y:S01]  /*1edf0*/  STL.64 [R1+0xf0], R4 ;  /* 0x0000f00401007387 */ /* 0x0003e20000100a00 */
[----:B------:R-:W-:Y:S02]  /*1ee00*/  IMAD.MOV.U32 R28, RZ, RZ, R6 ;  /* 0x000000ffff1c7224 */ /* 0x000fe400078e0006 */
[----:B------:R-:W-:Y:S01]  /*1ee10*/  IMAD.MOV.U32 R3, RZ, RZ, R7 ;  /* 0x000000ffff037224 */ /* 0x000fe200078e0007 */
[----:B-1----:R-:W2:Y:S04]  /*1ee20*/  LDL.LU.64 R4, [R1+0xe0] ;  /* 0x0000e00001047983 */ /* 0x002ea80000300a00 */
[----:B------:R-:W2:Y:S04]  /*1ee30*/  LDL.LU.64 R6, [R1+0xe8] ;  /* 0x0000e80001067983 */ /* 0x000ea80000300a00 */
[----:B------:R-:W3:Y:S04]  /*1ee40*/  LDL.LU.64 R20, [R1+0xb0] ;  /* 0x0000b00001147983 */ /* 0x000ee80000300a00 */
[----:B------:R-:W4:Y:S04]  /*1ee50*/  LDL.LU.64 R22, [R1+0xb8] ;  /* 0x0000b80001167983 */ /* 0x000f280000300a00 */
[----:B----4-:R-:W-:Y:S04]  /*1ee60*/  STL.64 [R1+0x5008], R22 ;  /* 0x0050081601007387 */ /* 0x010fe80000100a00 */
[----:B---3--:R1:W-:Y:S04]  /*1ee70*/  STL.64 [R1+0x5000], R20 ;  /* 0x0050001401007387 */ /* 0x0083e80000100a00 */
[----:B-1----:R-:W3:Y:S04]  /*1ee80*/  LDL.LU.64 R20, [R1+0xc0] ;  /* 0x0000c00001147983 */ /* 0x002ee80000300a00 */
[----:B------:R-:W4:Y:S01]  /*1ee90*/  LDL.LU.64 R22, [R1+0xc8] ;  /* 0x0000c80001167983 */ /* 0x000f220000300a00 */
[C---:B--2---:R-:W-:Y:S03]  /*1eea0*/  HMMA.1688.F32.TF32 R12, R24.reuse, R12, R4 ;  /* 0x0000000c180c723c */ /* 0x044fe60000081004 */
[----:B----4-:R-:W-:Y:S04]  /*1eeb0*/  STL.64 [R1+0x5020], R22 ;  /* 0x0050201601007387 */ /* 0x010fe80000100a00 */
[----:B---3--:R1:W-:Y:S04]  /*1eec0*/  STL.64 [R1+0x5018], R20 ;  /* 0x0050181401007387 */ /* 0x0083e80000100a00 */
[----:B-1----:R-:W2:Y:S04]  /*1eed0*/  LDL.LU.64 R20, [R1+0xd0] ;  /* 0x0000d00001147983 */ /* 0x002ea80000300a00 */
[----:B------:R-:W2:Y:S04]  /*1eee0*/  LDL.LU.64 R22, [R1+0xd8] ;  /* 0x0000d80001167983 */ /* 0x000ea80000300a00 */
[----:B------:R-:W3:Y:S04]  /*1eef0*/  LDL.LU.64 R8, [R1+0xa0] ;  /* 0x0000a00001087983 */ /* 0x000ee80000300a00 */
[----:B------:R-:W3:Y:S04]  /*1ef00*/  LDL.LU.64 R10, [R1+0xa8] ;  /* 0x0000a800010a7983 */ /* 0x000ee80000300a00 */
[----:B------:R-:W4:Y:S04]  /*1ef10*/  LDL.LU.64 R16, [R1+0x90] ;  /* 0x0000900001107983 */ /* 0x000f280000300a00 */
[----:B------:R-:W4:Y:S04]  /*1ef20*/  LDL.LU.64 R18, [R1+0x98] ;  /* 0x0000980001127983 */ /* 0x000f280000300a00 */
[----:B------:R-:W-:Y:S04]  /*1ef30*/  STL [R1+0x4c4c], R28 ;  /* 0x004c4c1c01007387 */ /* 0x000fe80000100800 */
[----:B------:R-:W-:Y:S04]  /*1ef40*/  STL [R1+0x4c48], R3 ;  /* 0x004c480301007387 */ /* 0x000fe80000100800 */
[----:B------:R-:W2:Y:S04]  /*1ef50*/  LDL.LU.64 R4, [R1+0x5028] ;  /* 0x0050280001047983 */ /* 0x000ea80000300a00 */
[----:B------:R1:W-:Y:S04]  /*1ef60*/  STL.64 [R1+0xe0], R12 ;  /* 0x0000e00c01007387 */ /* 0x0003e80000100a00 */
[----:B------:R1:W-:Y:S04]  /*1ef70*/  STL.64 [R1+0xe8], R14 ;  /* 0x0000e80e01007387 */ /* 0x0003e80000100a00 */
[----:B-1----:R-:W3:Y:S04]  /*1ef80*/  LDL.LU.64 R12, [R1] ;  /* 0x00000000010c7983 */ /* 0x002ee80000300a00 */
[----:B------:R-:W3:Y:S01]  /*1ef90*/  LDL.LU.64 R14, [R1+0x8] ;  /* 0x00000800010e7983 */ /* 0x000ee20000300a00 */
        /* <DEDUP_REMOVED lines=12> */
[----:B-1----:R-:W2:Y:S01]  /*1f060*/  LDL.LU.64 R4, [R1+0x4ff8] ;  /* 0x004ff80001047983 */ /* 0x002ea20000300a00 */
[----:B------:R-:W-:Y:S02]  /*1f070*/  IMAD.MOV.U32 R3, RZ, RZ, R7 ;  /* 0x000000ffff037224 */ /* 0x000fe400078e0007 */
[----:B------:R-:W-:-:S03]  /*1f080*/  IMAD.MOV.U32 R28, RZ, RZ, R6 ;  /* 0x000000ffff1c7224 */ /* 0x000fc600078e0006 */
[----:B------:R-:W-:Y:S04]  /*1f090*/  STL [R1+0x4c54], R3 ;  /* 0x004c540301007387 */ /* 0x000fe80000100800 */
[----:B------:R-:W-:Y:S01]  /*1f0a0*/  STL [R1+0x4c50], R28 ;  /* 0x004c501c01007387 */ /* 0x000fe20000100800 */
[----:B--2---:R-:W-:Y:S11]  /*1f0b0*/  HMMA.1688.F32.TF32 R20, R24, R4, R20 ;  /* 0x000000041814723c */ /* 0x004ff60000081014 */
[----:B------:R-:W-:Y:S11]  /*1f0c0*/  @!UPT UIADD3 URZ, URZ, URZ, URZ ;  /* 0x0000003f3f3ff290 */ /* 0x000ff6000fffe03f */
[----:B------:R-:W-:Y:S01]  /*1f0d0*/  @!UPT UIADD3 URZ, URZ, URZ, URZ ;  /* 0x0000003f3f3ff290 */ /* 0x000fe2000fffe03f */
[----:B------:R1:W-:Y:S04]  /*1f0e0*/  STL.64 [R1+0xb0], R20 ;  /* 0x0000b01401007387 */ /* 0x0003e80000100a00 */
[----:B------:R3:W-:Y:S04]  /*1f0f0*/  STL.64 [R1+0xb8], R22 ;  /* 0x0000b81601007387 */ /* 0x0007e80000100a00 */
[----:B-1----:R-:W3:Y:S01]  /*1f100*/  LDL.LU.64 R20, [R1+0x4ff0] ;  /* 0x004ff00001147983 */ /* 0x002ee20000300a00 */
[----:B------:R-:W-:-:S03]  /*1f110*/  IMAD.MOV.U32 R29, RZ, RZ, R5 ;  /* 0x000000ffff1d7224 */ /* 0x000fc600078e0005 */
[----:B------:R-:W2:Y:S04]  /*1f120*/  LDL.LU.64 R6, [R1+0x4fe8] ;  /* 0x004fe80001067983 */ /* 0x000ea80000300a00 */
[----:B------:R-:W2:Y:S01]  /*1f130*/  LDL.LU.64 R4, [R1+0x4fe0] ;  /* 0x004fe00001047983 */ /* 0x000ea20000300a00 */
[C---:B---3--:R-:W-:Y:S03]  /*1f140*/  HMMA.1688.F32.TF32 R20, R24.reuse, R20, R8 ;  /* 0x000000141814723c */ /* 0x048fe60000081008 */
[----:B------:R-:W3:Y:S04]  /*1f150*/  LDL.LU.64 R10, [R1+0x4fd8] ;  /* 0x004fd800010a7983 */ /* 0x000ee80000300a00 */
[----:B------:R-:W4:Y:S11]  /*1f160*/  LDL.LU.64 R8, [R1+0x4fd0] ;  /* 0x004fd00001087983 */ /* 0x000f360000300a00 */
[----:B------:R-:W-:Y:S06]  /*1f170*/  @!UPT UIADD3 URZ, URZ, URZ, URZ ;  /* 0x0000003f3f3ff290 */ /* 0x000fec000fffe03f */
[----:B------:R-:W-:Y:S02]  /*1f180*/  IMAD.MOV.U32 R28, RZ, RZ, R23 ;  /* 0x000000ffff1c7224 */ /* 0x000fe400078e0017 */
[----:B------:R-:W-:Y:S01]  /*1f190*/  IMAD.MOV.U32 R3, RZ, RZ, R22 ;  /* 0x000000ffff037224 */ /* 0x000fe200078e0016 */
[----:B------:R-:W-:Y:S04]  /*1f1a0*/  STL.64 [R1+0xa0], R20 ;  /* 0x0000a01401007387 */ /* 0x000fe80000100a00 */
[----:B------:R1:W-:Y:S04]  /*1f1b0*/  STL [R1+0x4ce4], R28 ;  /* 0x004ce41c01007387 */ /* 0x0003e80000100800 */
[----:B------:R-:W-:Y:S04]  /*1f1c0*/  STL [R1+0x4ce0], R3 ;  /* 0x004ce00301007387 */ /* 0x000fe80000100800 */
[----:B------:R-:W-:Y:S04]  /*1f1d0*/  LDS R22, [R0+0x83080] ;  /* 0x0830800000167984 */ /* 0x000fe80000000800 */
[----:B------:R-:W-:Y:S04]  /*1f1e0*/  LDS R23, [R2+0x83080] ;  /* 0x0830800002177984 */ /* 0x000fe80000000800 */
[----:B------:R-:W-:Y:S04]  /*1f1f0*/  LDS R20, [R0+0x82080] ;  /* 0x0820800000147984 */ /* 0x000fe80000000800 */
[----:B------:R-:W-:Y:S01]  /*1f200*/  LDS R21, [R2+0x82080] ;  /* 0x0820800002157984 */ /* 0x000fe20000000800 */
[C---:B--2---:R-:W-:Y:S11]  /*1f210*/  HMMA.1688.F32.TF32 R12, R24.reuse, R4, R12 ;  /* 0x00000004180c723c */ /* 0x044ff6000008100c */
[----:B------:R-:W-:Y:S11]  /*1f220*/  @!UPT UIADD3 URZ, URZ, URZ, URZ ;  /* 0x0000003f3f3ff290 */ /* 0x000ff6000fffe03f */
[----:B------:R-:W-:Y:S02]  /*1f230*/  @!UPT UIADD3 URZ, URZ, URZ, URZ ;  /* 0x0000003f3f3ff290 */ /* 0x000fe4000fffe03f */
[----:B-1----:R-:W-:Y:S02]  /*1f240*/  IMAD.MOV.U32 R28, RZ, RZ, R15 ;  /* 0x000000ffff1c7224 */ /* 0x002fe400078e000f */
[----:B------:R-:W-:Y:S01]  /*1f250*/  LDS R15, [R2+0x81380] ;  /* 0x08138000020f7984 */ /* 0x000fe20000000800 */
[----:B----4-:R-:W-:Y:S03]  /*1f260*/  HMMA.1688.F32.TF32 R16, R24, R8, R16 ;  /* 0x000000081810723c */ /* 0x010fe60000081010 */
[----:B---3--:R-:W-:Y:S04]  /*1f270*/  STL.64 [R1+0x4f70], R10 ;  /* 0x004f700a01007387 */ /* 0x008fe80000100a00 */
[----:B------:R-:W-:Y:S04]  /*1f280*/  STL.64 [R1+0x4f68], R8 ;  /* 0x004f680801007387 */ /* 0x000fe80000100a00 */
[----:B------:R-:W-:Y:S04]  /*1f290*/  LDS R26, [R0+0x83100] ;  /* 0x08310000001a7984 */ /* 0x000fe80000000800 */
[----:B------:R-:W-:Y:S04]  /*1f2a0*/  LDS R27, [R2+0x83100] ;  /* 0x08310000021b7984 */ /* 0x000fe80000000800 */
[----:B------:R-:W-:Y:S04]  /*1f2b0*/  LDS R24, [R0+0x82100] ;  /* 0x0821000000187984 */ /* 0x000fe80000000800 */
[----:B------:R-:W-:Y:S04]  /*1f2c0*/  LDS R25, [R2+0x82100] ;  /* 0x0821000002197984 */ /* 0x000fe80000000800 */
[----:B------:R-:W-:Y:S04]  /*1f2d0*/  STL.64 [R1+0x90], R16 ;  /* 0x0000901001007387 */ /* 0x000fe80000100a00 */
[----:B------:R-:W-:Y:S04]  /*1f2e0*/  STL.64 [R1+0x98], R18 ;  /* 0x0000981201007387 */ /* 0x000fe80000100a00 */
[----:B------:R-:W-:Y:S04]  /*1f2f0*/  LDS R18, [R0+0x83000] ;  /* 0x0830000000127984 */ /* 0x000fe80000000800 */
[----:B------:R-:W1:Y:S04]  /*1f300*/  LDS R19, [R2+0x83000] ;  /* 0x0830000002137984 */ /* 0x000e680000000800 */
[----:B------:R-:W-:Y:S04]  /*1f310*/  LDS R16, [R0+0x82000] ;  /* 0x0820000000107984 */ /* 0x000fe80000000800 */
[----:B------:R-:W2:Y:S04]  /*1f320*/  LDS R17, [R2+0x82000] ;  /* 0x0820000002117984 */ /* 0x000ea80000000800 */
[----:B------:R-:W-:Y:S04]  /*1f330*/  STL.64 [R1], R12 ;  /* 0x0000000c01007387 */ /* 0x000fe80000100a00 */
[----:B------:R-:W-:Y:S04]  /*1f340*/  STL [R1+0x8], R14 ;  /* 0x0000080e01007387 */ /* 0x000fe80000100800 */
[----:B------:R-:W-:Y:S04]  /*1f350*/  STL.64 [R1+0x4f60], R6 ;  /* 0x004f600601007387 */ /* 0x000fe80000100a00 */
[----:B------:R-:W-:Y:S04]  /*1f360*/  STL.64 [R1+0x4f58], R4 ;  /* 0x004f580401007387 */ /* 0x000fe80000100a00 */
[----:B------:R-:W-:Y:S04]  /*1f370*/  STL [R1+0x4cf0], R28 ;  /* 0x004cf01c01007387 */ /* 0x000fe80000100800 */
[----:B------:R-:W-:Y:S04]  /*1f380*/  LDS R12, [R0+0x80380] ;  /* 0x08038000000c7984 */ /* 0x000fe80000000800 */
[----:B------:R-:W-:Y:S04]  /*1f390*/  LDS R14, [R0+0x81380] ;  /* 0x08138000000e7984 */ /* 0x000fe80000000800 */
[----:B-1----:R-:W-:Y:S04]  /*1f3a0*/  STL.64 [R1+0x4f50], R18 ;  /* 0x004f501201007387 */ /* 0x002fe80000100a00 */
[----:B------:R-:W1:Y:S04]  /*1f3b0*/  LDS R13, [R2+0x80380] ;  /* 0x08038000020d7984 */ /* 0x000e680000000800 */
[----:B--2---:R-:W-:Y:S04]  /*1f3c0*/  STL.64 [R1+0x4f48], R16 ;  /* 0x004f481001007387 */ /* 0x004fe80000100a00 */
[----:B------:R-:W-:Y:S04]  /*1f3d0*/  STL.64 [R1+0x4eb0], R22 ;  /* 0x004eb01601007387 */ /* 0x000fe80000100a00 */
[----:B------:R2:W-:Y:S04]  /*1f3e0*/  STL.64 [R1+0x4ea8], R20 ;  /* 0x004ea81401007387 */ /* 0x0005e80000100a00 */
[----:B--2---:R-:W2:Y:S04]  /*1f3f0*/  LDL.LU R20, [R1+0x40] ;  /* 0x0000400001147983 */ /* 0x004ea80000300800 */
[----:B------:R-:W2:Y:S04]  /*1f400*/  LDL.LU R21, [R1+0x44] ;  /* 0x0000440001157983 */ /* 0x000ea80000300800 */
[----:B------:R-:W3:Y:S04]  /*1f410*/  LDL R22, [R1+0x48] ;  /* 0x0000480001167983 */ /* 0x000ee80000100800 */
[----:B------:R-:W3:Y:S04]  /*1f420*/  LDL R23, [R1+0x4c] ;  /* 0x00004c0001177983 */ /* 0x000ee80000100800 */
[----:B------:R-:W1:Y:S04]  /*1f430*/  LDL.LU R16, [R1+0x70] ;  /* 0x0000700001107983 */ /* 0x000e680000300800 */
[----:B------:R-:W1:Y:S04]  /*1f440*/  LDL.LU R17, [R1+0x74] ;  /* 0x0000740001117983 */ /* 0x000e680000300800 */
[----:B---3--:R-:W-:Y:S04]  /*1f450*/  STL.64 [R1+0x4fb0], R22 ;  /* 0x004fb01601007387 */ /* 0x008fe80000100a00 */
[----:B--2---:R-:W-:Y:S04]  /*1f460*/  STL.64 [R1+0x4fa8], R20 ;  /* 0x004fa81401007387 */ /* 0x004fe80000100a00 */
[----:B------:R-:W-:Y:S04]  /*1f470*/  STL.64 [R1+0x4e30], R26 ;  /* 0x004e301a01007387 */ /* 0x000fe80000100a00 */
[----:B------:R2:W-:Y:S04]  /*1f480*/  STL.64 [R1+0x4e28], R24 ;  /* 0x004e281801007387 */ /* 0x0005e80000100a00 */
[----:B--2---:R-:W2:Y:S04]  /*1f490*/  LDL.LU R24, [R1+0x360] ;  /* 0x0003600001187983 */ /* 0x004ea80000300800 */
[----:B------:R-:W2:Y:S04]  /*1f4a0*/  LDL.LU R25, [R1+0x364] ;  /* 0x0003640001197983 */ /* 0x000ea80000300800 */
[----:B------:R-:W3:Y:S04]  /*1f4b0*/  LDL.LU R26, [R1+0x368] ;  /* 0x00036800011a7983 */ /* 0x000ee80000300800 */
[----:B------:R-:W3:Y:S04]  /*1f4c0*/  LDL.LU R27, [R1+0x36c] ;  /* 0x00036c00011b7983 */ /* 0x000ee80000300800 */
[----:B------:R-:W4:Y:S04]  /*1f4d0*/  LDL.LU R8, [R1+0x20] ;  /* 0x0000200001087983 */ /* 0x000f280000300800 */
[----:B------:R-:W4:Y:S04]  /*1f4e0*/  LDL.LU R9, [R1+0x24] ;  /* 0x0000240001097983 */ /* 0x000f280000300800 */
[----:B------:R-:W2:Y:S04]  /*1f4f0*/  LDL.LU R20, [R1+0x50] ;  /* 0x0000500001147983 */ /* 0x000ea80000300800 */
[----:B------:R-:W2:Y:S04]  /*1f500*/  LDL.LU R21, [R1+0x54] ;  /* 0x0000540001157983 */ /* 0x000ea80000300800 */
[----:B----4-:R4:W-:Y:S04]  /*1f510*/  STL.64 [R1+0x4f88], R8 ;  /* 0x004f880801007387 */ /* 0x0109e80000100a00 */
[----:B----4-:R-:W4:Y:S01]  /*1f520*/  LDL.LU R8, [R1+0x30] ;  /* 0x0000300001087983 */ /* 0x010f220000300800 */
[----:B------:R-:W-:-:S03]  /*1f530*/  IMAD.MOV.U32 R9, RZ, RZ, R29 ;  /* 0x000000ffff097224 */ /* 0x000fc600078e001d */
[----:B------:R-:W2:Y:S04]  /*1f540*/  LDL.LU R29, [R1+0x4fc8] ;  /* 0x004fc800011d7983 */ /* 0x000ea80000300800 */
[----:B------:R-:W2:Y:S04]  /*1f550*/  LDL.LU.64 R4, [R1+0x400] ;  /* 0x0004000001047983 */ /* 0x000ea80000300a00 */
[----:B------:R-:W2:Y:S04]  /*1f560*/  LDL.LU.64 R6, [R1+0x408] ;  /* 0x0004080001067983 */ /* 0x000ea80000300a00 */
[----:B----4-:R4:W-:Y:S04]  /*1f570*/  STL.64 [R1+0x4fa0], R8 ;  /* 0x004fa00801007387 */ /* 0x0109e80000100a00 */
[----:B----4-:R-:W1:Y:S04]  /*1f580*/  LDL.LU.64 R8, [R1+0x430] ;  /* 0x0004300001087983 */ /* 0x010e680000300a00 */
[----:B------:R-:W1:Y:S04]  /*1f590*/  LDL.LU.64 R10, [R1+0x438] ;  /* 0x00043800010a7983 */ /* 0x000e680000300a00 */
[----:B---3--:R-:W-:Y:S04]  /*1f5a0*/  STL.64 [R1+0x4f10], R26 ;  /* 0x004f101a01007387 */ /* 0x008fe80000100a00 */
[----:B--2---:R2:W-:Y:S04]  /*1f5b0*/  STL.64 [R1+0x4f08], R24 ;  /* 0x004f081801007387 */ /* 0x0045e80000100a00 */
[----:B--2---:R-:W2:Y:S04]  /*1f5c0*/  LDL.LU R24, [R1+0x370] ;  /* 0x0003700001187983 */ /* 0x004ea80000300800 */
[----:B------:R-:W2:Y:S04]  /*1f5d0*/  LDL.LU R25, [R1+0x374] ;  /* 0x0003740001197983 */ /* 0x000ea80000300800 */
[----:B------:R-:W3:Y:S04]  /*1f5e0*/  LDL.LU R26, [R1+0x378] ;  /* 0x00037800011a7983 */ /* 0x000ee80000300800 */
[----:B------:R-:W3:Y:S01]  /*1f5f0*/  LDL.LU R27, [R1+0x37c] ;  /* 0x00037c00011b7983 */ /* 0x000ee20000300800 */
[C---:B-1----:R-:W-:Y:S03]  /*1f600*/  HMMA.1688.F32.TF32 R16, R12.reuse, R16, R8 ;  /* 0x000000100c10723c */ /* 0x042fe60000081008 */
[----:B---3--:R-:W-:Y:S04]  /*1f610*/  STL.64 [R1+0x4f20], R26 ;  /* 0x004f201a01007387 */ /* 0x008fe80000100a00 */
[----:B--2---:R1:W-:Y:S04]  /*1f620*/  STL.64 [R1+0x4f18], R24 ;  /* 0x004f181801007387 */ /* 0x0043e80000100a00 */
[----:B-1----:R-:W2:Y:S04]  /*1f630*/  LDL.LU.64 R24, [R1+0x60] ;  /* 0x0000600001187983 */ /* 0x002ea80000300a00 */
[----:B------:R-:W3:Y:S04]  /*1f640*/  LDL.64 R26, [R1+0x68] ;  /* 0x00006800011a7983 */ /* 0x000ee80000100a00 */
[----:B------:R-:W4:Y:S04]  /*1f650*/  LDL.LU.64 R8, [R1+0x300] ;  /* 0x0003000001087983 */ /* 0x000f280000300a00 */
[----:B------:R-:W3:Y:S04]  /*1f660*/  LDL.LU.64 R10, [R1+0x308] ;  /* 0x00030800010a7983 */ /* 0x000ee80000300a00 */
[----:B------:R-:W-:Y:S04]  /*1f670*/  STL.64 [R1+0x4e0], R16 ;  /* 0x0004e01001007387 */ /* 0x000fe80000100a00 */
[----:B------:R2:W-:Y:S02]  /*1f680*/  STL.64 [R1+0x4e8], R18 ;  /* 0x0004e81201007387 */ /* 0x0005e40000100a00 */
[C---:B--2---:R-:W-:Y:S02]  /*1f690*/  HMMA.1688.F32.TF32 R16, R12.reuse, R24, R4 ;  /* 0x000000180c10723c */ /* 0x044fe40000081004 */
[----:B---3--:R-:W-:Y:S04]  /*1f6a0*/  STL.64 [R1+0x4fc0], R10 ;  /* 0x004fc00a01007387 */ /* 0x008fe80000100a00 */
[----:B----4-:R1:W-:Y:S04]  /*1f6b0*/  STL.64 [R1+0x4fb8], R8 ;  /* 0x004fb80801007387 */ /* 0x0103e80000100a00 */
[----:B-1----:R-:W2:Y:S04]  /*1f6c0*/  LDL.LU.64 R8, [R1+0x390] ;  /* 0x0003900001087983 */ /* 0x002ea80000300a00 */
[----:B------:R-:W2:Y:S04]  /*1f6d0*/  LDL.LU.64 R10, [R1+0x398] ;  /* 0x00039800010a7983 */ /* 0x000ea80000300a00 */
[----:B------:R-:W3:Y:S04]  /*1f6e0*/  LDL.LU.64 R4, [R1+0x1c0] ;  /* 0x0001c00001047983 */ /* 0x000ee80000300a00 */
[----:B------:R-:W4:Y:S04]  /*1f6f0*/  LDL.LU.64 R6, [R1+0x1c8] ;  /* 0x0001c80001067983 */ /* 0x000f280000300a00 */
[----:B------:R-:W-:Y:S04]  /*1f700*/  STL.64 [R1+0x430], R16 ;  /* 0x0004301001007387 */ /* 0x000fe80000100a00 */
[----:B------:R-:W-:Y:S04]  /*1f710*/  STL.64 [R1+0x438], R18 ;  /* 0x0004381201007387 */ /* 0x000fe80000100a00 */
        /* <DEDUP_REMOVED lines=11> */
[----:B------:R1:W-:Y:S04]  /*1f7d0*/  STL.64 [R1+0x4f30], R26 ;  /* 0x004f301a01007387 */ /* 0x0003e80000100a00 */
[----:B-1----:R-:W4:Y:S04]  /*1f7e0*/  LDL.64 R26, [R1+0x78] ;  /* 0x00007800011a7983 */ /* 0x002f280000100a00 */
[----:B------:R-:W2:Y:S04]  /*1f7f0*/  LDL.LU.64 R10, [R1+0x4fc0] ;  /* 0x004fc000010a7983 */ /* 0x000ea80000300a00 */
[----:B------:R-:W2:Y:S04]  /*1f800*/  LDL.LU.64 R8, [R1+0x4fb8] ;  /* 0x004fb80001087983 */ /* 0x000ea80000300a00 */
[----:B------:R-:W-:Y:S04]  /*1f810*/  STL.64 [R1+0x400], R20 ;  /* 0x0004001401007387 */ /* 0x000fe80000100a00 */
[----:B------:R1:W-:Y:S04]  /*1f820*/  STL.64 [R1+0x408], R22 ;  /* 0x0004081601007387 */ /* 0x0003e80000100a00 */
[----:B-1----:R-:W2:Y:S04]  /*1f830*/  LDL.LU.64 R22, [R1+0x4fb0] ;  /* 0x004fb00001167983 */ /* 0x002ea80000300a00 */
[----:B------:R-:W2:Y:S02]  /*1f840*/  LDL.LU.64 R20, [R1+0x4fa8] ;  /* 0x004fa80001147983 */ /* 0x000ea40000300a00 */
[C---:B--2---:R-:W-:Y:S11]  /*1f850*/  HMMA.1688.F32.TF32 R8, R12.reuse, R20, R8 ;  /* 0x000000140c08723c */ /* 0x044ff60000081008 */
[----:B------:R-:W-:Y:S11]  /*1f860*/  @!UPT UIADD3 URZ, URZ, URZ, URZ ;  /* 0x0000003f3f3ff290 */ /* 0x000ff6000fffe03f */
[----:B------:R-:W-:Y:S01]  /*1f870*/  @!UPT UIADD3 URZ, URZ, URZ, URZ ;  /* 0x0000003f3f3ff290 */ /* 0x000fe2000fffe03f */
[----:B------:R1:W-:Y:S04]  /*1f880*/  STL.64 [R1+0x300], R8 ;  /* 0x0003000801007387 */ /* 0x0003e80000100a00 */
[----:B------:R-:W-:Y:S04]  /*1f890*/  STL.64 [R1+0x308], R10 ;  /* 0x0003080a01007387 */ /* 0x000fe80000100a00 */
[----:B-1----:R-:W2:Y:S04]  /*1f8a0*/  LDL.LU.64 R8, [R1+0x4fa0] ;  /* 0x004fa00001087983 */ /* 0x002ea80000300a00 */
[----:B------:R1:W-:Y:S04]  /*1f8b0*/  STL.64 [R1+0x4f28], R22 ;  /* 0x004f281601007387 */ /* 0x0003e80000100a00 */
[----:B------:R-:W3:Y:S04]  /*1f8c0*/  LDL.LU R20, [R1+0x380] ;  /* 0x0003800001147983 */ /* 0x000ee80000300800 */
[----:B------:R-:W3:Y:S04]  /*1f8d0*/  LDL.LU R21, [R1+0x384] ;  /* 0x0003840001157983 */ /* 0x000ee80000300800 */
[----:B-1----:R-:W3:Y:S04]  /*1f8e0*/  LDL.LU R22, [R1+0x388] ;  /* 0x0003880001167983 */ /* 0x002ee80000300800 */
[----:B------:R-:W3:Y:S01]  /*1f8f0*/  LDL.LU R23, [R1+0x38c] ;  /* 0x00038c0001177983 */ /* 0x000ee20000300800 */
[C---:B--2---:R-:W-:Y:S03]  /*1f900*/  HMMA.1688.F32.TF32 R8, R12.reuse, R8, R4 ;  /* 0x000000080c08723c */ /* 0x044fe60000081004 */
[----:B---3--:R-:W-:Y:S04]  /*1f910*/  STL.64 [R1+0x4f40], R22 ;  /* 0x004f401601007387 */ /* 0x008fe80000100a00 */
[----:B------:R1:W-:Y:S04]  /*1f920*/  STL.64 [R1+0x4f38], R20 ;  /* 0x004f381401007387 */ /* 0x0003e80000100a00 */
[----:B-1----:R-:W2:Y:S04]  /*1f930*/  LDL.LU R20, [R1+0x3a0] ;  /* 0x0003a00001147983 */ /* 0x002ea80000300800 */
[----:B------:R-:W2:Y:S04]  /*1f940*/  LDL.LU R21, [R1+0x3a4] ;  /* 0x0003a40001157983 */ /* 0x000ea80000300800 */
[----:B------:R-:W2:Y:S04]  /*1f950*/  LDL.LU R22, [R1+0x3a8] ;  /* 0x0003a80001167983 */ /* 0x000ea80000300800 */
[----:B------:R-:W2:Y:S04]  /*1f960*/  LDL.LU R23, [R1+0x3ac] ;  /* 0x0003ac0001177983 */ /* 0x000ea80000300800 */
[----:B------:R-:W3:Y:S04]  /*1f970*/  LDL.LU.64 R6, [R1+0x4f98] ;  /* 0x004f980001067983 */ /* 0x000ee80000300a00 */
[----:B------:R-:W3:Y:S04]  /*1f980*/  LDL.LU.64 R4, [R1+0x4f90] ;  /* 0x004f900001047983 */ /* 0x000ee80000300a00 */
[----:B------:R1:W-:Y:S04]  /*1f990*/  STL.64 [R1+0x710], R8 ;  /* 0x0007100801007387 */ /* 0x0003e80000100a00 */
[----:B------:R3:W-:Y:S04]  /*1f9a0*/  STL.64 [R1+0x718], R10 ;  /* 0x0007180a01007387 */ /* 0x0007e80000100a00 */
[----:B-1----:R-:W3:Y:S02]  /*1f9b0*/  LDL.LU.64 R8, [R1+0x4f88] ;  /* 0x004f880001087983 */ /* 0x002ee40000300a00 */
[C---:B---3--:R-:W-:Y:S02]  /*1f9c0*/  HMMA.1688.F32.TF32 R8, R12.reuse, R8, R4 ;  /* 0x000000080c08723c */ /* 0x048fe40000081004 */
[----:B------:R-:W3:Y:S04]  /*1f9d0*/  LDL.LU.64 R6, [R1+0x4f80] ;  /* 0x004f800001067983 */ /* 0x000ee80000300a00 */
[----:B------:R-:W3:Y:S11]  /*1f9e0*/  LDL.LU.64 R4, [R1+0x4f78] ;  /* 0x004f780001047983 */ /* 0x000ef60000300a00 */
[----:B------:R-:W-:Y:S06]  /*1f9f0*/  @!UPT UIADD3 URZ, URZ, URZ, URZ ;  /* 0x0000003f3f3ff290 */ /* 0x000fec000fffe03f */
[----:B------:R-:W-:Y:S04]  /*1fa00*/  STL.64 [R1+0x7a0], R8 ;  /* 0x0007a00801007387 */ /* 0x000fe80000100a00 */
[----:B------:R1:W-:Y:S04]  /*1fa10*/  STL.64 [R1+0x7a8], R10 ;  /* 0x0007a80a01007387 */ /* 0x0003e80000100a00 */
[----:B-1----:R-:W2:Y:S04]  /*1fa20*/  LDL.LU.64 R10, [R1+0x4f70] ;  /* 0x004f7000010a7983 */ /* 0x002ea80000300a00 */
[----:B------:R-:W3:Y:S02]  /*1fa30*/  LDL.LU.64 R8, [R1+0x4f68] ;  /* 0x004f680001087983 */ /* 0x000ee40000300a00 */
[C---:B---3--:R-:W-:Y:S11]  /*1fa40*/  HMMA.1688.F32.TF32 R4, R12.reuse, R8, R4 ;  /* 0x000000080c04723c */ /* 0x048ff60000081004 */
[----:B------:R-:W-:Y:S11]  /*1fa50*/  @!UPT UIADD3 URZ, URZ, URZ, URZ ;  /* 0x0000003f3f3ff290 */ /* 0x000ff6000fffe03f */
[----:B------:R-:W-:Y:S01]  /*1fa60*/  @!UPT UIADD3 URZ, URZ, URZ, URZ ;  /* 0x0000003f3f3ff290 */ /* 0x000fe2000fffe03f */
[----:B------:R-:W-:Y:S04]  /*1fa70*/  STL.64 [R1+0x790], R4 ;  /* 0x0007900401007387 */ /* 0x000fe80000100a00 */
[----:B------:R1:W-:Y:S04]  /*1fa80*/  STL.64 [R1+0x798], R6 ;  /* 0x0007980601007387 */ /* 0x0003e80000100a00 */
[----:B-1----:R-:W3:Y:S04]  /*1fa90*/  LDL.LU.64 R6, [R1+0x4f60] ;  /* 0x004f600001067983 */ /* 0x002ee80000300a00 */
[----:B------:R-:W2:Y:S02]  /*1faa0*/  LDL.LU.64 R4, [R1+0x4f58] ;  /* 0x004f580001047983 */ /* 0x000ea40000300a00 */
[----:B--2---:R-:W-:Y:S02]  /*1fab0*/  HMMA.1688.F32.TF32 R12, R12, R4, R16 ;  /* 0x000000040c0c723c */ /* 0x004fe40000081010 */
[----:B------:R-:W2:Y:S04]  /*1fac0*/  LDL.LU.64 R18, [R1+0x4f50] ;  /* 0x004f500001127983 */ /* 0x000ea80000300a00 */
[----:B------:R-:W2:Y:S01]  /*1fad0*/  LDL.LU.64 R16, [R1+0x4f48] ;  /* 0x004f480001107983 */ /* 0x000ea20000300a00 */
[----:B----4-:R-:W-:-:S02]  /*1fae0*/  IMAD.MOV.U32 R5, RZ, RZ, R26 ;  /* 0x000000ffff057224 */ /* 0x010fc400078e001a */
[----:B------:R-:W-:Y:S11]  /*1faf0*/  IMAD.MOV.U32 R4, RZ, RZ, R27 ;  /* 0x000000ffff047224 */ /* 0x000ff600078e001b */
[----:B------:R-:W-:Y:S03]  /*1fb00*/  @!UPT UIADD3 URZ, URZ, URZ, URZ ;  /* 0x0000003f3f3ff290 */ /* 0x000fe6000fffe03f */
[----:B------:R-:W-:Y:S04]  /*1fb10*/  STL.64 [R1+0x700], R12 ;  /* 0x0007000c01007387 */ /* 0x000fe80000100a00 */
[----:B------:R1:W-:Y:S04]  /*1fb20*/  STL.64 [R1+0x708], R14 ;  /* 0x0007080e01007387 */ /* 0x0003e80000100a00 */
[----:B-1----:R-:W4:Y:S01]  /*1fb30*/  LDL.64 R14, [R1+0x58] ;  /* 0x00005800010e7983 */ /* 0x002f220000100a00 */
[C---:B--2---:R-:W-:Y:S11]  /*1fb40*/  HMMA.1688.F32.TF32 R20, R16.reuse, R26, R20 ;  /* 0x0000001a1014723c */ /* 0x044ff60000081014 */
[----:B------:R-:W-:Y:S11]  /*1fb50*/  @!UPT UIADD3 URZ, URZ, URZ, URZ ;  /* 0x0000003f3f3ff290 */ /* 0x000ff6000fffe03f */
[----:B------:R-:W-:Y:S01]  /*1fb60*/  @!UPT UIADD3 URZ, URZ, URZ, URZ ;  /* 0x0000003f3f3ff290 */ /* 0x000fe2000fffe03f */
[----:B------:R-:W-:Y:S04]  /*1fb70*/  STL.64 [R1+0x6f0], R20 ;  /* 0x0006f01401007387 */ /* 0x000fe80000100a00 */
[----:B------:R1:W-:Y:S04]  /*1fb80*/  STL.64 [R1+0x6f8], R22 ;  /* 0x0006f81601007387 */ /* 0x0003e80000100a00 */
[----:B-1----:R-:W2:Y:S04]  /*1fb90*/  LDL.LU.64 R22, [R1+0x4f40] ;  /* 0x004f400001167983 */ /* 0x002ea80000300a00 */
[----:B------:R-:W2:Y:S04]  /*1fba0*/  LDL.LU.64 R20, [R1+0x4f38] ;  /* 0x004f380001147983 */ /* 0x000ea80000300a00 */
[----:B------:R-:W2:Y:S04]  /*1fbb0*/  LDL.LU.64 R26, [R1+0x4f30] ;  /* 0x004f3000011a7983 */ /* 0x000ea80000300a00 */
[----:B---3--:R-:W-:Y:S04]  /*1fbc0*/  STL.64 [R1+0x4ed8], R6 ;  /* 0x004ed80601007387 */ /* 0x008fe80000100a00 */
[----:B------:R1:W-:Y:S04]  /*1fbd0*/  STL.64 [R1+0x4ed0], R4 ;  /* 0x004ed00401007387 */ /* 0x0003e80000100a00 */
[----:B-1----:R-:W3:Y:S04]  /*1fbe0*/  LDL.LU R4, [R1+0x340] ;  /* 0x0003400001047983 */ /* 0x002ee80000300800 */
[----:B------:R-:W3:Y:S04]  /*1fbf0*/  LDL.LU R5, [R1+0x344] ;  /* 0x0003440001057983 */ /* 0x000ee80000300800 */
[----:B------:R-:W3:Y:S04]  /*1fc00*/  LDL.LU R6, [R1+0x348] ;  /* 0x0003480001067983 */ /* 0x000ee80000300800 */
[----:B------:R-:W3:Y:S01]  /*1fc10*/  LDL.LU R7, [R1+0x34c] ;  /* 0x00034c0001077983 */ /* 0x000ee20000300800 */
[----:B--2---:R-:W-:Y:S01]  /*1fc20*/  HMMA.1688.F32.TF32 R20, R16, R26, R20 ;  /* 0x0000001a1014723c */ /* 0x004fe20000081014 */
[----:B------:R-:W-:-:S02]  /*1fc30*/  IMAD.MOV.U32 R9, RZ, RZ, R26 ;  /* 0x000000ffff097224 */ /* 0x000fc400078e001a */
[----:B------:R-:W-:Y:S01]  /*1fc40*/  IMAD.MOV.U32 R8, RZ, RZ, R27 ;  /* 0x000000ffff087224 */ /* 0x000fe200078e001b */
[----:B---3--:R1:W-:Y:S04]  /*1fc50*/  STL.64 [R1+0x4ee8], R6 ;  /* 0x004ee80601007387 */ /* 0x0083e80000100a00 */
[----:B------:R-:W-:Y:S04]  /*1fc60*/  STL.64 [R1+0x4ee0], R4 ;  /* 0x004ee00401007387 */ /* 0x000fe80000100a00 */
[----:B-1----:R-:W2:Y:S11]  /*1fc70*/  LDL.64 R6, [R1+0x38] ;  /* 0x0000380001067983 */ /* 0x002eb60000100a00 */
[----:B------:R-:W-:Y:S04]  /*1fc80*/  STL.64 [R1+0x6e0], R20 ;  /* 0x0006e01401007387 */ /* 0x000fe80000100a00 */
[----:B------:R1:W-:Y:S04]  /*1fc90*/  STL.64 [R1+0x6e8], R22 ;  /* 0x0006e81601007387 */ /* 0x0003e80000100a00 */
[----:B-1----:R-:W3:Y:S04]  /*1fca0*/  LDL.LU.64 R22, [R1+0x4f28] ;  /* 0x004f280001167983 */ /* 0x002ee80000300a00 */
[----:B------:R-:W4:Y:S04]  /*1fcb0*/  LDL.LU.64 R26, [R1+0x4f20] ;  /* 0x004f2000011a7983 */ /* 0x000f280000300a00 */
[----:B------:R-:W4:Y:S02]  /*1fcc0*/  LDL.LU.64 R24, [R1+0x4f18] ;  /* 0x004f180001187983 */ /* 0x000f240000300a00 */
[----:B----4-:R-:W-:Y:S11]  /*1fcd0*/  HMMA.1688.F32.TF32 R24, R16, R14, R24 ;  /* 0x0000000e1018723c */ /* 0x010ff60000081018 */
[----:B------:R-:W-:Y:S11]  /*1fce0*/  @!UPT UIADD3 URZ, URZ, URZ, URZ ;  /* 0x0000003f3f3ff290 */ /* 0x000ff6000fffe03f */
[----:B------:R-:W-:Y:S01]  /*1fcf0*/  @!UPT UIADD3 URZ, URZ, URZ, URZ ;  /* 0x0000003f3f3ff290 */ /* 0x000fe2000fffe03f */
[----:B------:R-:W-:Y:S04]  /*1fd00*/  STL.64 [R1+0x6d0], R24 ;  /* 0x0006d01801007387 */ /* 0x000fe80000100a00 */
[----:B------:R1:W-:Y:S04]  /*1fd10*/  STL.64 [R1+0x6d8], R26 ;  /* 0x0006d81a01007387 */ /* 0x0003e80000100a00 */
[----:B-1----:R-:W3:Y:S04]  /*1fd20*/  LDL.LU.64 R26, [R1+0x4f10] ;  /* 0x004f1000011a7983 */ /* 0x002ee80000300a00 */
[----:B------:R-:W3:Y:S04]  /*1fd30*/  LDL.LU.64 R24, [R1+0x4f08] ;  /* 0x004f080001187983 */ /* 0x000ee80000300a00 */
[----:B------:R-:W4:Y:S01]  /*1fd40*/  LDL.LU R12, [R1+0x10] ;  /* 0x00001000010c7983 */ /* 0x000f220000300800 */
[----:B------:R-:W-:-:S02]  /*1fd50*/  IMAD.MOV.U32 R4, RZ, RZ, R14 ;  /* 0x000000ffff047224 */ /* 0x000fc400078e000e */
[----:B------:R-:W-:Y:S02]  /*1fd60*/  IMAD.MOV.U32 R13, RZ, RZ, R29 ;  /* 0x000000ffff0d7224 */ /* 0x000fe400078e001d */
[----:B------:R-:W-:Y:S02]  /*1fd70*/  IMAD.MOV.U32 R3, RZ, RZ, R15 ;  /* 0x000000ffff037224 */ /* 0x000fe400078e000f */
[----:B------:R-:W-:Y:S02]  /*1fd80*/  IMAD.MOV.U32 R14, RZ, RZ, R10 ;  /* 0x000000ffff0e7224 */ /* 0x000fe400078e000a */
[----:B------:R-:W-:Y:S01]  /*1fd90*/  IMAD.MOV.U32 R15, RZ, RZ, R11 ;  /* 0x000000ffff0f7224 */ /* 0x000fe200078e000b */
[----:B---3--:R-:W-:Y:S11]  /*1fda0*/  HMMA.1688.F32.TF32 R20, R16, R22, R24 ;  /* 0x000000161014723c */ /* 0x008ff60000081018 */
[----:B------:R-:W-:Y:S11]  /*1fdb0*/  @!UPT UIADD3 URZ, URZ, URZ, URZ ;  /* 0x0000003f3f3ff290 */ /* 0x000ff6000fffe03f */
[----:B------:R-:W-:Y:S01]  /*1fdc0*/  @!UPT UIADD3 URZ, URZ, URZ, URZ ;  /* 0x0000003f3f3ff290 */ /* 0x000fe2000fffe03f */
[----:B------:R-:W-:Y:S04]  /*1fdd0*/  STL.64 [R1+0x6c0], R20 ;  /* 0x0006c01401007387 */ /* 0x000fe80000100a00 */
[----:B------:R-:W-:Y:S04]  /*1fde0*/  STL.64 [R1+0x6c8], R22 ;  /* 0x0006c81601007387 */ /* 0x000fe80000100a00 */
[----:B------:R-:W3:Y:S04]  /*1fdf0*/  LDL.LU R29, [R1+0x4f00] ;  /* 0x004f0000011d7983 */ /* 0x000ee80000300800 */
[----:B------:R-:W2:Y:S04]  /*1fe00*/  LDL.LU R10, [R1+0x4efc] ;  /* 0x004efc00010a7983 */ /* 0x000ea80000300800 */
[----:B------:R-:W3:Y:S04]  /*1fe10*/  LDL.LU R11, [R1+0x4ef8] ;  /* 0x004ef800010b7983 */ /* 0x000ee80000300800 */
[----:B------:R1:W-:Y:S04]  /*1fe20*/  STL.64 [R1+0x4da8], R14 ;  /* 0x004da80e01007387 */ /* 0x0003e80000100a00 */
[----:B----4-:R-:W-:Y:S04]  /*1fe30*/  STL.64 [R1+0x4da0], R12 ;  /* 0x004da00c01007387 */ /* 0x010fe80000100a00 */
[----:B-1----:R-:W4:Y:S04]  /*1fe40*/  LDL R14, [R1+0x28] ;  /* 0x00002800010e7983 */ /* 0x002f280000100800 */
[----:B------:R-:W4:Y:S04]  /*1fe50*/  LDL R15, [R1+0x2c] ;  /* 0x00002c00010f7983 */ /* 0x000f280000100800 */
[----:B------:R-:W4:Y:S04]  /*1fe60*/  LDL.LU R24, [R1+0x240] ;  /* 0x0002400001187983 */ /* 0x000f280000300800 */
[----:B------:R-:W4:Y:S01]  /*1fe70*/  LDL.LU R25, [R1+0x244] ;  /* 0x0002440001197983 */ /* 0x000f220000300800 */
[----:B--2---:R-:W-:-:S02]  /*1fe80*/  IMAD.MOV.U32 R27, RZ, RZ, R10 ;  /* 0x000000ffff1b7224 */ /* 0x004fc400078e000a */
[----:B---3--:R-:W-:Y:S02]  /*1fe90*/  IMAD.MOV.U32 R26, RZ, RZ, R11 ;  /* 0x000000ffff1a7224 */ /* 0x008fe400078e000b */
[----:B------:R-:W2:Y:S04]  /*1fea0*/  LDL.LU R11, [R1+0x4ef4] ;  /* 0x004ef400010b7983 */ /* 0x000ea80000300800 */
[----:B------:R-:W3:Y:S04]  /*1feb0*/  LDL.LU R10, [R1+0x4ef0] ;  /* 0x004ef000010a7983 */ /* 0x000ee80000300800 */
[----:B------:R-:W2:Y:S04]  /*1fec0*/  LDL.LU R20, [R1+0x330] ;  /* 0x0003300001147983 */ /* 0x000ea80000300800 */
[----:B------:R-:W2:Y:S04]  /*1fed0*/  LDL.LU R21, [R1+0x334] ;  /* 0x0003340001157983 */ /* 0x000ea80000300800 */
[----:B------:R-:W2:Y:S04]  /*1fee0*/  LDL.LU R22, [R1+0x338] ;  /* 0x0003380001167983 */ /* 0x000ea80000300800 */
[----:B------:R-:W2:Y:S04]  /*1fef0*/  LDL.LU R23, [R1+0x33c] ;  /* 0x00033c0001177983 */ /* 0x000ea80000300800 */
[----:B------:R1:W-:Y:S04]  /*1ff00*/  STL.64 [R1+0x4e58], R26 ;  /* 0x004e581a01007387 */ /* 0x0003e80000100a00 */
[----:B----4-:R-:W-:Y:S04]  /*1ff10*/  STL.64 [R1+0x4e50], R24 ;  /* 0x004e501801007387 */ /* 0x010fe80000100a00 */
[----:B-1----:R-:W4:Y:S04]  /*1ff20*/  LDL.64 R26, [R1+0x48] ;  /* 0x00004800011a7983 */ /* 0x002f280000100a00 */
[----:B----4-:R1:W-:Y:S02]  /*1ff30*/  STL.64 [R1+0x4e60], R26 ;  /* 0x004e601a01007387 */ /* 0x0103e40000100a00 */
[----:B-1----:R-:W-:-:S02]  /*1ff40*/  IMAD.MOV.U32 R26, RZ, RZ, R4 ;  /* 0x000000ffff1a7224 */ /* 0x002fc400078e0004 */
[----:B------:R-:W-:-:S05]  /*1ff50*/  IMAD.MOV.U32 R27, RZ, RZ, R3 ;  /* 0x000000ffff1b7224 */ /* 0x000fca00078e0003 */
[----:B------:R1:W-:Y:S04]  /*1ff60*/  STL.64 [R1+0x4e70], R26 ;  /* 0x004e701a01007387 */ /* 0x0003e80000100a00 */
[----:B------:R-:W4:Y:S04]  /*1ff70*/  LDL.LU R24, [R1+0x350] ;  /* 0x0003500001187983 */ /* 0x000f280000300800 */
[----:B------:R-:W4:Y:S04]  /*1ff80*/  LDL.LU R25, [R1+0x354] ;  /* 0x0003540001197983 */ /* 0x000f280000300800 */
[----:B-1----:R-:W4:Y:S04]  /*1ff90*/  LDL.LU R26, [R1+0x358] ;  /* 0x00035800011a7983 */ /* 0x002f280000300800 */
[----:B------:R-:W4:Y:S01]  /*1ffa0*/  LDL.LU R27, [R1+0x35c] ;  /* 0x00035c00011b7983 */ /* 0x000f220000300800 */
[----:B------:R-:W-:Y:S01]  /*1ffb0*/  IMAD.MOV.U32 R3, RZ, RZ, R7 ;  /* 0x000000ffff037224 */ /* 0x000fe200078e0007 */
[----:B----4-:R-:W-:Y:S11]  /*1ffc0*/  HMMA.1688.F32.TF32 R24, R16, R6, R24 ;  /* 0x000000061018723c */ /* 0x010ff60000081018 */
[----:B------:R-:W-:Y:S11]  /*1ffd0*/  @!UPT UIADD3 URZ, URZ, URZ, URZ ;  /* 0x0000003f3f3ff290 */ /* 0x000ff6000fffe03f */
[----:B------:R-:W-:Y:S01]  /*1ffe0*/  @!UPT UIADD3 URZ, URZ, URZ, URZ ;  /* 0x0000003f3f3ff290 */ /* 0x000fe2000fffe03f */
[----:B------:R1:W-:Y:S04]  /*1fff0*/  STL.64 [R1+0x6b0], R24 ;  /* 0x0006b01801007387 */ /* 0x0003e80000100a00 */
[----:B------:R4:W-:Y:S01]  /*20000*/  STL.64 [R1+0x6b8], R26 ;  /* 0x0006b81a01007387 */ /* 0x0009e20000100a00 */
[----:B-1----:R-:W-:-:S03]  /*20010*/  IMAD.MOV.U32 R24, RZ, RZ, R6 ;  /* 0x000000ffff187224 */ /* 0x002fc600078e0006 */
[----:B------:R-:W2:Y:S04]  /*20020*/  LDL.LU.64 R6, [R1+0x4ee8] ;  /* 0x004ee80001067983 */ /* 0x000ea80000300a00 */
[----:B------:R-:W2:Y:S01]  /*20030*/  LDL.LU.64 R4, [R1+0x4ee0] ;  /* 0x004ee00001047983 */ /* 0x000ea20000300a00 */
[----:B----4-:R-:W-:Y:S02]  /*20040*/  IMAD.MOV.U32 R26, RZ, RZ, R9 ;  /* 0x000000ffff1a7224 */ /* 0x010fe400078e0009 */
[----:B------:R-:W-:Y:S01]  /*20050*/  IMAD.MOV.U32 R27, RZ, RZ, R8 ;  /* 0x000000ffff1b7224 */ /* 0x000fe200078e0008 */
[----:B--2---:R-:W-:Y:S11]  /*20060*/  HMMA.1688.F32.TF32 R4, R16, R14, R4 ;  /* 0x0000000e1004723c */ /* 0x004ff60000081004 */
[----:B------:R-:W-:Y:S11]  /*20070*/  @!UPT UIADD3 URZ, URZ, URZ, URZ ;  /* 0x0000003f3f3ff290 */ /* 0x000ff6000fffe03f */
[----:B------:R-:W-:Y:S01]  /*20080*/  @!UPT UIADD3 URZ, URZ, URZ, URZ ;  /* 0x0000003f3f3ff290 */ /* 0x000fe2000fffe03f */
[----:B------:R-:W-:Y:S04]  /*20090*/  STL.64 [R1+0x6a0], R4 ;  /* 0x0006a00401007387 */ /* 0x000fe80000100a00 */
[----:B------:R1:W-:Y:S04]  /*200a0*/  STL.64 [R1+0x6a8], R6 ;  /* 0x0006a80601007387 */ /* 0x0003e80000100a00 */
[----:B-1----:R-:W2:Y:S04]  /*200b0*/  LDL.LU.64 R6, [R1+0x4ed8] ;  /* 0x004ed80001067983 */ /* 0x002ea80000300a00 */
[----:B------:R-:W4:Y:S04]  /*200c0*/  LDL.LU.64 R4, [R1+0x4ed0] ;  /* 0x004ed00001047983 */ /* 0x000f280000300a00 */
[----:B------:R-:W-:Y:S04]  /*200d0*/  STL.64 [R1+0x4e88], R26 ;  /* 0x004e881a01007387 */ /* 0x000fe80000100a00 */
[----:B------:R2:W-:Y:S04]  /*200e0*/  STL.64 [R1+0x4e68], R14 ;  /* 0x004e680e01007387 */ /* 0x0005e80000100a00 */
[----:B------:R-:W3:Y:S04]  /*200f0*/  LDL.LU R12, [R1+0x260] ;  /* 0x00026000010c7983 */ /* 0x000ee80000300800 */
[----:B------:R-:W3:Y:S01]  /*20100*/  LDL.LU R13, [R1+0x264] ;  /* 0x00026400010d7983 */ /* 0x000ee20000300800 */
[----:B--2---:R-:W-:-:S02]  /*20110*/  IMAD.MOV.U32 R14, RZ, RZ, R7 ;  /* 0x000000ffff0e7224 */ /* 0x004fc400078e0007 */
[----:B------:R-:W-:Y:S01]  /*20120*/  IMAD.MOV.U32 R15, RZ, RZ, R6 ;  /* 0x000000ffff0f7224 */ /* 0x000fe200078e0006 */
[----:B------:R-:W2:Y:S04]  /*20130*/  LDL.LU R7, [R1+0x4ecc] ;  /* 0x004ecc0001077983 */ /* 0x000ea80000300800 */
[----:B------:R-:W4:Y:S04]  /*20140*/  LDL.LU R6, [R1+0x4ec8] ;  /* 0x004ec80001067983 */ /* 0x000f280000300800 */
[----:B------:R1:W-:Y:S04]  /*20150*/  STL.64 [R1+0x4e80], R14 ;  /* 0x004e800e01007387 */ /* 0x0003e80000100a00 */
[----:B---3--:R3:W-:Y:S01]  /*20160*/  STL.64 [R1+0x4e78], R12 ;  /* 0x004e780c01007387 */ /* 0x0087e20000100a00 */
[----:B-1----:R-:W-:-:S02]  /*20170*/  IMAD.MOV.U32 R14, RZ, RZ, R10 ;  /* 0x000000ffff0e7224 */ /* 0x002fc400078e000a */
[----:B------:R-:W-:Y:S01]  /*20180*/  IMAD.MOV.U32 R15, RZ, RZ, R11 ;  /* 0x000000ffff0f7224 */ /* 0x000fe200078e000b */
[----:B---3--:R-:W3:Y:S04]  /*20190*/  LDL.LU R12, [R1+0x270] ;  /* 0x00027000010c7983 */ /* 0x008ee80000300800 */
[----:B------:R-:W3:Y:S04]  /*201a0*/  LDL.LU R13, [R1+0x274] ;  /* 0x00027400010d7983 */ /* 0x000ee80000300800 */
[----:B------:R-:W3:Y:S04]  /*201b0*/  LDL.LU R10, [R1+0x4ec4] ;  /* 0x004ec400010a7983 */ /* 0x000ee80000300800 */
[----:B------:R-:W3:Y:S04]  /*201c0*/  LDL.LU R11, [R1+0x4ec0] ;  /* 0x004ec000010b7983 */ /* 0x000ee80000300800 */
[----:B------:R2:W-:Y:S02]  /*201d0*/  STL.64 [R1+0x4e98], R14 ;  /* 0x004e980e01007387 */ /* 0x0005e40000100a00 */
[----:B--2---:R-:W-:-:S02]  /*201e0*/  IMAD.MOV.U32 R15, RZ, RZ, R7 ;  /* 0x000000ffff0f7224 */ /* 0x004fc400078e0007 */
[----:B----4-:R-:W-:Y:S01]  /*201f0*/  IMAD.MOV.U32 R14, RZ, RZ, R6 ;  /* 0x000000ffff0e7224 */ /* 0x010fe200078e0006 */
[----:B---3--:R-:W-:Y:S01]  /*20200*/  HMMA.1688.F32.TF32 R20, R16, R10, R20 ;  /* 0x0000000a1014723c */ /* 0x008fe20000081014 */
[----:B------:R1:W-:Y:S04]  /*20210*/  STL.64 [R1+0x4e90], R12 ;  /* 0x004e900c01007387 */ /* 0x0003e80000100a00 */
[----:B-1----:R-:W2:Y:S04]  /*20220*/  LDL.LU R12, [R1+0x280] ;  /* 0x00028000010c7983 */ /* 0x002ea80000300800 */
[----:B------:R-:W2:Y:S04]  /*20230*/  LDL.LU R13, [R1+0x284] ;  /* 0x00028400010d7983 */ /* 0x000ea80000300800 */
[----:B------:R-:W3:Y:S04]  /*20240*/  LDL.LU R6, [R1+0x4ebc] ;  /* 0x004ebc0001067983 */ /* 0x000ee80000300800 */
[----:B------:R-:W3:Y:S06]  /*20250*/  LDL.LU R7, [R1+0x4eb8] ;  /* 0x004eb80001077983 */ /* 0x000eec0000300800 */
[----:B------:R-:W-:Y:S04]  /*20260*/  STL.64 [R1+0x690], R20 ;  /* 0x0006901401007387 */ /* 0x000fe80000100a00 */
[----:B------:R1:W-:Y:S04]  /*20270*/  STL.64 [R1+0x698], R22 ;  /* 0x0006981601007387 */ /* 0x0003e80000100a00 */
[----:B-1----:R-:W2:Y:S04]  /*20280*/  LDL.LU.64 R22, [R1+0x4eb0] ;  /* 0x004eb00001167983 */ /* 0x002ea80000300a00 */
[----:B------:R-:W2:Y:S04]  /*20290*/  LDL.LU.64 R20, [R1+0x4ea8] ;  /* 0x004ea80001147983 */ /* 0x000ea80000300a00 */
[----:B------:R1:W-:Y:S04]  /*202a0*/  STL.64 [R1+0x4e48], R10 ;  /* 0x004e480a01007387 */ /* 0x0003e80000100a00 */
[----:B------:R-:W4:Y:S04]  /*202b0*/  LDL.LU R8, [R1+0x290] ;  /* 0x0002900001087983 */ /* 0x000f280000300800 */
[----:B------:R-:W4:Y:S04]  /*202c0*/  LDL.LU R9, [R1+0x294] ;  /* 0x0002940001097983 */ /* 0x000f280000300800 */
[----:B-1----:R-:W4:Y:S04]  /*202d0*/  LDL.LU R10, [R1+0x298] ;  /* 0x00029800010a7983 */ /* 0x002f280000300800 */
[----:B------:R-:W4:Y:S01]  /*202e0*/  LDL.LU R11, [R1+0x29c] ;  /* 0x00029c00010b7983 */ /* 0x000f220000300800 */
[----:B------:R-:W-:-:S02]  /*202f0*/  IMAD.MOV.U32 R27, RZ, RZ, R4 ;  /* 0x000000ffff1b7224 */ /* 0x000fc400078e0004 */
[----:B------:R-:W-:Y:S01]  /*20300*/  IMAD.MOV.U32 R26, RZ, RZ, R5 ;  /* 0x000000ffff1a7224 */ /* 0x000fe200078e0005 */
[----:B---3--:R1:W-:Y:S04]  /*20310*/  STL.64 [R1+0x4e38], R6 ;  /* 0x004e380601007387 */ /* 0x0083e80000100a00 */
[----:B------:R-:W3:Y:S01]  /*20320*/  LDL.LU R4, [R1+0x250] ;  /* 0x0002500001047983 */ /* 0x000ee20000300800 */
[----:B----4-:R-:W-:Y:S11]  /*20330*/  HMMA.1688.F32.TF32 R8, R16, R6, R8 ;  /* 0x000000061008723c */ /* 0x010ff60000081008 */
[----:B------:R-:W-:Y:S11]  /*20340*/  @!UPT UIADD3 URZ, URZ, URZ, URZ ;  /* 0x0000003f3f3ff290 */ /* 0x000ff6000fffe03f */
[----:B------:R-:W-:Y:S01]  /*20350*/  @!UPT UIADD3 URZ, URZ, URZ, URZ ;  /* 0x0000003f3f3ff290 */ /* 0x000fe2000fffe03f */
[----:B------:R4:W-:Y:S04]  /*20360*/  STL.64 [R1+0x5e0], R8 ;  /* 0x0005e00801007387 */ /* 0x0009e80000100a00 */
[----:B------:R2:W-:Y:S04]  /*20370*/  STL.64 [R1+0x5e8], R10 ;  /* 0x0005e80a01007387 */ /* 0x0005e80000100a00 */
[----:B------:R-:W3:Y:S04]  /*20380*/  LDL.LU R5, [R1+0x254] ;  /* 0x0002540001057983 */ /* 0x000ee80000300800 */
[----:B-1----:R-:W3:Y:S04]  /*20390*/  LDL.LU R6, [R1+0x258] ;  /* 0x0002580001067983 */ /* 0x002ee80000300800 */
[----:B------:R-:W3:Y:S04]  /*203a0*/  LDL.LU R7, [R1+0x25c] ;  /* 0x00025c0001077983 */ /* 0x000ee80000300800 */
[----:B------:R-:W3:Y:S04]  /*203b0*/  LDL.LU R16, [R1+0x110] ;  /* 0x0001100001107983 */ /* 0x000ee80000300800 */
[----:B------:R-:W3:Y:S04]  /*203c0*/  LDL.LU R17, [R1+0x114] ;  /* 0x0001140001117983 */ /* 0x000ee80000300800 */
[----:B------:R-:W3:Y:S04]  /*203d0*/  LDL.LU R18, [R1+0x118] ;  /* 0x0001180001127983 */ /* 0x000ee80000300800 */
[----:B------:R-:W3:Y:S04]  /*203e0*/  LDL.LU R19, [R1+0x11c] ;  /* 0x00011c0001137983 */ /* 0x000ee80000300800 */
[----:B----4-:R-:W4:Y:S04]  /*203f0*/  LDL.LU R8, [R1+0x230] ;  /* 0x0002300001087983 */ /* 0x010f280000300800 */
[----:B------:R-:W4:Y:S04]  /*20400*/  LDL.LU R9, [R1+0x234] ;  /* 0x0002340001097983 */ /* 0x000f280000300800 */
[----:B--2---:R-:W4:Y:S04]  /*20410*/  LDL.LU R10, [R1+0x238] ;  /* 0x00023800010a7983 */ /* 0x004f280000300800 */
[----:B------:R-:W4:Y:S04]  /*20420*/  LDL.LU R11, [R1+0x23c] ;  /* 0x00023c00010b7983 */ /* 0x000f280000300800 */
[----:B---3--:R-:W-:Y:S04]  /*20430*/  STL.64 [R1+0x4db8], R18 ;  /* 0x004db81201007387 */ /* 0x008fe80000100a00 */
[----:B------:R1:W-:Y:S04]  /*20440*/  STL.64 [R1+0x4db0], R16 ;  /* 0x004db01001007387 */ /* 0x0003e80000100a00 */
[----:B-1----:R-:W2:Y:S04]  /*20450*/  LDL.LU R16, [R1+0x120] ;  /* 0x0001200001107983 */ /* 0x002ea80000300800 */
[----:B------:R-:W2:Y:S04]  /*20460*/  LDL.LU R17, [R1+0x124] ;  /* 0x0001240001117983 */ /* 0x000ea80000300800 */
[----:B------:R-:W3:Y:S01]  /*20470*/  LDL.LU R18, [R1+0x128] ;  /* 0x0001280001127983 */ /* 0x000ee20000300800 */
[----:B------:R-:W-:-:S03]  /*20480*/  IMAD.MOV.U32 R19, RZ, RZ, R29 ;  /* 0x000000ffff137224 */ /* 0x000fc600078e001d */
[----:B------:R-:W2:Y:S04]  /*20490*/  LDL.LU R29, [R1+0x4ea0] ;  /* 0x004ea000011d7983 */ /* 0x000ea80000300800 */
[----:B---3--:R1:W-:Y:S02]  /*204a0*/  STL.64 [R1+0x4dc8], R18 ;  /* 0x004dc81201007387 */ /* 0x0083e40000100a00 */
[----:B-1----:R-:W-:Y:S02]  /*204b0*/  IMAD.MOV.U32 R18, RZ, RZ, R24 ;  /* 0x000000ffff127224 */ /* 0x002fe400078e0018 */
[C---:B------:R-:W-:Y:S01]  /*204c0*/  HMMA.1688.F32.TF32 R24, R20.reuse, R26, R12 ;  /* 0x0000001a1418723c */ /* 0x040fe2000008100c */
[----:B--2---:R-:W-:Y:S04]  /*204d0*/  STL.64 [R1+0x4dc0], R16 ;  /* 0x004dc01001007387 */ /* 0x004fe80000100a00 */
[----:B------:R-:W2:Y:S04]  /*204e0*/  LDL.LU.64 R14, [R1+0x4e98] ;  /* 0x004e9800010e7983 */ /* 0x000ea80000300a00 */
[----:B------:R-:W2:Y:S11]  /*204f0*/  LDL.LU.64 R12, [R1+0x4e90] ;  /* 0x004e9000010c7983 */ /* 0x000eb60000300a00 */
[----:B------:R-:W-:Y:S03]  /*20500*/  @!UPT UIADD3 URZ, URZ, URZ, URZ ;  /* 0x0000003f3f3ff290 */ /* 0x000fe6000fffe03f */
[----:B------:R-:W-:Y:S04]  /*20510*/  STL.64 [R1+0x5d0], R24 ;  /* 0x0005d01801007387 */ /* 0x000fe80000100a00 */
[----:B------:R1:W-:Y:S04]  /*20520*/  STL.64 [R1+0x5d8], R26 ;  /* 0x0005d81a01007387 */ /* 0x0003e80000100a00 */
[----:B-1----:R-:W2:Y:S02]  /*20530*/  LDL.LU.64 R26, [R1+0x4e88] ;  /* 0x004e8800011a7983 */ /* 0x002ea40000300a00 */
[C---:B--2---:R-:W-:Y:S02]  /*20540*/  HMMA.1688.F32.TF32 R24, R20.reuse, R26, R12 ;  /* 0x0000001a1418723c */ /* 0x044fe4000008100c */
[----:B------:R-:W2:Y:S04]  /*20550*/  LDL.LU.64 R14, [R1+0x4e80] ;  /* 0x004e8000010e7983 */ /* 0x000ea80000300a00 */
[----:B------:R-:W2:Y:S11]  /*20560*/  LDL.LU.64 R12, [R1+0x4e78] ;  /* 0x004e7800010c7983 */ /* 0x000eb60000300a00 */
[----:B------:R-:W-:Y:S06]  /*20570*/  @!UPT UIADD3 URZ, URZ, URZ, URZ ;  /* 0x0000003f3f3ff290 */ /* 0x000fec000fffe03f */
[----:B------:R-:W-:Y:S04]  /*20580*/  STL.64 [R1+0x5c0], R24 ;  /* 0x0005c01801007387 */ /* 0x000fe80000100a00 */
[----:B------:R1:W-:Y:S04]  /*20590*/  STL.64 [R1+0x5c8], R26 ;  /* 0x0005c81a01007387 */ /* 0x0003e80000100a00 */
[----:B-1----:R-:W2:Y:S02]  /*205a0*/  LDL.LU.64 R26, [R1+0x4e70] ;  /* 0x004e7000011a7983 */ /* 0x002ea40000300a00 */
[C---:B--2---:R-:W-:Y:S02]  /*205b0*/  HMMA.1688.F32.TF32 R24, R20.reuse, R26, R12 ;  /* 0x0000001a1418723c */ /* 0x044fe4000008100c */
[----:B------:R-:W4:Y:S11]  /*205c0*/  LDL.LU.64 R14, [R1+0x4e68] ;  /* 0x004e6800010e7983 */ /* 0x000f360000300a00 */
[----:B------:R-:W-:Y:S10]  /*205d0*/  @!UPT UIADD3 URZ, URZ, URZ, URZ ;  /* 0x0000003f3f3ff290 */ /* 0x000ff4000fffe03f */
[----:B------:R-:W-:Y:S04]  /*205e0*/  STL.64 [R1+0x5b0], R24 ;  /* 0x0005b01801007387 */ /* 0x000fe80000100a00 */
[----:B------:R1:W-:Y:S04]  /*205f0*/  STL.64 [R1+0x5b8], R26 ;  /* 0x0005b81a01007387 */ /* 0x0003e80000100a00 */
[----:B-1----:R-:W2:Y:S01]  /*20600*/  LDL.LU.64 R26, [R1+0x4e60] ;  /* 0x004e6000011a7983 */ /* 0x002ea20000300a00 */
[----:B------:R-:W-:Y:S01]  /*20610*/  IMAD.MOV.U32 R19, RZ, RZ, R3 ;  /* 0x000000ffff137224 */ /* 0x000fe200078e0003 */
[----:B--2---:R-:W-:Y:S01]  /*20620*/  HMMA.1688.F32.TF32 R4, R20, R26, R4 ;  /* 0x0000001a1404723c */ /* 0x004fe20000081004 */
[----:B------:R-:W-:Y:S11]  /*20630*/  IMAD.MOV.U32 R3, RZ, RZ, R27 ;  /* 0x000000ffff037224 */ /* 0x000ff600078e001b */
[----:B------:R-:W-:Y:S11]  /*20640*/  @!UPT UIADD3 URZ, URZ, URZ, URZ ;  /* 0x0000003f3f3ff290 */ /* 0x000ff6000fffe03f */
[----:B------:R1:W-:Y:S04]  /*20650*/  STL.64 [R1+0x5a0], R4 ;  /* 0x0005a00401007387 */ /* 0x0003e80000100a00 */
[----:B------:R-:W-:Y:S01]  /*20660*/  STL.64 [R1+0x5a8], R6 ;  /* 0x0005a80601007387 */ /* 0x000fe20000100a00 */
[----:B-1----:R-:W-:-:S03]  /*20670*/  IMAD.MOV.U32 R4, RZ, RZ, R26 ;  /* 0x000000ffff047224 */ /* 0x002fc600078e001a */
[----:B------:R-:W2:Y:S04]  /*20680*/  LDL.LU.64 R26, [R1+0x4e58] ;  /* 0x004e5800011a7983 */ /* 0x000ea80000300a00 */
[----:B------:R-:W2:Y:S04]  /*20690*/  LDL.LU.64 R24, [R1+0x4e50] ;  /* 0x004e500001187983 */ /* 0x000ea80000300a00 */
[----:B------:R1:W-:Y:S01]  /*206a0*/  STL.64 [R1+0x4dd8], R18 ;  /* 0x004dd81201007387 */ /* 0x0003e20000100a00 */
[----:B--2---:R-:W-:Y:S07]  /*206b0*/  HMMA.1688.F32.TF32 R24, R20, R18, R24 ;  /* 0x000000121418723c */ /* 0x004fee0000081018 */
[----:B-1----:R-:W-:-:S02]  /*206c0*/  IMAD.MOV.U32 R18, RZ, RZ, R4 ;  /* 0x000000ffff127224 */ /* 0x002fc400078e0004 */
[----:B------:R-:W-:Y:S11]  /*206d0*/  IMAD.MOV.U32 R19, RZ, RZ, R3 ;  /* 0x000000ffff137224 */ /* 0x000ff600078e0003 */
[----:B------:R-:W-:Y:S03]  /*206e0*/  @!UPT UIADD3 URZ, URZ, URZ, URZ ;  /* 0x0000003f3f3ff290 */ /* 0x000fe6000fffe03f */
[----:B------:R1:W-:Y:S04]  /*206f0*/  STL.64 [R1+0x590], R24 ;  /* 0x0005901801007387 */ /* 0x0003e80000100a00 */
[----:B------:R2:W-:Y:S04]  /*20700*/  STL.64 [R1+0x598], R26 ;  /* 0x0005981a01007387 */ /* 0x0005e80000100a00 */
[----:B-1----:R-:W3:Y:S04]  /*20710*/  LDL.LU R24, [R1+0x180] ;  /* 0x0001800001187983 */ /* 0x002ee80000300800 */
[----:B------:R-:W3:Y:S04]  /*20720*/  LDL.LU R25, [R1+0x184] ;  /* 0x0001840001197983 */ /* 0x000ee80000300800 */
[----:B--2---:R-:W3:Y:S04]  /*20730*/  LDL.LU R26, [R1+0x188] ;  /* 0x00018800011a7983 */ /* 0x004ee80000300800 */
[----:B------:R-:W3:Y:S04]  /*20740*/  LDL.LU R27, [R1+0x18c] ;  /* 0x00018c00011b7983 */ /* 0x000ee80000300800 */
[----:B------:R-:W2:Y:S04]  /*20750*/  LDL.LU R4, [R1+0x220] ;  /* 0x0002200001047983 */ /* 0x000ea80000300800 */
[----:B------:R-:W2:Y:S04]  /*20760*/  LDL.LU R5, [R1+0x224] ;  /* 0x0002240001057983 */ /* 0x000ea80000300800 */
[----:B------:R-:W2:Y:S04]  /*20770*/  LDL.LU R6, [R1+0x228] ;  /* 0x0002280001067983 */ /* 0x000ea80000300800 */
[----:B------:R-:W2:Y:S04]  /*20780*/  LDL.LU R7, [R1+0x22c] ;  /* 0x00022c0001077983 */ /* 0x000ea80000300800 */
[----:B------:R1:W-:Y:S04]  /*20790*/  STL.64 [R1+0x4df0], R18 ;  /* 0x004df01201007387 */ /* 0x0003e80000100a00 */
[----:B-1----:R-:W2:Y:S01]  /*207a0*/  LDL.64 R18, [R1+0x58] ;  /* 0x0000580001127983 */ /* 0x002ea20000100a00 */
[----:B----4-:R-:W-:Y:S03]  /*207b0*/  HMMA.1688.F32.TF32 R8, R20, R14, R8 ;  /* 0x0000000e1408723c */ /* 0x010fe60000081008 */
[----:B--2---:R1:W-:Y:S04]  /*207c0*/  STL.64 [R1+0x4e08], R18 ;  /* 0x004e081201007387 */ /* 0x0043e80000100a00 */
[----:B-1----:R-:W2:Y:S04]  /*207d0*/  LDL.64 R18, [R1+0x68] ;  /* 0x0000680001127983 */ /* 0x002ea80000100a00 */
[----:B--2---:R1:W-:Y:S04]  /*207e0*/  STL.64 [R1+0x4e10], R18 ;  /* 0x004e101201007387 */ /* 0x0043e80000100a00 */
[----:B-1----:R-:W2:Y:S08]  /*207f0*/  LDL.64 R18, [R1+0x78] ;  /* 0x0000780001127983 */ /* 0x002eb00000100a00 */
[----:B------:R-:W-:Y:S04]  /*20800*/  STL.64 [R1+0x580], R8 ;  /* 0x0005800801007387 */ /* 0x000fe80000100a00 */
[----:B------:R1:W-:Y:S04]  /*20810*/  STL.64 [R1+0x588], R10 ;  /* 0x0005880a01007387 */ /* 0x0003e80000100a00 */
[----:B-1----:R-:W4:Y:S04]  /*20820*/  LDL.LU.64 R10, [R1+0x4e48] ;  /* 0x004e4800010a7983 */ /* 0x002f280000300a00 */
[----:B------:R1:W-:Y:S04]  /*20830*/  STL.64 [R1+0x4dd0], R14 ;  /* 0x004dd00e01007387 */ /* 0x0003e80000100a00 */
[----:B------:R-:W2:Y:S04]  /*20840*/  LDL.LU R12, [R1+0x130] ;  /* 0x00013000010c7983 */ /* 0x000ea80000300800 */
[----:B------:R-:W2:Y:S04]  /*20850*/  LDL.LU R13, [R1+0x134] ;  /* 0x00013400010d7983 */ /* 0x000ea80000300800 */
[----:B-1----:R-:W2:Y:S04]  /*20860*/  LDL.LU R14, [R1+0x138] ;  /* 0x00013800010e7983 */ /* 0x002ea80000300800 */
[----:B------:R-:W2:Y:S04]  /*20870*/  LDL.LU R15, [R1+0x13c] ;  /* 0x00013c00010f7983 */ /* 0x000ea80000300800 */
[----:B--2---:R-:W-:Y:S04]  /*20880*/  STL.64 [R1+0x4de8], R14 ;  /* 0x004de80e01007387 */ /* 0x004fe80000100a00 */
[----:B------:R1:W-:Y:S04]  /*20890*/  STL.64 [R1+0x4de0], R12 ;  /* 0x004de00c01007387 */ /* 0x0003e80000100a00 */
[----:B-1----:R-:W2:Y:S04]  /*208a0*/  LDL.LU R12, [R1+0x140] ;  /* 0x00014000010c7983 */ /* 0x002ea80000300800 */
[----:B------:R-:W2:Y:S04]  /*208b0*/  LDL.LU R13, [R1+0x144] ;  /* 0x00014400010d7983 */ /* 0x000ea80000300800 */
[----:B------:R-:W2:Y:S01]  /*208c0*/  LDL.LU R14, [R1+0x148] ;  /* 0x00014800010e7983 */ /* 0x000ea20000300800 */
[----:B------:R-:W-:-:S03]  /*208d0*/  IMAD.MOV.U32 R15, RZ, RZ, R29 ;  /* 0x000000ffff0f7224 */ /* 0x000fc600078e001d */
[----:B------:R-:W3:Y:S01]  /*208e0*/  LDL.LU R29, [R1+0x4e40] ;  /* 0x004e4000011d7983 */ /* 0x000ee20000300800 */
[C---:B----4-:R-:W-:Y:S03]  /*208f0*/  HMMA.1688.F32.TF32 R4, R20.reuse, R10, R4 ;  /* 0x0000000a1404723c */ /* 0x050fe60000081004 */
[----:B--2---:R-:W-:Y:S04]  /*20900*/  STL.64 [R1+0x4e00], R14 ;  /* 0x004e000e01007387 */ /* 0x004fe80000100a00 */
[----:B------:R1:W-:Y:S04]  /*20910*/  STL.64 [R1+0x4df8], R12 ;  /* 0x004df80c01007387 */ /* 0x0003e80000100a00 */
[----:B-1----:R-:W2:Y:S04]  /*20920*/  LDL.LU R12, [R1+0x150] ;  /* 0x00015000010c7983 */ /* 0x002ea80000300800 */
[----:B------:R-:W2:Y:S04]  /*20930*/  LDL.LU R13, [R1+0x154] ;  /* 0x00015400010d7983 */ /* 0x000ea80000300800 */
[----:B------:R-:W4:Y:S04]  /*20940*/  LDL.LU R14, [R1+0x158] ;  /* 0x00015800010e7983 */ /* 0x000f280000300800 */
[----:B------:R-:W4:Y:S04]  /*20950*/  LDL.LU R15, [R1+0x15c] ;  /* 0x00015c00010f7983 */ /* 0x000f280000300800 */
[----:B----4-:R-:W-:Y:S04]  /*20960*/  STL.64 [R1+0x4e20], R14 ;  /* 0x004e200e01007387 */ /* 0x010fe80000100a00 */
[----:B--2---:R1:W-:Y:S04]  /*20970*/  STL.64 [R1+0x4e18], R12 ;  /* 0x004e180c01007387 */ /* 0x0043e80000100a00 */
[----:B-1----:R-:W2:Y:S04]  /*20980*/  LDL.LU R12, [R1+0x170] ;  /* 0x00017000010c7983 */ /* 0x002ea80000300800 */
[----:B------:R-:W2:Y:S04]  /*20990*/  LDL.LU R13, [R1+0x174] ;  /* 0x00017400010d7983 */ /* 0x000ea80000300800 */
[----:B------:R-:W2:Y:S04]  /*209a0*/  LDL.LU R14, [R1+0x178] ;  /* 0x00017800010e7983 */ /* 0x000ea80000300800 */
[----:B------:R-:W2:Y:S04]  /*209b0*/  LDL.LU R15, [R1+0x17c] ;  /* 0x00017c00010f7983 */ /* 0x000ea80000300800 */
[----:B------:R-:W-:Y:S04]  /*209c0*/  STL.64 [R1+0x570], R4 ;  /* 0x0005700401007387 */ /* 0x000fe80000100a00 */
[----:B------:R1:W-:Y:S04]  /*209d0*/  STL.64 [R1+0x578], R6 ;  /* 0x0005780601007387 */ /* 0x0003e80000100a00 */
[----:B-1----:R-:W3:Y:S02]  /*209e0*/  LDL.LU.64 R6, [R1+0x4e38] ;  /* 0x004e380001067983 */ /* 0x002ee40000300a00 */
[----:B---3--:R-:W-:Y:S02]  /*209f0*/  HMMA.1688.F32.TF32 R20, R20, R6, R24 ;  /* 0x000000061414723c */ /* 0x008fe40000081018 */
[----:B------:R-:W2:Y:S04]  /*20a00*/  LDL.LU.64 R26, [R1+0x4e30] ;  /* 0x004e3000011a7983 */ /* 0x000ea80000300a00 */
[----:B------:R-:W2:Y:S01]  /*20a10*/  LDL.LU.64 R24, [R1+0x4e28] ;  /* 0x004e280001187983 */ /* 0x000ea20000300a00 */
[----:B------:R-:W-:-:S02]  /*20a20*/  IMAD.MOV.U32 R8, RZ, RZ, R18 ;  /* 0x000000ffff087224 */ /* 0x000fc400078e0012 */
[----:B------:R-:W-:Y:S11]  /*20a30*/  IMAD.MOV.U32 R5, RZ, RZ, R19 ;  /* 0x000000ffff057224 */ /* 0x000ff600078e0013 */
[----:B------:R-:W-:Y:S03]  /*20a40*/  @!UPT UIADD3 URZ, URZ, URZ, URZ ;  /* 0x0000003f3f3ff290 */ /* 0x000fe6000fffe03f */
[----:B------:R1:W-:Y:S04]  /*20a50*/  STL.64 [R1+0x4d0], R20 ;  /* 0x0004d01401007387 */ /* 0x0003e80000100a00 */
[----:B------:R3:W-:Y:S04]  /*20a60*/  STL.64 [R1+0x4d8], R22 ;  /* 0x0004d81601007387 */ /* 0x0007e80000100a00 */
[----:B-1----:R-:W4:Y:S04]  /*20a70*/  LDL.LU R20, [R1+0x160] ;  /* 0x0001600001147983 */ /* 0x002f280000300800 */
[----:B------:R-:W4:Y:S04]  /*20a80*/  LDL.LU R21, [R1+0x164] ;  /* 0x0001640001157983 */ /* 0x000f280000300800 */
[----:B---3--:R-:W4:Y:S01]  /*20a90*/  LDL.LU R22, [R1+0x168] ;  /* 0x0001680001167983 */ /* 0x008f220000300800 */
[----:B--2---:R-:W-:Y:S11]  /*20aa0*/  HMMA.1688.F32.TF32 R12, R24, R18, R12 ;  /* 0x00000012180c723c */ /* 0x004ff6000008100c */
[----:B------:R-:W-:Y:S11]  /*20ab0*/  @!UPT UIADD3 URZ, URZ, URZ, URZ ;  /* 0x0000003f3f3ff290 */ /* 0x000ff6000fffe03f */
[----:B------:R-:W-:Y:S01]  /*20ac0*/  @!UPT UIADD3 URZ, URZ, URZ, URZ ;  /* 0x0000003f3f3ff290 */ /* 0x000fe2000fffe03f */
[----:B------:R-:W-:Y:S04]  /*20ad0*/  STL.64 [R1+0x4c0], R12 ;  /* 0x0004c00c01007387 */ /* 0x000fe80000100a00 */
[----:B------:R1:W-:Y:S04]  /*20ae0*/  STL.64 [R1+0x4c8], R14 ;  /* 0x0004c80e01007387 */ /* 0x0003e80000100a00 */
[----:B-1----:R-:W2:Y:S04]  /*20af0*/  LDL.LU.64 R14, [R1+0x4e20] ;  /* 0x004e2000010e7983 */ /* 0x002ea80000300a00 */
[----:B------:R-:W2:Y:S04]  /*20b00*/  LDL.LU.64 R12, [R1+0x4e18] ;  /* 0x004e1800010c7983 */ /* 0x000ea80000300a00 */
[----:B------:R-:W4:Y:S01]  /*20b10*/  LDL.LU.64 R18, [R1+0x4e10] ;  /* 0x004e100001127983 */ /* 0x000f220000300a00 */
[----:B------:R-:W-:-:S07]  /*20b20*/  IMAD.MOV.U32 R23, RZ, RZ, R29 ;  /* 0x000000ffff177224 */ /* 0x000fce00078e001d */
[----:B----4-:R-:W-:Y:S01]  /*20b30*/  HMMA.1688.F32.TF32 R20, R24, R18, R20 ;  /* 0x000000121814723c */ /* 0x010fe20000081014 */
[----:B------:R-:W-:Y:S11]  /*20b40*/  IMAD.MOV.U32 R9, RZ, RZ, R19 ;  /* 0x000000ffff097224 */ /* 0x000ff600078e0013 */
[----:B------:R-:W-:Y:S11]  /*20b50*/  @!UPT UIADD3 URZ, URZ, URZ, URZ ;  /* 0x0000003f3f3ff290 */ /* 0x000ff6000fffe03f */
[----:B------:R1:W-:Y:S04]  /*20b60*/  STL.64 [R1+0x3a0], R20 ;  /* 0x0003a01401007387 */ /* 0x0003e80000100a00 */
[----:B------:R-:W-:Y:S04]  /*20b70*/  STL.64 [R1+0x3a8], R22 ;  /* 0x0003a81601007387 */ /* 0x000fe80000100a00 */
[----:B------:R-:W-:Y:S01]  /*20b80*/  LDS R22, [R0+0x83280] ;  /* 0x0832800000167984 */ /* 0x000fe20000000800 */
[----:B-1----:R-:W-:-:S03]  /*20b90*/  IMAD.MOV.U32 R20, RZ, RZ, R18 ;  /* 0x000000ffff147224 */ /* 0x002fc600078e0012 */
[----:B------:R-:W-:Y:S04]  /*20ba0*/  LDS R23, [R2+0x83280] ;  /* 0x0832800002177984 */ /* 0x000fe80000000800 */
[----:B------:R-:W2:Y:S04]  /*20bb0*/  LDL.LU.64 R18, [R1+0x4e08] ;  /* 0x004e080001127983 */ /* 0x000ea80000300a00 */
[----:B------:R-:W-:Y:S01]  /*20bc0*/  LDS R21, [R2+0x82280] ;  /* 0x0822800002157984 */ /* 0x000fe20000000800 */
        /* <DEDUP_REMOVED lines=9> */
[----:B--2---:R-:W-:Y:S02]  /*20c60*/  HMMA.1688.F32.TF32 R16, R24, R18, R12 ;  /* 0x000000121810723c */ /* 0x004fe4000008100c */
[----:B------:R-:W2:Y:S04]  /*20c70*/  LDL.LU.64 R14, [R1+0x4de8] ;  /* 0x004de800010e7983 */ /* 0x000ea80000300a00 */
[----:B------:R-:W2:Y:S11]  /*20c80*/  LDL.LU.64 R12, [R1+0x4de0] ;  /* 0x004de000010c7983 */ /* 0x000eb60000300a00 */
[----:B------:R-:W-:Y:S06]  /*20c90*/  @!UPT UIADD3 URZ, URZ, URZ, URZ ;  /* 0x0000003f3f3ff290 */ /* 0x000fec000fffe03f */
[----:B------:R-:W-:Y:S01]  /*20ca0*/  STL.64 [R1+0x380], R16 ;  /* 0x0003801001007387 */ /* 0x000fe20000100a00 */
[----:B------:R-:W-:-:S03]  /*20cb0*/  IMAD.MOV.U32 R29, RZ, RZ, R19 ;  /* 0x000000ffff1d7224 */ /* 0x000fc600078e0013 */
[----:B------:R1:W-:Y:S04]  /*20cc0*/  STL [R1+0x388], R18 ;  /* 0x0003881201007387 */ /* 0x0003e80000100800 */
[----:B-1----:R-:W2:Y:S04]  /*20cd0*/  LDL.LU.64 R18, [R1+0x4dd8] ;  /* 0x004dd80001127983 */ /* 0x002ea80000300a00 */
[----:B------:R-:W-:Y:S01]  /*20ce0*/  STL [R1+0x49e0], R29 ;  /* 0x0049e01d01007387 */ /* 0x000fe20000100800 */
[C---:B--2---:R-:W-:Y:S03]  /*20cf0*/  HMMA.1688.F32.TF32 R16, R24.reuse, R18, R12 ;  /* 0x000000121810723c */ /* 0x044fe6000008100c */
[----:B------:R-:W2:Y:S11]  /*20d00*/  LDL.LU.64 R14, [R1+0x4dd0] ;  /* 0x004dd000010e7983 */ /* 0x000eb60000300a00 */
[----:B------:R-:W-:Y:S09]  /*20d10*/  @!UPT UIADD3 URZ, URZ, URZ, URZ ;  /* 0x0000003f3f3ff290 */ /* 0x000ff2000fffe03f */
[----:B------:R-:W-:Y:S04]  /*20d20*/  STL.64 [R1+0x290], R16 ;  /* 0x0002901001007387 */ /* 0x000fe80000100a00 */
[----:B------:R1:W-:Y:S04]  /*20d30*/  STL.64 [R1+0x298], R18 ;  /* 0x0002981201007387 */ /* 0x0003e80000100a00 */
[----:B-1----:R-:W2:Y:S04]  /*20d40*/  LDL.LU.64 R18, [R1+0x4dc8] ;  /* 0x004dc80001127983 */ /* 0x002ea80000300a00 */
        /* <DEDUP_REMOVED lines=8> */
[----:B-1----:R-:W3:Y:S04]  /*20dd0*/  LDL.LU.64 R14, [R1+0x4da8] ;  /* 0x004da800010e7983 */ /* 0x002ee80000300a00 */
[----:B------:R-:W3:Y:S04]  /*20de0*/  LDL.LU.64 R12, [R1+0x4da0] ;  /* 0x004da000010c7983 */ /* 0x000ee80000300a00 */
[----:B------:R-:W-:Y:S04]  /*20df0*/  STL [R1+0x4b08], R29 ;  /* 0x004b081d01007387 */ /* 0x000fe80000100800 */
[----:B------:R-:W-:Y:S01]  /*20e00*/  STL.64 [R1+0x4d98], R10 ;  /* 0x004d980a01007387 */ /* 0x000fe20000100a00 */
[C---:B--2---:R-:W-:Y:S11]  /*20e10*/  HMMA.1688.F32.TF32 R16, R24.reuse, R10, R16 ;  /* 0x0000000a1810723c */ /* 0x044ff60000081010 */
[----:B------:R-:W-:Y:S11]  /*20e20*/  @!UPT UIADD3 URZ, URZ, URZ, URZ ;  /* 0x0000003f3f3ff290 */ /* 0x000ff6000fffe03f */
[----:B------:R-:W-:Y:S01]  /*20e30*/  @!UPT UIADD3 URZ, URZ, URZ, URZ ;  /* 0x0000003f3f3ff290 */ /* 0x000fe2000fffe03f */
[----:B------:R-:W-:Y:S04]  /*20e40*/  STL.64 [R1+0x1c0], R16 ;  /* 0x0001c01001007387 */ /* 0x000fe80000100a00 */
[----:B------:R3:W-:Y:S02]  /*20e50*/  STL.64 [R1+0x1c8], R18 ;  /* 0x0001c81201007387 */ /* 0x0007e40000100a00 */
[----:B---3--:R-:W-:Y:S02]  /*20e60*/  HMMA.1688.F32.TF32 R16, R24, R6, R12 ;  /* 0x000000061810723c */ /* 0x008fe4000008100c */
[----:B------:R-:W-:Y:S04]  /*20e70*/  LDS R26, [R0+0x83300] ;  /* 0x08330000001a7984 */ /* 0x000fe80000000800 */
[----:B------:R-:W-:Y:S04]  /*20e80*/  LDS R27, [R2+0x83300] ;  /* 0x08330000021b7984 */ /* 0x000fe80000000800 */
        /* <DEDUP_REMOVED lines=10> */
[----:B------:R-:W-:Y:S04]  /*20f30*/  LDS R13, [R2+0x82180] ;  /* 0x08218000020d7984 */ /* 0x000fe80000000800 */
[----:B------:R-:W-:Y:S04]  /*20f40*/  LDS R15, [R2+0x83180] ;  /* 0x08318000020f7984 */ /* 0x000fe80000000800 */
[----:B-1----:R1:W-:Y:S02]  /*20f50*/  STL.64 [R1+0x4d48], R18 ;  /* 0x004d481201007387 */ /* 0x0023e40000100a00 */
[----:B-1----:R-:W-:-:S02]  /*20f60*/  IMAD.MOV.U32 R18, RZ, RZ, R20 ;  /* 0x000000ffff127224 */ /* 0x002fc400078e0014 */
[----:B------:R-:W1:Y:S01]  /*20f70*/  LDS R20, [R0+0x82280] ;  /* 0x0822800000147984 */ /* 0x000e620000000800 */
[----:B------:R-:W-:-:S03]  /*20f80*/  IMAD.MOV.U32 R19, RZ, RZ, R9 ;  /* 0x000000ffff137224 */ /* 0x000fc600078e0009 */
[----:B--2---:R-:W-:Y:S04]  /*20f90*/  STL.64 [R1+0x4d40], R16 ;  /* 0x004d401001007387 */ /* 0x004fe80000100a00 */
[----:B------:R2:W-:Y:S02]  /*20fa0*/  STL.64 [R1+0x4d90], R18 ;  /* 0x004d901201007387 */ /* 0x0005e40000100a00 */
[----:B--2---:R-:W-:Y:S02]  /*20fb0*/  IMAD.MOV.U32 R18, RZ, RZ, R8 ;  /* 0x000000ffff127224 */ /* 0x004fe400078e0008 */
[----:B------:R-:W2:Y:S04]  /*20fc0*/  LDL.LU R8, [R1+0x420] ;  /* 0x0004200001087983 */ /* 0x000ea80000300800 */
[----:B------:R-:W2:Y:S04]  /*20fd0*/  LDL.LU R9, [R1+0x424] ;  /* 0x0004240001097983 */ /* 0x000ea80000300800 */
[----:B------:R-:W2:Y:S04]  /*20fe0*/  LDL.LU R10, [R1+0x428] ;  /* 0x00042800010a7983 */ /* 0x000ea80000300800 */
[----:B------:R-:W2:Y:S04]  /*20ff0*/  LDL.LU R11, [R1+0x42c] ;  /* 0x00042c00010b7983 */ /* 0x000ea80000300800 */
[----:B------:R3:W-:Y:S04]  /*21000*/  STL.64 [R1+0x4cc8], R22 ;  /* 0x004cc81601007387 */ /* 0x0007e80000100a00 */
[----:B-1----:R-:W-:Y:S04]  /*21010*/  STL.64 [R1+0x4cc0], R20 ;  /* 0x004cc01401007387 */ /* 0x002fe80000100a00 */
[----:B---3--:R-:W3:Y:S04]  /*21020*/  LDL.64 R22, [R1+0x28] ;  /* 0x0000280001167983 */ /* 0x008ee80000100a00 */
[----:B---3--:R1:W-:Y:S04]  /*21030*/  STL.64 [R1+0x4d60], R22 ;  /* 0x004d601601007387 */ /* 0x0083e80000100a00 */
[----:B-1----:R-:W3:Y:S04]  /*21040*/  LDL.64 R22, [R1+0x38] ;  /* 0x0000380001167983 */ /* 0x002ee80000100a00 */
[----:B---3--:R1:W-:Y:S04]  /*21050*/  STL.64 [R1+0x4d68], R22 ;  /* 0x004d681601007387 */ /* 0x0083e80000100a00 */
[----:B------:R-:W3:Y:S04]  /*21060*/  LDL.LU R20, [R1+0x3e0] ;  /* 0x0003e00001147983 */ /* 0x000ee80000300800 */
[----:B------:R-:W3:Y:S04]  /*21070*/  LDL.LU R21, [R1+0x3e4] ;  /* 0x0003e40001157983 */ /* 0x000ee80000300800 */
[----:B-1----:R-:W4:Y:S04]  /*21080*/  LDL.LU R22, [R1+0x3e8] ;  /* 0x0003e80001167983 */ /* 0x002f280000300800 */
[----:B------:R-:W4:Y:S01]  /*21090*/  LDL.LU R23, [R1+0x3ec] ;  /* 0x0003ec0001177983 */ /* 0x000f220000300800 */
[----:B------:R-:W-:-:S03]  /*210a0*/  IMAD.MOV.U32 R19, RZ, RZ, R5 ;  /* 0x000000ffff137224 */ /* 0x000fc600078e0005 */
[----:B----4-:R1:W-:Y:S04]  /*210b0*/  STL.64 [R1+0x4d78], R22 ;  /* 0x004d781601007387 */ /* 0x0103e80000100a00 */
[----:B---3--:R3:W-:Y:S01]  /*210c0*/  STL.64 [R1+0x4d70], R20 ;  /* 0x004d701401007387 */ /* 0x0087e20000100a00 */
[----:B-1----:R-:W-:Y:S02]  /*210d0*/  IMAD.MOV.U32 R22, RZ, RZ, R4 ;  /* 0x000000ffff167224 */ /* 0x002fe400078e0004 */
[----:B------:R-:W-:-:S05]  /*210e0*/  IMAD.MOV.U32 R23, RZ, RZ, R3 ;  /* 0x000000ffff177224 */ /* 0x000fca00078e0003 */
[----:B------:R1:W-:Y:S04]  /*210f0*/  STL.64 [R1+0x4d88], R22 ;  /* 0x004d881601007387 */ /* 0x0003e80000100a00 */
[----:B---3--:R-:W3:Y:S04]  /*21100*/  LDL.LU R20, [R1+0x410] ;  /* 0x0004100001147983 */ /* 0x008ee80000300800 */
[----:B------:R-:W3:Y:S04]  /*21110*/  LDL.LU R21, [R1+0x414] ;  /* 0x0004140001157983 */ /* 0x000ee80000300800 */
[----:B-1----:R-:W3:Y:S04]  /*21120*/  LDL.LU R22, [R1+0x418] ;  /* 0x0004180001167983 */ /* 0x002ee80000300800 */
[----:B------:R-:W3:Y:S04]  /*21130*/  LDL.LU R23, [R1+0x41c] ;  /* 0x00041c0001177983 */ /* 0x000ee80000300800 */
[----:B------:R-:W-:Y:S04]  /*21140*/  STL [R1+0x4cf4], R0 ;  /* 0x004cf40001007387 */ /* 0x000fe80000100800 */
[----:B------:R1:W-:Y:S04]  /*21150*/  STL.64 [R1+0x4c40], R26 ;  /* 0x004c401a01007387 */ /* 0x0003e80000100a00 */
[----:B------:R4:W-:Y:S04]  /*21160*/  STL.64 [R1+0x4c38], R24 ;  /* 0x004c381801007387 */ /* 0x0009e80000100a00 */
[----:B-1----:R-:W3:Y:S01]  /*21170*/  LDL.64 R26, [R1+0x48] ;  /* 0x00004800011a7983 */ /* 0x002ee20000100a00 */
[----:B--2---:R-:W-:Y:S11]  /*21180*/  HMMA.1688.F32.TF32 R16, R12, R18, R8 ;  /* 0x000000120c10723c */ /* 0x004ff60000081008 */
[----:B------:R-:W-:Y:S11]  /*21190*/  @!UPT UIADD3 URZ, URZ, URZ, URZ ;  /* 0x0000003f3f3ff290 */ /* 0x000ff6000fffe03f */
[----:B------:R-:W-:Y:S02]  /*211a0*/  @!UPT UIADD3 URZ, URZ, URZ, URZ ;  /* 0x0000003f3f3ff290 */ /* 0x000fe4000fffe03f */
[----:B------:R-:W-:Y:S02]  /*211b0*/  IMAD.MOV.U32 R5, RZ, RZ, R18 ;  /* 0x000000ffff057224 */ /* 0x000fe400078e0012 */
[----:B------:R-:W-:Y:S01]  /*211c0*/  IMAD.MOV.U32 R4, RZ, RZ, R19 ;  /* 0x000000ffff047224 */ /* 0x000fe200078e0013 */
[----:B---3--:R1:W-:Y:S04]  /*211d0*/  STL.64 [R1+0x4d80], R26 ;  /* 0x004d801a01007387 */ /* 0x0083e80000100a00 */
[----:B----4-:R-:W2:Y:S04]  /*211e0*/  LDL.LU R24, [R1+0x3f0] ;  /* 0x0003f00001187983 */ /* 0x010ea80000300800 */
[----:B------:R-:W2:Y:S04]  /*211f0*/  LDL.LU R25, [R1+0x3f4] ;  /* 0x0003f40001197983 */ /* 0x000ea80000300800 */
[----:B-1----:R-:W2:Y:S04]  /*21200*/  LDL.LU R26, [R1+0x3f8] ;  /* 0x0003f800011a7983 */ /* 0x002ea80000300800 */
[----:B------:R-:W2:Y:S04]  /*21210*/  LDL.LU R27, [R1+0x3fc] ;  /* 0x0003fc00011b7983 */ /* 0x000ea80000300800 */
[----:B------:R-:W3:Y:S04]  /*21220*/  LDL.LU.64 R10, [R1+0x4d98] ;  /* 0x004d9800010a7983 */ /* 0x000ee80000300a00 */
[----:B------:R-:W4:Y:S01]  /*21230*/  LDL.LU.64 R18, [R1+0x4d90] ;  /* 0x004d900001127983 */ /* 0x000f220000300a00 */
[----:B------:R-:W-:-:S02]  /*21240*/  IMAD.MOV.U32 R9, RZ, RZ, R16 ;  /* 0x000000ffff097224 */ /* 0x000fc400078e0010 */
[----:B------:R-:W-:Y:S01]  /*21250*/  IMAD.MOV.U32 R8, RZ, RZ, R17 ;  /* 0x000000ffff087224 */ /* 0x000fe200078e0011 */
[----:B------:R-:W-:Y:S04]  /*21260*/  STL [R1+0x4928], R4 ;  /* 0x0049280401007387 */ /* 0x000fe80000100800 */
[----:B------:R-:W-:Y:S04]  /*21270*/  STL [R1+0x4924], R5 ;  /* 0x0049240501007387 */ /* 0x000fe80000100800 */
[----:B------:R-:W-:Y:S04]  /*21280*/  STL [R1+0x4920], R8 ;  /* 0x0049200801007387 */ /* 0x000fe80000100800 */
[----:B------:R-:W-:Y:S01]  /*21290*/  STL [R1+0x491c], R9 ;  /* 0x00491c0901007387 */ /* 0x000fe20000100800 */
[C---:B----4-:R-:W-:Y:S03]  /*212a0*/  HMMA.1688.F32.TF32 R16, R12.reuse, R18, R20 ;  /* 0x000000120c10723c */ /* 0x050fe60000081014 */
[----:B------:R-:W2:Y:S11]  /*212b0*/  LDL.LU.64 R22, [R1+0x4d88] ;  /* 0x004d880001167983 */ /* 0x000eb60000300a00 */
[----:B------:R-:W-:Y:S09]  /*212c0*/  @!UPT UIADD3 URZ, URZ, URZ, URZ ;  /* 0x0000003f3f3ff290 */ /* 0x000ff2000fffe03f */
[----:B------:R1:W-:Y:S04]  /*212d0*/  STL.64 [R1+0x770], R16 ;  /* 0x0007701001007387 */ /* 0x0003e80000100a00 */
[----:B------:R4:W-:Y:S04]  /*212e0*/  STL.64 [R1+0x778], R18 ;  /* 0x0007781201007387 */ /* 0x0009e80000100a00 */
[----:B-1----:R-:W3:Y:S04]  /*212f0*/  LDL.LU R16, [R1+0x3b0] ;  /* 0x0003b00001107983 */ /* 0x002ee80000300800 */
[----:B------:R-:W3:Y:S04]  /*21300*/  LDL.LU R17, [R1+0x3b4] ;  /* 0x0003b40001117983 */ /* 0x000ee80000300800 */
[----:B----4-:R-:W4:Y:S04]  /*21310*/  LDL.LU R18, [R1+0x3b8] ;  /* 0x0003b80001127983 */ /* 0x010f280000300800 */
[----:B------:R-:W4:Y:S01]  /*21320*/  LDL.LU R19, [R1+0x3bc] ;  /* 0x0003bc0001137983 */ /* 0x000f220000300800 */
[C---:B--2---:R-:W-:Y:S11]  /*21330*/  HMMA.1688.F32.TF32 R20, R12.reuse, R22, R24 ;  /* 0x000000160c14723c */ /* 0x044ff60000081018 */
[----:B------:R-:W-:Y:S11]  /*21340*/  @!UPT UIADD3 URZ, URZ, URZ, URZ ;  /* 0x0000003f3f3ff290 */ /* 0x000ff6000fffe03f */
[----:B------:R-:W-:Y:S02]  /*21350*/  @!UPT UIADD3 URZ, URZ, URZ, URZ ;  /* 0x0000003f3f3ff290 */ /* 0x000fe4000fffe03f */
[----:B------:R-:W-:Y:S02]  /*21360*/  IMAD.MOV.U32 R8, RZ, RZ, R22 ;  /* 0x000000ffff087224 */ /* 0x000fe400078e0016 */
[----:B------:R-:W-:Y:S02]  /*21370*/  IMAD.MOV.U32 R9, RZ, RZ, R23 ;  /* 0x000000ffff097224 */ /* 0x000fe400078e0017 */
[----:B------:R-:W-:Y:S02]  /*21380*/  IMAD.MOV.U32 R4, RZ, RZ, R20 ;  /* 0x000000ffff047224 */ /* 0x000fe400078e0014 */
[----:B------:R-:W-:Y:S01]  /*21390*/  IMAD.MOV.U32 R5, RZ, RZ, R21 ;  /* 0x000000ffff057224 */ /* 0x000fe200078e0015 */
[----:B----4-:R-:W-:Y:S04]  /*213a0*/  STL.64 [R1+0x4d58], R18 ;  /* 0x004d581201007387 */ /* 0x010fe80000100a00 */
[----:B---3--:R1:W-:Y:S04]  /*213b0*/  STL.64 [R1+0x4d50], R16 ;  /* 0x004d501001007387 */ /* 0x0083e80000100a00 */
[----:B-1----:R-:W2:Y:S04]  /*213c0*/  LDL.LU R16, [R1+0x3c0] ;  /* 0x0003c00001107983 */ /* 0x002ea80000300800 */
[----:B------:R-:W2:Y:S04]  /*213d0*/  LDL.LU R17, [R1+0x3c4] ;  /* 0x0003c40001117983 */ /* 0x000ea80000300800 */
[----:B------:R-:W2:Y:S04]  /*213e0*/  LDL.LU R18, [R1+0x3c8] ;  /* 0x0003c80001127983 */ /* 0x000ea80000300800 */
[----:B------:R-:W2:Y:S04]  /*213f0*/  LDL.LU R19, [R1+0x3cc] ;  /* 0x0003cc0001137983 */ /* 0x000ea80000300800 */
[----:B------:R-:W3:Y:S04]  /*21400*/  LDL.LU.64 R26, [R1+0x4d80] ;  /* 0x004d8000011a7983 */ /* 0x000ee80000300a00 */
[----:B------:R-:W3:Y:S04]  /*21410*/  LDL.LU.64 R22, [R1+0x4d78] ;  /* 0x004d780001167983 */ /* 0x000ee80000300a00 */
[----:B------:R-:W3:Y:S04]  /*21420*/  LDL.LU.64 R20, [R1+0x4d70] ;  /* 0x004d700001147983 */ /* 0x000ee80000300a00 */
[----:B------:R-:W-:Y:S04]  /*21430*/  STL [R1+0x4938], R9 ;  /* 0x0049380901007387 */ /* 0x000fe80000100800 */
[----:B------:R-:W-:Y:S04]  /*21440*/  STL [R1+0x4934], R8 ;  /* 0x0049340801007387 */ /* 0x000fe80000100800 */
[----:B------:R-:W-:Y:S04]  /*21450*/  STL [R1+0x4930], R5 ;  /* 0x0049300501007387 */ /* 0x000fe80000100800 */
[----:B------:R-:W-:Y:S01]  /*21460*/  STL [R1+0x492c], R4 ;  /* 0x00492c0401007387 */ /* 0x000fe20000100800 */
[----:B---3--:R-:W-:Y:S11]  /*21470*/  HMMA.1688.F32.TF32 R20, R12, R26, R20 ;  /* 0x0000001a0c14723c */ /* 0x008ff60000081014 */
[----:B------:R-:W-:Y:S11]  /*21480*/  @!UPT UIADD3 URZ, URZ, URZ, URZ ;  /* 0x0000003f3f3ff290 */ /* 0x000ff6000fffe03f */
[----:B------:R-:W-:Y:S01]  /*21490*/  @!UPT UIADD3 URZ, URZ, URZ, URZ ;  /* 0x0000003f3f3ff290 */ /* 0x000fe2000fffe03f */
[----:B------:R-:W-:Y:S04]  /*214a0*/  STL.64 [R1+0x750], R20 ;  /* 0x0007501401007387 */ /* 0x000fe80000100a00 */
[----:B------:R1:W-:Y:S04]  /*214b0*/  STL.64 [R1+0x758], R22 ;  /* 0x0007581601007387 */ /* 0x0003e80000100a00 */
[----:B-1----:R-:W3:Y:S04]  /*214c0*/  LDL.LU.64 R22, [R1+0x4d68] ;  /* 0x004d680001167983 */ /* 0x002ee80000300a00 */
[----:B------:R1:W-:Y:S04]  /*214d0*/  STL.64 [R1+0x4d08], R26 ;  /* 0x004d081a01007387 */ /* 0x0003e80000100a00 */
[----:B-1----:R-:W4:Y:S04]  /*214e0*/  LDL.64 R26, [R1+0x58] ;  /* 0x00005800011a7983 */ /* 0x002f280000100a00 */
[----:B----4-:R1:W-:Y:S04]  /*214f0*/  STL.64 [R1+0x4d20], R26 ;  /* 0x004d201a01007387 */ /* 0x0103e80000100a00 */
[----:B------:R-:W4:Y:S04]  /*21500*/  LDL.LU R24, [R1+0x3d0] ;  /* 0x0003d00001187983 */ /* 0x000f280000300800 */
[----:B------:R-:W4:Y:S04]  /*21510*/  LDL.LU R25, [R1+0x3d4] ;  /* 0x0003d40001197983 */ /* 0x000f280000300800 */
[----:B-1----:R-:W4:Y:S04]  /*21520*/  LDL.LU R26, [R1+0x3d8] ;  /* 0x0003d800011a7983 */ /* 0x002f280000300800 */
[----:B------:R-:W4:Y:S01]  /*21530*/  LDL.LU R27, [R1+0x3dc] ;  /* 0x0003dc00011b7983 */ /* 0x000f220000300800 */
[----:B---3--:R-:W-:-:S02]  /*21540*/  IMAD.MOV.U32 R28, RZ, RZ, R22 ;  /* 0x000000ffff1c7224 */ /* 0x008fc400078e0016 */
[----:B------:R-:W-:Y:S01]  /*21550*/  IMAD.MOV.U32 R29, RZ, RZ, R23 ;  /* 0x000000ffff1d7224 */ /* 0x000fe200078e0017 */
[C---:B----4-:R-:W-:Y:S01]  /*21560*/  HMMA.1688.F32.TF32 R24, R12.reuse, R22, R24 ;  /* 0x000000160c18723c */ /* 0x050fe20000081018 */
[----:B------:R-:W2:Y:S11]  /*21570*/  LDL.LU.64 R22, [R1+0x4d60] ;  /* 0x004d600001167983 */ /* 0x000eb60000300a00 */
[----:B------:R-:W-:Y:S11]  /*21580*/  @!UPT UIADD3 URZ, URZ, URZ, URZ ;  /* 0x0000003f3f3ff290 */ /* 0x000ff6000fffe03f */
[----:B------:R-:W-:Y:S01]  /*21590*/  @!UPT UIADD3 URZ, URZ, URZ, URZ ;  /* 0x0000003f3f3ff290 */ /* 0x000fe2000fffe03f */
[----:B------:R-:W-:Y:S02]  /*215a0*/  IMAD.MOV.U32 R5, RZ, RZ, R26 ;  /* 0x000000ffff057224 */ /* 0x000fe400078e001a */
[----:B------:R-:W-:Y:S02]  /*215b0*/  IMAD.MOV.U32 R4, RZ, RZ, R27 ;  /* 0x000000ffff047224 */ /* 0x000fe400078e001b */
[----:B------:R-:W3:Y:S01]  /*215c0*/  LDL.64 R26, [R1+0x68] ;  /* 0x00006800011a7983 */ /* 0x000ee20000100a00 */
[----:B--2---:R-:W-:Y:S03]  /*215d0*/  HMMA.1688.F32.TF32 R16, R12, R22, R16 ;  /* 0x000000160c10723c */ /* 0x004fe60000081010 */
[----:B---3--:R1:W-:Y:S04]  /*215e0*/  STL.64 [R1+0x4d28], R26 ;  /* 0x004d281a01007387 */ /* 0x0083e80000100a00 */
[----:B-1----:R-:W2:Y:S04]  /*215f0*/  LDL.64 R26, [R1+0x78] ;  /* 0x00007800011a7983 */ /* 0x002ea80000100a00 */
[----:B------:R-:W-:Y:S04]  /*21600*/  STL [R1+0x4b10], R4 ;  /* 0x004b100401007387 */ /* 0x000fe80000100800 */
[----:B------:R-:W-:Y:S08]  /*21610*/  STL [R1+0x4b0c], R5 ;  /* 0x004b0c0501007387 */ /* 0x000ff00000100800 */
[----:B------:R-:W-:Y:S04]  /*21620*/  STL.64 [R1+0x730], R16 ;  /* 0x0007301001007387 */ /* 0x000fe80000100a00 */
[----:B------:R1:W-:Y:S04]  /*21630*/  STL.64 [R1+0x738], R18 ;  /* 0x0007381201007387 */ /* 0x0003e80000100a00 */
[----:B-1----:R-:W3:Y:S04]  /*21640*/  LDL.LU.64 R18, [R1+0x4d58] ;  /* 0x004d580001127983 */ /* 0x002ee80000300a00 */
[----:B------:R-:W3:Y:S04]  /*21650*/  LDL.LU.64 R16, [R1+0x4d50] ;  /* 0x004d500001107983 */ /* 0x000ee80000300a00 */
[----:B------:R1:W-:Y:S04]  /*21660*/  STL.64 [R1+0x4ce8], R22 ;  /* 0x004ce81601007387 */ /* 0x0003e80000100a00 */
[----:B------:R-:W4:Y:S01]  /*21670*/  LDL.LU R20, [R1+0x320] ;  /* 0x0003200001147983 */ /* 0x000f220000300800 */
[----:B------:R-:W-:-:S03]  /*21680*/  IMAD.MOV.U32 R9, RZ, RZ, R24 ;  /* 0x000000ffff097224 */ /* 0x000fc600078e0018 */
[----:B------:R-:W4:Y:S01]  /*21690*/  LDL.LU R21, [R1+0x324] ;  /* 0x0003240001157983 */ /* 0x000f220000300800 */
[----:B------:R-:W-:-:S03]  /*216a0*/  IMAD.MOV.U32 R8, RZ, RZ, R25 ;  /* 0x000000ffff087224 */ /* 0x000fc600078e0019 */
[----:B-1----:R-:W4:Y:S04]  /*216b0*/  LDL.LU R22, [R1+0x328] ;  /* 0x0003280001167983 */ /* 0x002f280000300800 */
[----:B------:R-:W4:Y:S01]  /*216c0*/  LDL.LU R23, [R1+0x32c] ;  /* 0x00032c0001177983 */ /* 0x000f220000300800 */
[C---:B---3--:R-:W-:Y:S11]  /*216d0*/  HMMA.1688.F32.TF32 R16, R12.reuse, R10, R16 ;  /* 0x0000000a0c10723c */ /* 0x048ff60000081010 */
[----:B------:R-:W-:Y:S11]  /*216e0*/  @!UPT UIADD3 URZ, URZ, URZ, URZ ;  /* 0x0000003f3f3ff290 */ /* 0x000ff6000fffe03f */
[----:B------:R-:W-:Y:S01]  /*216f0*/  @!UPT UIADD3 URZ, URZ, URZ, URZ ;  /* 0x0000003f3f3ff290 */ /* 0x000fe2000fffe03f */
[----:B------:R-:W-:Y:S04]  /*21700*/  STL.64 [R1+0x720], R16 ;  /* 0x0007201001007387 */ /* 0x000fe80000100a00 */
[----:B------:R1:W-:Y:S04]  /*21710*/  STL.64 [R1+0x728], R18 ;  /* 0x0007281201007387 */ /* 0x0003e80000100a00 */
[----:B-1----:R-:W3:Y:S04]  /*21720*/  LDL.LU.64 R18, [R1+0x4d48] ;  /* 0x004d480001127983 */ /* 0x002ee80000300a00 */
[----:B------:R-:W3:Y:S04]  /*21730*/  LDL.LU.64 R16, [R1+0x4d40] ;  /* 0x004d400001107983 */ /* 0x000ee80000300a00 */
[----:B------:R-:W-:Y:S04]  /*21740*/  STL.64 [R1+0x4d00], R10 ;  /* 0x004d000a01007387 */ /* 0x000fe80000100a00 */
[----:B------:R1:W-:Y:S04]  /*21750*/  STL.64 [R1+0x4cf8], R8 ;  /* 0x004cf80801007387 */ /* 0x0003e80000100a00 */
[----:B-1----:R-:W2:Y:S04]  /*21760*/  LDL.LU R8, [R1+0x2d0] ;  /* 0x0002d00001087983 */ /* 0x002ea80000300800 */
[----:B------:R-:W2:Y:S04]  /*21770*/  LDL.LU R9, [R1+0x2d4] ;  /* 0x0002d40001097983 */ /* 0x000ea80000300800 */
[----:B------:R-:W2:Y:S04]  /*21780*/  LDL.LU R10, [R1+0x2d8] ;  /* 0x0002d800010a7983 */ /* 0x000ea80000300800 */
[----:B------:R-:W2:Y:S04]  /*21790*/  LDL.LU R11, [R1+0x2dc] ;  /* 0x0002dc00010b7983 */ /* 0x000ea80000300800 */
[----:B--2---:R-:W-:Y:S04]  /*217a0*/  STL.64 [R1+0x4d18], R10 ;  /* 0x004d180a01007387 */ /* 0x004fe80000100a00 */
[----:B------:R1:W-:Y:S04]  /*217b0*/  STL.64 [R1+0x4d10], R8 ;  /* 0x004d100801007387 */ /* 0x0003e80000100a00 */
[----:B-1----:R-:W2:Y:S04]  /*217c0*/  LDL.LU R8, [R1+0x2e0] ;  /* 0x0002e00001087983 */ /* 0x002ea80000300800 */
[----:B------:R-:W2:Y:S04]  /*217d0*/  LDL.LU R9, [R1+0x2e4] ;  /* 0x0002e40001097983 */ /* 0x000ea80000300800 */
[----:B------:R-:W2:Y:S04]  /*217e0*/  LDL.LU R10, [R1+0x2e8] ;  /* 0x0002e800010a7983 */ /* 0x000ea80000300800 */
[----:B------:R-:W2:Y:S01]  /*217f0*/  LDL.LU R11, [R1+0x2ec] ;  /* 0x0002ec00010b7983 */ /* 0x000ea20000300800 */
[----:B----4-:R-:W-:Y:S03]  /*21800*/  HMMA.1688.F32.TF32 R12, R12, R6, R20 ;  /* 0x000000060c0c723c */ /* 0x010fe60000081014 */
[----:B--2---:R-:W-:Y:S04]  /*21810*/  STL.64 [R1+0x4d38], R10 ;  /* 0x004d380a01007387 */ /* 0x004fe80000100a00 */
[----:B------:R1:W-:Y:S04]  /*21820*/  STL.64 [R1+0x4d30], R8 ;  /* 0x004d300801007387 */ /* 0x0003e80000100a00 */
[----:B-1----:R-:W3:Y:S04]  /*21830*/  LDL.LU R8, [R1+0x310] ;  /* 0x0003100001087983 */ /* 0x002ee80000300800 */
[----:B------:R-:W3:Y:S04]  /*21840*/  LDL.LU R9, [R1+0x314] ;  /* 0x0003140001097983 */ /* 0x000ee80000300800 */
[----:B------:R-:W3:Y:S04]  /*21850*/  LDL.LU R10, [R1+0x318] ;  /* 0x00031800010a7983 */ /* 0x000ee80000300800 */
[----:B------:R-:W3:Y:S04]  /*21860*/  LDL.LU R11, [R1+0x31c] ;  /* 0x00031c00010b7983 */ /* 0x000ee80000300800 */
[----:B------:R-:W2:Y:S04]  /*21870*/  LDL.LU R20, [R1+0x2c0] ;  /* 0x0002c00001147983 */ /* 0x000ea80000300800 */
[----:B------:R1:W-:Y:S04]  /*21880*/  STL.64 [R1+0x680], R12 ;  /* 0x0006800c01007387 */ /* 0x0003e80000100a00 */
[----:B------:R4:W-:Y:S04]  /*21890*/  STL.64 [R1+0x688], R14 ;  /* 0x0006880e01007387 */ /* 0x0009e80000100a00 */
[----:B------:R-:W2:Y:S04]  /*218a0*/  LDL.LU R21, [R1+0x2c4] ;  /* 0x0002c40001157983 */ /* 0x000ea80000300800 */
[----:B------:R-:W2:Y:S04]  /*218b0*/  LDL.LU R22, [R1+0x2c8] ;  /* 0x0002c80001167983 */ /* 0x000ea80000300800 */
[----:B------:R-:W2:Y:S04]  /*218c0*/  LDL.LU R23, [R1+0x2cc] ;  /* 0x0002cc0001177983 */ /* 0x000ea80000300800 */
[----:B-1----:R-:W2:Y:S04]  /*218d0*/  LDL.LU R12, [R1+0x2b0] ;  /* 0x0002b000010c7983 */ /* 0x002ea80000300800 */
[----:B------:R-:W2:Y:S01]  /*218e0*/  LDL.LU R13, [R1+0x2b4] ;  /* 0x0002b400010d7983 */ /* 0x000ea20000300800 */
[----:B------:R-:W-:-:S03]  /*218f0*/  IMAD.MOV.U32 R5, RZ, RZ, R26 ;  /* 0x000000ffff057224 */ /* 0x000fc600078e001a */
[----:B----4-:R-:W4:Y:S01]  /*21900*/  LDL.LU R14, [R1+0x2b8] ;  /* 0x0002b800010e7983 */ /* 0x010f220000300800 */
[----:B------:R-:W-:-:S03]  /*21910*/  IMAD.MOV.U32 R4, RZ, RZ, R27 ;  /* 0x000000ffff047224 */ /* 0x000fc600078e001b */
        /* <DEDUP_REMOVED lines=8> */
[----:B------:R-:W2:Y:S04]  /*219a0*/  LDL.LU.64 R26, [R1+0x4d28] ;  /* 0x004d2800011a7983 */ /* 0x000ea80000300a00 */
[----:B------:R-:W-:Y:S04]  /*219b0*/  STL.64 [R1+0x4cd8], R6 ;  /* 0x004cd80601007387 */ /* 0x000fe80000100a00 */
[----:B------:R1:W-:Y:S04]  /*219c0*/  STL.64 [R1+0x4cd0], R4 ;  /* 0x004cd00401007387 */ /* 0x0003e80000100a00 */
[----:B-1----:R-:W2:Y:S04]  /*219d0*/  LDL.LU R4, [R1+0x2f0] ;  /* 0x0002f00001047983 */ /* 0x002ea80000300800 */
[----:B------:R-:W2:Y:S04]  /*219e0*/  LDL.LU R5, [R1+0x2f4] ;  /* 0x0002f40001057983 */ /* 0x000ea80000300800 */
[----:B------:R-:W2:Y:S04]  /*219f0*/  LDL.LU R6, [R1+0x2f8] ;  /* 0x0002f80001067983 */ /* 0x000ea80000300800 */
[----:B------:R-:W2:Y:S02]  /*21a00*/  LDL.LU R7, [R1+0x2fc] ;  /* 0x0002fc0001077983 */ /* 0x000ea40000300800 */
[C---:B--2---:R-:W-:Y:S11]  /*21a10*/  HMMA.1688.F32.TF32 R4, R16.reuse, R26, R4 ;  /* 0x0000001a1004723c */ /* 0x044ff60000081004 */
[----:B------:R-:W-:Y:S11]  /*21a20*/  @!UPT UIADD3 URZ, URZ, URZ, URZ ;  /* 0x0000003f3f3ff290 */ /* 0x000ff6000fffe03f */
[----:B------:R-:W-:Y:S01]  /*21a30*/  @!UPT UIADD3 URZ, URZ, URZ, URZ ;  /* 0x0000003f3f3ff290 */ /* 0x000fe2000fffe03f */
[----:B------:R1:W-:Y:S04]  /*21a40*/  STL.64 [R1+0x660], R4 ;  /* 0x0006600401007387 */ /* 0x0003e80000100a00 */
[----:B------:R2:W-:Y:S01]  /*21a50*/  STL.64 [R1+0x668], R6 ;  /* 0x0006680601007387 */ /* 0x0005e20000100a00 */
[----:B-1----:R-:W-:Y:S02]  /*21a60*/  IMAD.MOV.U32 R5, RZ, RZ, R26 ;  /* 0x000000ffff057224 */ /* 0x002fe400078e001a */
[----:B------:R-:W-:Y:S02]  /*21a70*/  IMAD.MOV.U32 R4, RZ, RZ, R27 ;  /* 0x000000ffff047224 */ /* 0x000fe400078e001b */
[----:B------:R-:W3:Y:S02]  /*21a80*/  LDL.LU.64 R26, [R1+0x4d20] ;  /* 0x004d2000011a7983 */ /* 0x000ee40000300a00 */
[----:B---3--:R-:W-:Y:S01]  /*21a90*/  HMMA.1688.F32.TF32 R8, R16, R26, R8 ;  /* 0x0000001a1008723c */ /* 0x008fe20000081008 */
[----:B--2---:R-:W-:-:S02]  /*21aa0*/  IMAD.MOV.U32 R6, RZ, RZ, R26 ;  /* 0x000000ffff067224 */ /* 0x004fc400078e001a */
        /* <DEDUP_REMOVED lines=14> */
[----:B------:R-:W3:Y:S04]  /*21b90*/  LDL.LU.64 R8, [R1+0x4cf8] ;  /* 0x004cf80001087983 */ /* 0x000ee80000300a00 */
[----:B------:R-:W2:Y:S04]  /*21ba0*/  LDL.LU R24, [R1+0x1a0] ;  /* 0x0001a00001187983 */ /* 0x000ea80000300800 */
        /* <DEDUP_REMOVED lines=8> */
[----:B------:R-:W2:Y:S04]  /*21c30*/  LDL.LU R27, [R1+0x1bc] ;  /* 0x0001bc00011b7983 */ /* 0x000ea80000300800 */
[----:B--2---:R1:W-:Y:S04]  /*21c40*/  STL.64 [R1+0x4c78], R26 ;  /* 0x004c781a01007387 */ /* 0x0043e80000100a00 */
[----:B------:R-:W-:Y:S01]  /*21c50*/  STL.64 [R1+0x4c70], R24 ;  /* 0x004c701801007387 */ /* 0x000fe20000100a00 */
[----:B-1----:R-:W-:-:S02]  /*21c60*/  IMAD.MOV.U32 R26, RZ, RZ, R0 ;  /* 0x000000ffff1a7224 */ /* 0x002fc400078e0000 */
[----:B------:R-:W-:Y:S01]  /*21c70*/  IMAD.MOV.U32 R27, RZ, RZ, R7 ;  /* 0x000000ffff1b7224 */ /* 0x000fe200078e0007 */
[----:B------:R-:W2:Y:S04]  /*21c80*/  LDL.LU R0, [R1+0x4cf4] ;  /* 0x004cf40001007983 */ /* 0x000ea80000300800 */
[----:B------:R1:W-:Y:S02]  /*21c90*/  STL.64 [R1+0x4c88], R26 ;  /* 0x004c881a01007387 */ /* 0x0003e40000100a00 */
[----:B-1----:R-:W-:Y:S02]  /*21ca0*/  IMAD.MOV.U32 R26, RZ, RZ, R28 ;  /* 0x000000ffff1a7224 */ /* 0x002fe400078e001c */
[----:B------:R-:W-:Y:S01]  /*21cb0*/  IMAD.MOV.U32 R27, RZ, RZ, R29 ;  /* 0x000000ffff1b7224 */ /* 0x000fe200078e001d */
[----:B------:R-:W2:Y:S06]  /*21cc0*/  LDL.LU R28, [R1+0x4cf0] ;  /* 0x004cf000011c7983 */ /* 0x000eac0000300800 */
[----:B------:R-:W-:Y:S01]  /*21cd0*/  HMMA.1688.F32.TF32 R24, R16, R26, R20 ;  /* 0x0000001a1018723c */ /* 0x000fe20000081014 */
[----:B------:R-:W4:Y:S11]  /*21ce0*/  LDL.LU.64 R22, [R1+0x4ce8] ;  /* 0x004ce80001167983 */ /* 0x000f360000300a00 */
[----:B------:R-:W-:Y:S11]  /*21cf0*/  @!UPT UIADD3 URZ, URZ, URZ, URZ ;  /* 0x0000003f3f3ff290 */ /* 0x000ff6000fffe03f */
[----:B------:R-:W-:Y:S04]  /*21d00*/  STL.64 [R1+0x630], R24 ;  /* 0x0006301801007387 */ /* 0x000fe80000100a00 */
[----:B------:R1:W-:Y:S02]  /*21d10*/  STL.64 [R1+0x638], R26 ;  /* 0x0006381a01007387 */ /* 0x0003e40000100a00 */
[----:B-1----:R-:W-:Y:S02]  /*21d20*/  IMAD.MOV.U32 R26, RZ, RZ, R6 ;  /* 0x000000ffff1a7224 */ /* 0x002fe400078e0006 */
[----:B------:R-:W-:-:S05]  /*21d30*/  IMAD.MOV.U32 R27, RZ, RZ, R3 ;  /* 0x000000ffff1b7224 */ /* 0x000fca00078e0003 */
[----:B------:R-:W-:Y:S01]  /*21d40*/  STL.64 [R1+0x4ca0], R26 ;  /* 0x004ca01a01007387 */ /* 0x000fe20000100a00 */
[----:B----4-:R-:W-:Y:S11]  /*21d50*/  HMMA.1688.F32.TF32 R12, R16, R22, R12 ;  /* 0x00000016100c723c */ /* 0x010ff6000008100c */
[----:B------:R-:W-:Y:S11]  /*21d60*/  @!UPT UIADD3 URZ, URZ, URZ, URZ ;  /* 0x0000003f3f3ff290 */ /* 0x000ff6000fffe03f */
[----:B------:R-:W-:Y:S01]  /*21d70*/  @!UPT UIADD3 URZ, URZ, URZ, URZ ;  /* 0x0000003f3f3ff290 */ /* 0x000fe2000fffe03f */
[----:B------:R1:W-:Y:S04]  /*21d80*/  STL.64 [R1+0x620], R12 ;  /* 0x0006200c01007387 */ /* 0x0003e80000100a00 */
[----:B------:R4:W-:Y:S04]  /*21d90*/  STL.64 [R1+0x628], R14 ;  /* 0x0006280e01007387 */ /* 0x0009e80000100a00 */
[----:B-1----:R-:W3:Y:S04]  /*21da0*/  LDL.LU R12, [R1] ;  /* 0x00000000010c7983 */ /* 0x002ee80000300800 */
[----:B------:R-:W3:Y:S04]  /*21db0*/  LDL.LU R13, [R1+0x4] ;  /* 0x00000400010d7983 */ /* 0x000ee80000300800 */
[----:B----4-:R-:W4:Y:S01]  /*21dc0*/  LDL.LU R14, [R1+0x8] ;  /* 0x00000800010e7983 */ /* 0x010f220000300800 */
[----:B--2---:R-:W-:-:S03]  /*21dd0*/  IMAD.MOV.U32 R15, RZ, RZ, R28 ;  /* 0x000000ffff0f7224 */ /* 0x004fc600078e001c */
[----:B------:R-:W2:Y:S01]  /*21de0*/  LDL.LU R28, [R1+0x4ce4] ;  /* 0x004ce400011c7983 */ /* 0x000ea20000300800 */
[----:B------:R-:W-:-:S03]  /*21df0*/  IMAD.MOV.U32 R3, RZ, RZ, R22 ;  /* 0x000000ffff037224 */ /* 0x000fc600078e0016 */
[----:B------:R-:W2:Y:S01]  /*21e00*/  LDL.LU R20, [R1+0x210] ;  /* 0x0002100001147983 */ /* 0x000ea20000300800 */
[----:B------:R-:W-:-:S03]  /*21e10*/  IMAD.MOV.U32 R29, RZ, RZ, R23 ;  /* 0x000000ffff1d7224 */ /* 0x000fc600078e0017 */
[----:B------:R-:W2:Y:S01]  /*21e20*/  LDL.LU R21, [R1+0x214] ;  /* 0x0002140001157983 */ /* 0x000ea20000300800 */
[----:B------:R-:W-:Y:S02]  /*21e30*/  IMAD.MOV.U32 R26, RZ, RZ, R5 ;  /* 0x000000ffff1a7224 */ /* 0x000fe400078e0005 */
[----:B------:R-:W-:Y:S01]  /*21e40*/  IMAD.MOV.U32 R27, RZ, RZ, R4 ;  /* 0x000000ffff1b7224 */ /* 0x000fe200078e0004 */
[----:B------:R-:W2:Y:S04]  /*21e50*/  LDL.LU R22, [R1+0x218] ;  /* 0x0002180001167983 */ /* 0x000ea80000300800 */
[----:B------:R-:W2:Y:S04]  /*21e60*/  LDL.LU R23, [R1+0x21c] ;  /* 0x00021c0001177983 */ /* 0x000ea80000300800 */
[----:B------:R-:W2:Y:S04]  /*21e70*/  LDL.LU R4, [R1+0x2a0] ;  /* 0x0002a00001047983 */ /* 0x000ea80000300800 */
[----:B------:R-:W2:Y:S04]  /*21e80*/  LDL.LU R5, [R1+0x2a4] ;  /* 0x0002a40001057983 */ /* 0x000ea80000300800 */
[----:B------:R-:W2:Y:S04]  /*21e90*/  LDL.LU R6, [R1+0x2a8] ;  /* 0x0002a80001067983 */ /* 0x000ea80000300800 */
[----:B------:R-:W2:Y:S04]  /*21ea0*/  LDL.LU R7, [R1+0x2ac] ;  /* 0x0002ac0001077983 */ /* 0x000ea80000300800 */
[----:B------:R1:W-:Y:S04]  /*21eb0*/  STL.64 [R1+0x4cb8], R26 ;  /* 0x004cb81a01007387 */ /* 0x0003e80000100a00 */
[----:B------:R-:W2:Y:S04]  /*21ec0*/  LDL.LU R24, [R1+0x200] ;  /* 0x0002000001187983 */ /* 0x000ea80000300800 */
[----:B------:R-:W2:Y:S04]  /*21ed0*/  LDL.LU R25, [R1+0x204] ;  /* 0x0002040001197983 */ /* 0x000ea80000300800 */
[----:B-1----:R-:W2:Y:S04]  /*21ee0*/  LDL.LU R26, [R1+0x208] ;  /* 0x00020800011a7983 */ /* 0x002ea80000300800 */
[----:B------:R-:W2:Y:S04]  /*21ef0*/  LDL.LU R27, [R1+0x20c] ;  /* 0x00020c00011b7983 */ /* 0x000ea80000300800 */
[----:B----4-:R-:W-:Y:S04]  /*21f00*/  STL.64 [R1+0x4bb8], R14 ;  /* 0x004bb80e01007387 */ /* 0x010fe80000100a00 */
[----:B---3--:R1:W-:Y:S04]  /*21f10*/  STL.64 [R1+0x4bb0], R12 ;  /* 0x004bb00c01007387 */ /* 0x0083e80000100a00 */
[----:B-1----:R-:W3:Y:S04]  /*21f20*/  LDL.LU R12, [R1+0x90] ;  /* 0x00009000010c7983 */ /* 0x002ee80000300800 */
[----:B------:R-:W3:Y:S04]  /*21f30*/  LDL.LU R13, [R1+0x94] ;  /* 0x00009400010d7983 */ /* 0x000ee80000300800 */
[----:B------:R-:W4:Y:S04]  /*21f40*/  LDL.LU R14, [R1+0x98] ;  /* 0x00009800010e7983 */ /* 0x000f280000300800 */
[----:B------:R-:W4:Y:S04]  /*21f50*/  LDL.LU R15, [R1+0x9c] ;  /* 0x00009c00010f7983 */ /* 0x000f280000300800 */
[----:B----4-:R1:W-:Y:S04]  /*21f60*/  STL.64 [R1+0x4bc8], R14 ;  /* 0x004bc80e01007387 */ /* 0x0103e80000100a00 */
[----:B---3--:R3:W-:Y:S01]  /*21f70*/  STL.64 [R1+0x4bc0], R12 ;  /* 0x004bc00c01007387 */ /* 0x0087e20000100a00 */
[----:B-1----:R-:W-:-:S02]  /*21f80*/  IMAD.MOV.U32 R14, RZ, RZ, R3 ;  /* 0x000000ffff0e7224 */ /* 0x002fc400078e0003 */
[----:B------:R-:W-:Y:S01]  /*21f90*/  IMAD.MOV.U32 R15, RZ, RZ, R29 ;  /* 0x000000ffff0f7224 */ /* 0x000fe200078e001d */
[----:B------:R-:W4:Y:S04]  /*21fa0*/  LDL.LU R3, [R1+0x4ce0] ;  /* 0x004ce00001037983 */ /* 0x000f280000300800 */
[----:B------:R1:W-:Y:S04]  /*21fb0*/  STL.64 [R1+0x4c80], R14 ;  /* 0x004c800e01007387 */ /* 0x0003e80000100a00 */
[----:B---3--:R-:W3:Y:S04]  /*21fc0*/  LDL.LU R12, [R1+0x1d0] ;  /* 0x0001d000010c7983 */ /* 0x008ee80000300800 */
        /* <DEDUP_REMOVED lines=8> */
[----:B------:R-:W3:Y:S04]  /*22050*/  LDL.LU R14, [R1+0x1e8] ;  /* 0x0001e800010e7983 */ /* 0x000ee80000300800 */
[----:B------:R-:W3:Y:S04]  /*22060*/  LDL.LU R15, [R1+0x1ec] ;  /* 0x0001ec00010f7983 */ /* 0x000ee80000300800 */
[----:B---3--:R-:W-:Y:S04]  /*22070*/  STL.64 [R1+0x4cb0], R14 ;  /* 0x004cb00e01007387 */ /* 0x008fe80000100a00 */
[----:B--2---:R1:W-:Y:S04]  /*22080*/  STL.64 [R1+0x4ca8], R12 ;  /* 0x004ca80c01007387 */ /* 0x0043e80000100a00 */
[----:B-1----:R-:W2:Y:S04]  /*22090*/  LDL.LU R12, [R1+0x1f0] ;  /* 0x0001f000010c7983 */ /* 0x002ea80000300800 */
[----:B------:R-:W2:Y:S04]  /*220a0*/  LDL.LU R13, [R1+0x1f4] ;  /* 0x0001f400010d7983 */ /* 0x000ea80000300800 */
[----:B------:R-:W2:Y:S04]  /*220b0*/  LDL.LU R14, [R1+0x1f8] ;  /* 0x0001f800010e7983 */ /* 0x000ea80000300800 */
[----:B------:R-:W2:Y:S04]  /*220c0*/  LDL.LU R15, [R1+0x1fc] ;  /* 0x0001fc00010f7983 */ /* 0x000ea80000300800 */
[----:B------:R-:W-:Y:S04]  /*220d0*/  STL.64 [R1+0x610], R4 ;  /* 0x0006100401007387 */ /* 0x000fe80000100a00 */
[----:B------:R1:W-:Y:S04]  /*220e0*/  STL.64 [R1+0x618], R6 ;  /* 0x0006180601007387 */ /* 0x0003e80000100a00 */
[----:B-1----:R-:W3:Y:S04]  /*220f0*/  LDL.LU.64 R6, [R1+0x4cd8] ;  /* 0x004cd80001067983 */ /* 0x002ee80000300a00 */
[----:B------:R-:W2:Y:S01]  /*22100*/  LDL.LU.64 R4, [R1+0x4cd0] ;  /* 0x004cd00001047983 */ /* 0x000ea20000300a00 */
[----:B---3--:R-:W-:Y:S03]  /*22110*/  HMMA.1688.F32.TF32 R16, R16, R6, R20 ;  /* 0x000000061010723c */ /* 0x008fe60000081014 */
[----:B------:R-:W3:Y:S04]  /*22120*/  LDL.LU.64 R22, [R1+0x4cc8] ;  /* 0x004cc80001167983 */ /* 0x000ee80000300a00 */
[----:B------:R-:W3:Y:S11]  /*22130*/  LDL.LU.64 R20, [R1+0x4cc0] ;  /* 0x004cc00001147983 */ /* 0x000ef60000300a00 */
[----:B------:R-:W-:Y:S05]  /*22140*/  @!UPT UIADD3 URZ, URZ, URZ, URZ ;  /* 0x0000003f3f3ff290 */ /* 0x000fea000fffe03f */
[----:B------:R-:W-:Y:S04]  /*22150*/  STL.64 [R1+0x560], R16 ;  /* 0x0005601001007387 */ /* 0x000fe80000100a00 */
[----:B------:R1:W-:Y:S04]  /*22160*/  STL.64 [R1+0x568], R18 ;  /* 0x0005681201007387 */ /* 0x0003e80000100a00 */
[----:B-1----:R-:W4:Y:S04]  /*22170*/  LDL.64 R18, [R1+0x38] ;  /* 0x0000380001127983 */ /* 0x002f280000100a00 */
[----:B------:R2:W-:Y:S02]  /*22180*/  STL.64 [R1+0x4c58], R6 ;  /* 0x004c580601007387 */ /* 0x0005e40000100a00 */
[----:B--2---:R-:W-:-:S02]  /*22190*/  IMAD.MOV.U32 R6, RZ, RZ, R5 ;  /* 0x000000ffff067224 */ /* 0x004fc400078e0005 */
[----:B------:R-:W-:-:S07]  /*221a0*/  IMAD.MOV.U32 R7, RZ, RZ, R4 ;  /* 0x000000ffff077224 */ /* 0x000fce00078e0004 */
[C---:B---3--:R-:W-:Y:S01]  /*221b0*/  HMMA.1688.F32.TF32 R4, R20.reuse, R6, R24 ;  /* 0x000000061404723c */ /* 0x048fe20000081018 */
[----:B------:R-:W2:Y:S11]  /*221c0*/  LDL.LU.64 R26, [R1+0x4cb8] ;  /* 0x004cb800011a7983 */ /* 0x000eb60000300a00 */
[----:B------:R-:W-:Y:S11]  /*221d0*/  @!UPT UIADD3 URZ, URZ, URZ, URZ ;  /* 0x0000003f3f3ff290 */ /* 0x000ff6000fffe03f */
[----:B------:R1:W-:Y:S04]  /*221e0*/  STL.64 [R1+0x550], R4 ;  /* 0x0005500401007387 */ /* 0x0003e80000100a00 */
[----:B------:R3:W-:Y:S04]  /*221f0*/  STL.64 [R1+0x558], R6 ;  /* 0x0005580601007387 */ /* 0x0007e80000100a00 */
[----:B-1----:R-:W4:Y:S04]  /*22200*/  LDL.LU R4, [R1+0x190] ;  /* 0x0001900001047983 */ /* 0x002f280000300800 */
[----:B------:R-:W4:Y:S04]  /*22210*/  LDL.LU R5, [R1+0x194] ;  /* 0x0001940001057983 */ /* 0x000f280000300800 */
[----:B---3--:R-:W3:Y:S04]  /*22220*/  LDL.LU R6, [R1+0x198] ;  /* 0x0001980001067983 */ /* 0x008ee80000300800 */
[----:B------:R-:W3:Y:S01]  /*22230*/  LDL.LU R7, [R1+0x19c] ;  /* 0x00019c0001077983 */ /* 0x000ee20000300800 */
[C---:B--2---:R-:W-:Y:S03]  /*22240*/  HMMA.1688.F32.TF32 R24, R20.reuse, R26, R12 ;  /* 0x0000001a1418723c */ /* 0x044fe6000008100c */
[----:B------:R-:W2:Y:S04]  /*22250*/  LDL.LU.64 R14, [R1+0x4cb0] ;  /* 0x004cb000010e7983 */ /* 0x000ea80000300a00 */
[----:B------:R-:W2:Y:S11]  /*22260*/  LDL.LU.64 R12, [R1+0x4ca8] ;  /* 0x004ca800010c7983 */ /* 0x000eb60000300a00 */
[----:B------:R-:W-:Y:S05]  /*22270*/  @!UPT UIADD3 URZ, URZ, URZ, URZ ;  /* 0x0000003f3f3ff290 */ /* 0x000fea000fffe03f */
        /* <DEDUP_REMOVED lines=11> */
[----:B------:R-:W2:Y:S11]  /*22330*/  LDL.LU.64 R14, [R1+0x4c80] ;  /* 0x004c8000010e7983 */ /* 0x000eb60000300a00 */
[----:B------:R-:W-:Y:S10]  /*22340*/  @!UPT UIADD3 URZ, URZ, URZ, URZ ;  /* 0x0000003f3f3ff290 */ /* 0x000ff4000fffe03f */
        /* <DEDUP_REMOVED lines=10> */
[----:B------:R-:W4:Y:S01]  /*223f0*/  LDL.LU.64 R24, [R1+0x4c60] ;  /* 0x004c600001187983 */ /* 0x000f220000300a00 */
[----:B------:R-:W-:-:S02]  /*22400*/  IMAD.MOV.U32 R13, RZ, RZ, R18 ;  /* 0x000000ffff0d7224 */ /* 0x000fc400078e0012 */
[----:B------:R-:W-:Y:S01]  /*22410*/  IMAD.MOV.U32 R12, RZ, RZ, R19 ;  /* 0x000000ffff0c7224 */ /* 0x000fe200078e0013 */
[----:B--2---:R-:W-:Y:S01]  /*22420*/  STL.64 [R1+0x4be0], R14 ;  /* 0x004be00e01007387 */ /* 0x004fe20000100a00 */
[----:B----4-:R-:W-:Y:S11]  /*22430*/  HMMA.1688.F32.TF32 R16, R20, R14, R24 ;  /* 0x0000000e1410723c */ /* 0x010ff60000081018 */
[----:B------:R-:W-:Y:S11]  /*22440*/  @!UPT UIADD3 URZ, URZ, URZ, URZ ;  /* 0x0000003f3f3ff290 */ /* 0x000ff6000fffe03f */
[----:B------:R-:W-:Y:S01]  /*22450*/  @!UPT UIADD3 URZ, URZ, URZ, URZ ;  /* 0x0000003f3f3ff290 */ /* 0x000fe2000fffe03f */
[----:B------:R1:W-:Y:S04]  /*22460*/  STL.64 [R1+0x500], R16 ;  /* 0x0005001001007387 */ /* 0x0003e80000100a00 */
[----:B------:R2:W-:Y:S04]  /*22470*/  STL.64 [R1+0x508], R18 ;  /* 0x0005081201007387 */ /* 0x0005e80000100a00 */
[----:B-1----:R-:W4:Y:S04]  /*22480*/  LDL.LU R16, [R1+0xd0] ;  /* 0x0000d00001107983 */ /* 0x002f280000300800 */
[----:B------:R-:W4:Y:S04]  /*22490*/  LDL.LU R17, [R1+0xd4] ;  /* 0x0000d40001117983 */ /* 0x000f280000300800 */
[----:B--2---:R-:W2:Y:S04]  /*224a0*/  LDL.LU R18, [R1+0xd8] ;  /* 0x0000d80001127983 */ /* 0x004ea80000300800 */
[----:B------:R-:W2:Y:S04]  /*224b0*/  LDL.LU R19, [R1+0xdc] ;  /* 0x0000dc0001137983 */ /* 0x000ea80000300800 */
[----:B------:R-:W3:Y:S04]  /*224c0*/  LDL.LU R24, [R1+0x100] ;  /* 0x0001000001187983 */ /* 0x000ee80000300800 */
[----:B------:R-:W3:Y:S04]  /*224d0*/  LDL.LU R25, [R1+0x104] ;  /* 0x0001040001197983 */ /* 0x000ee80000300800 */
[----:B------:R-:W3:Y:S04]  /*224e0*/  LDL.LU R26, [R1+0x108] ;  /* 0x00010800011a7983 */ /* 0x000ee80000300800 */
[----:B------:R-:W3:Y:S04]  /*224f0*/  LDL.LU R27, [R1+0x10c] ;  /* 0x00010c00011b7983 */ /* 0x000ee80000300800 */
[----:B--2---:R1:W-:Y:S04]  /*22500*/  STL.64 [R1+0x4c20], R18 ;  /* 0x004c201201007387 */ /* 0x0043e80000100a00 */
[----:B----4-:R-:W-:Y:S04]  /*22510*/  STL.64 [R1+0x4c18], R16 ;  /* 0x004c181001007387 */ /* 0x010fe80000100a00 */
[----:B-1----:R-:W2:Y:S01]  /*22520*/  LDL.LU.64 R18, [R1+0x68] ;  /* 0x0000680001127983 */ /* 0x002ea20000300a00 */
[----:B------:R-:W-:-:S02]  /*22530*/  IMAD.MOV.U32 R14, RZ, RZ, R13 ;  /* 0x000000ffff0e7224 */ /* 0x000fc400078e000d */
[----:B------:R-:W-:Y:S01]  /*22540*/  IMAD.MOV.U32 R15, RZ, RZ, R12 ;  /* 0x000000ffff0f7224 */ /* 0x000fe200078e000c */
[----:B--2---:R1:W-:Y:S04]  /*22550*/  STL.64 [R1+0x4c30], R18 ;  /* 0x004c301201007387 */ /* 0x0043e80000100a00 */
[----:B-1----:R-:W2:Y:S04]  /*22560*/  LDL.LU.64 R18, [R1+0x78] ;  /* 0x0000780001127983 */ /* 0x002ea80000300a00 */
[----:B------:R1:W-:Y:S04]  /*22570*/  STL.64 [R1+0x4bf8], R14 ;  /* 0x004bf80e01007387 */ /* 0x0003e80000100a00 */
[----:B-1----:R-:W4:Y:S01]  /*22580*/  LDL.LU.64 R14, [R1+0x48] ;  /* 0x00004800010e7983 */ /* 0x002f220000300a00 */
[----:B---3--:R-:W-:Y:S03]  /*22590*/  HMMA.1688.F32.TF32 R4, R20, R10, R4 ;  /* 0x0000000a1404723c */ /* 0x008fe60000081004 */
[----:B----4-:R1:W-:Y:S04]  /*225a0*/  STL.64 [R1+0x4c10], R14 ;  /* 0x004c100e01007387 */ /* 0x0103e80000100a00 */
[----:B-1----:R-:W3:Y:S04]  /*225b0*/  LDL.LU.64 R14, [R1+0x58] ;  /* 0x00005800010e7983 */ /* 0x002ee80000300a00 */
[----:B---3--:R1:W-:Y:S04]  /*225c0*/  STL.64 [R1+0x4c28], R14 ;  /* 0x004c280e01007387 */ /* 0x0083e80000100a00 */
[----:B------:R-:W3:Y:S04]  /*225d0*/  LDL.LU R12, [R1+0xe0] ;  /* 0x0000e000010c7983 */ /* 0x000ee80000300800 */
[----:B------:R-:W3:Y:S04]  /*225e0*/  LDL.LU R13, [R1+0xe4] ;  /* 0x0000e400010d7983 */ /* 0x000ee80000300800 */
[----:B-1----:R-:W3:Y:S04]  /*225f0*/  LDL.LU R14, [R1+0xe8] ;  /* 0x0000e800010e7983 */ /* 0x002ee80000300800 */
[----:B------:R-:W3:Y:S04]  /*22600*/  LDL.LU R15, [R1+0xec] ;  /* 0x0000ec00010f7983 */ /* 0x000ee80000300800 */
[----:B------:R-:W-:Y:S04]  /*22610*/  STL.64 [R1+0x4f0], R4 ;  /* 0x0004f00401007387 */ /* 0x000fe80000100a00 */
[----:B------:R1:W-:Y:S04]  /*22620*/  STL.64 [R1+0x4f8], R6 ;  /* 0x0004f80601007387 */ /* 0x0003e80000100a00 */
[----:B------:R-:W-:Y:S04]  /*22630*/  LDS R5, [R0+0x85000] ;  /* 0x0850000000057984 */ /* 0x000fe80000000800 */
[----:B-1----:R-:W4:Y:S04]  /*22640*/  LDL.LU.64 R6, [R1+0x4c58] ;  /* 0x004c580001067983 */ /* 0x002f280000300a00 */
[----:B------:R-:W-:Y:S04]  /*22650*/  STL.64 [R1+0x4bd8], R10 ;  /* 0x004bd80a01007387 */ /* 0x000fe80000100a00 */
[----:B------:R1:W-:Y:S04]  /*22660*/  STL.64 [R1+0x4bd0], R8 ;  /* 0x004bd00801007387 */ /* 0x0003e80000100a00 */
[----:B-1----:R-:W2:Y:S04]  /*22670*/  LDL.LU R8, [R1+0xa0] ;  /* 0x0000a00001087983 */ /* 0x002ea80000300800 */
[----:B------:R-:W2:Y:S01]  /*22680*/  LDL.LU R9, [R1+0xa4] ;  /* 0x0000a40001097983 */ /* 0x000ea20000300800 */
[----:B------:R-:W-:-:S02]  /*22690*/  IMAD.MOV.U32 R10, RZ, RZ, R3 ;  /* 0x000000ffff0a7224 */ /* 0x000fc400078e0003 */
[----:B------:R-:W-:Y:S01]  /*226a0*/  IMAD.MOV.U32 R11, RZ, RZ, R28 ;  /* 0x000000ffff0b7224 */ /* 0x000fe200078e001c */
[----:B------:R-:W3:Y:S04]  /*226b0*/  LDL.LU R3, [R1+0x4c54] ;  /* 0x004c540001037983 */ /* 0x000ee80000300800 */
[----:B------:R-:W3:Y:S04]  /*226c0*/  LDL.LU R28, [R1+0x4c50] ;  /* 0x004c5000011c7983 */ /* 0x000ee80000300800 */
[----:B------:R-:W-:Y:S04]  /*226d0*/  STL.64 [R1+0x4bf0], R10 ;  /* 0x004bf00a01007387 */ /* 0x000fe80000100a00 */
[----:B--2---:R1:W-:Y:S04]  /*226e0*/  STL.64 [R1+0x4be8], R8 ;  /* 0x004be80801007387 */ /* 0x0043e80000100a00 */
[----:B-1----:R-:W2:Y:S04]  /*226f0*/  LDL.LU R8, [R1+0xb0] ;  /* 0x0000b00001087983 */ /* 0x002ea80000300800 */
[----:B------:R-:W2:Y:S04]  /*22700*/  LDL.LU R9, [R1+0xb4] ;  /* 0x0000b40001097983 */ /* 0x000ea80000300800 */
[----:B------:R-:W2:Y:S04]  /*22710*/  LDL.LU R10, [R1+0xb8] ;  /* 0x0000b800010a7983 */ /* 0x000ea80000300800 */
[----:B------:R-:W2:Y:S01]  /*22720*/  LDL.LU R11, [R1+0xbc] ;  /* 0x0000bc00010b7983 */ /* 0x000ea20000300800 */
[----:B----4-:R-:W-:Y:S03]  /*22730*/  HMMA.1688.F32.TF32 R20, R20, R6, R24 ;  /* 0x000000061414723c */ /* 0x010fe60000081018 */
[----:B--2---:R3:W-:Y:S04]  /*22740*/  STL.64 [R1+0x4c08], R10 ;  /* 0x004c080a01007387 */ /* 0x0047e80000100a00 */
[----:B------:R1:W-:Y:S01]  /*22750*/  STL.64 [R1+0x4c00], R8 ;  /* 0x004c000801007387 */ /* 0x0003e20000100a00 */
[----:B---3--:R-:W-:-:S02]  /*22760*/  IMAD.MOV.U32 R10, RZ, RZ, R28 ;  /* 0x000000ffff0a7224 */ /* 0x008fc400078e001c */
[----:B------:R-:W-:Y:S01]  /*22770*/  IMAD.MOV.U32 R11, RZ, RZ, R3 ;  /* 0x000000ffff0b7224 */ /* 0x000fe200078e0003 */
[----:B-1----:R-:W2:Y:S04]  /*22780*/  LDL.LU R8, [R1+0xc0] ;  /* 0x0000c00001087983 */ /* 0x002ea80000300800 */
[----:B------:R-:W2:Y:S04]  /*22790*/  LDL.LU R9, [R1+0xc4] ;  /* 0x0000c40001097983 */ /* 0x000ea80000300800 */
[----:B------:R-:W3:Y:S04]  /*227a0*/  LDL.LU R28, [R1+0x4c4c] ;  /* 0x004c4c00011c7983 */ /* 0x000ee80000300800 */
[----:B------:R-:W4:Y:S04]  /*227b0*/  LDL.LU R3, [R1+0x4c48] ;  /* 0x004c480001037983 */ /* 0x000f280000300800 */
[----:B------:R-:W2:Y:S04]  /*227c0*/  LDL.LU.64 R26, [R1+0x4c40] ;  /* 0x004c4000011a7983 */ /* 0x000ea80000300a00 */
[----:B------:R-:W2:Y:S04]  /*227d0*/  LDL.LU.64 R24, [R1+0x4c38] ;  /* 0x004c380001187983 */ /* 0x000ea80000300a00 */
[----:B------:R1:W-:Y:S04]  /*227e0*/  STL.64 [R1+0x4b0], R20 ;  /* 0x0004b01401007387 */ /* 0x0003e80000100a00 */
[----:B------:R3:W-:Y:S04]  /*227f0*/  STL.64 [R1+0x4b8], R22 ;  /* 0x0004b81601007387 */ /* 0x0007e80000100a00 */
[----:B-1----:R-:W2:Y:S04]  /*22800*/  LDL.LU R20, [R1+0xf0] ;  /* 0x0000f00001147983 */ /* 0x002ea80000300800 */
[----:B------:R-:W2:Y:S01]  /*22810*/  LDL.LU R21, [R1+0xf4] ;  /* 0x0000f40001157983 */ /* 0x000ea20000300800 */
[----:B---3--:R-:W-:-:S02]  /*22820*/  IMAD.MOV.U32 R22, RZ, RZ, R28 ;  /* 0x000000ffff167224 */ /* 0x008fc400078e001c */
[----:B----4-:R-:W-:-:S07]  /*22830*/  IMAD.MOV.U32 R23, RZ, RZ, R3 ;  /* 0x000000ffff177224 */ /* 0x010fce00078e0003 */
        /* <DEDUP_REMOVED lines=17> */
[C---:B--2---:R-:W-:Y:S11]  /*22950*/  HMMA.1688.F32.TF32 R16, R24.reuse, R14, R16 ;  /* 0x0000000e1810723c */ /* 0x044ff60000081010 */
[----:B------:R-:W-:Y:S11]  /*22960*/  @!UPT UIADD3 URZ, URZ, URZ, URZ ;  /* 0x0000003f3f3ff290 */ /* 0x000ff6000fffe03f */
[----:B------:R-:W-:Y:S01]  /*22970*/  @!UPT UIADD3 URZ, URZ, URZ, URZ ;  /* 0x0000003f3f3ff290 */ /* 0x000fe2000fffe03f */
[----:B------:R1:W-:Y:S04]  /*22980*/  STL.64 [R1+0x480], R16 ;  /* 0x0004801001007387 */ /* 0x0003e80000100a00 */
[----:B------:R2:W-:Y:S01]  /*22990*/  STL.64 [R1+0x488], R18 ;  /* 0x0004881201007387 */ /* 0x0005e20000100a00 */
[----:B-1----:R-:W-:Y:S02]  /*229a0*/  IMAD.MOV.U32 R17, RZ, RZ, R14 ;  /* 0x000000ffff117224 */ /* 0x002fe400078e000e */
[----:B------:R-:W-:Y:S02]  /*229b0*/  IMAD.MOV.U32 R16, RZ, RZ, R15 ;  /* 0x000000ffff107224 */ /* 0x000fe400078e000f */
[----:B------:R-:W3:Y:S04]  /*229c0*/  LDL.LU.64 R14, [R1+0x4c10] ;  /* 0x004c1000010e7983 */ /* 0x000ee80000300a00 */
[----:B------:R-:W4:Y:S01]  /*229d0*/  LDL R4, [R1+0xed0] ;  /* 0x000ed00001047983 */ /* 0x000f220000100800 */
        /* <DEDUP_REMOVED lines=17> */
[----:B------:R-:W2:Y:S04]  /*22af0*/  LDL.LU.64 R10, [R1+0x4bd8] ;  /* 0x004bd800010a7983 */ /* 0x000ea80000300a00 */
[----:B------:R-:W3:Y:S11]  /*22b00*/  LDL.LU.64 R8, [R1+0x4bd0] ;  /* 0x004bd00001087983 */ /* 0x000ef60000300a00 */
[----:B------:R-:W-:Y:S06]  /*22b10*/  @!UPT UIADD3 URZ, URZ, URZ, URZ ;  /* 0x0000003f3f3ff290 */ /* 0x000fec000fffe03f */
[----:B------:R-:W-:Y:S04]  /*22b20*/  STL.64 [R1+0x450], R12 ;  /* 0x0004500c01007387 */ /* 0x000fe80000100a00 */
[----:B------:R1:W-:Y:S04]  /*22b30*/  STL.64 [R1+0x458], R14 ;  /* 0x0004580e01007387 */ /* 0x0003e80000100a00 */
[----:B-1----:R-:W2:Y:S04]  /*22b40*/  LDL.LU.64 R14, [R1+0x4bc8] ;  /* 0x004bc800010e7983 */ /* 0x002ea80000300a00 */
[----:B------:R-:W2:Y:S02]  /*22b50*/  LDL.LU.64 R12, [R1+0x4bc0] ;  /* 0x004bc000010c7983 */ /* 0x000ea40000300a00 */
[----:B--2---:R-:W-:Y:S11]  /*22b60*/  HMMA.1688.F32.TF32 R12, R24, R10, R12 ;  /* 0x0000000a180c723c */ /* 0x004ff6000008100c */
[----:B------:R-:W-:Y:S11]  /*22b70*/  @!UPT UIADD3 URZ, URZ, URZ, URZ ;  /* 0x0000003f3f3ff290 */ /* 0x000ff6000fffe03f */
[----:B------:R-:W-:Y:S01]  /*22b80*/  @!UPT UIADD3 URZ, URZ, URZ, URZ ;  /* 0x0000003f3f3ff290 */ /* 0x000fe2000fffe03f */
[----:B------:R-:W-:Y:S01]  /*22b90*/  STL.64 [R1+0x440], R12 ;  /* 0x0004400c01007387 */ /* 0x000fe20000100a00 */
[----:B------:R-:W-:-:S03]  /*22ba0*/  IMAD.MOV.U32 R3, RZ, RZ, R15 ;  /* 0x000000ffff037224 */ /* 0x000fc600078e000f */
[----:B------:R1:W-:Y:S04]  /*22bb0*/  STL [R1+0x448], R14 ;  /* 0x0004480e01007387 */ /* 0x0003e80000100800 */
[----:B-1----:R-:W2:Y:S04]  /*22bc0*/  LDL.LU.64 R14, [R1+0x4bb8] ;  /* 0x004bb800010e7983 */ /* 0x002ea80000300a00 */
[----:B------:R-:W2:Y:S01]  /*22bd0*/  LDL.LU.64 R12, [R1+0x4bb0] ;  /* 0x004bb000010c7983 */ /* 0x000ea20000300a00 */
[----:B------:R-:W-:-:S03]  /*22be0*/  IMAD.U32 R28, RZ, RZ, UR5 ;  /* 0x00000005ff1c7e24 */ /* 0x000fc6000f8e00ff */
[----:B------:R-:W-:Y:S01]  /*22bf0*/  STL.64 [R1+0x4b28], R10 ;  /* 0x004b280a01007387 */ /* 0x000fe20000100a00 */
[----:B----4-:R-:W-:-:S03]  /*22c00*/  IMAD R28, R28, 0x40000, R4 ;  /* 0x000400001c1c7824 */ /* 0x010fc600078e0204 */
[----:B---3--:R2:W-:Y:S04]  /*22c10*/  STL.64 [R1+0x4b20], R8 ;  /* 0x004b200801007387 */ /* 0x0085e80000100a00 */
[----:B------:R-:W-:Y:S04]  /*22c20*/  STL [R1+0x4918], R3 ;  /* 0x0049180301007387 */ /* 0x000fe80000100800 */
[----:B------:R-:W1:Y:S04]  /*22c30*/  LDS R3, [R0+0x84000] ;  /* 0x0840000000037984 */ /* 0x000e680000000800 */
[----:B------:R-:W3:Y:S04]  /*22c40*/  LDS R4, [R2+0x84000] ;  /* 0x0840000002047984 */ /* 0x000ee80000000800 */
[----:B------:R-:W-:Y:S04]  /*22c50*/  STL [R1+0x4b18], R6 ;  /* 0x004b180601007387 */ /* 0x000fe80000100800 */
[----:B------:R-:W-:Y:S01]  /*22c60*/  STL [R1+0x4b14], R7 ;  /* 0x004b140701007387 */ /* 0x000fe20000100800 */
[----:B--2---:R-:W-:Y:S03]  /*22c70*/  HMMA.1688.F32.TF32 R8, R24, R6, R12 ;  /* 0x000000061808723c */ /* 0x004fe6000008100c */
[----:B------:R-:W2:Y:S04]  /*22c80*/  LDS R6, [R0+0x84080] ;  /* 0x0840800000067984 */ /* 0x000ea80000000800 */
[----:B------:R-:W-:Y:S04]  /*22c90*/  LDSM.16.M88.4 R24, [R28] ;  /* 0x000000001c18783b */ /* 0x000fe80000000200 */
[----:B------:R-:W-:Y:S04]  /*22ca0*/  LDS R7, [R2+0x84080] ;  /* 0x0840800002077984 */ /* 0x000fe80000000800 */
[----:B------:R-:W-:Y:S04]  /*22cb0*/  LDS R12, [R0+0x82380] ;  /* 0x08238000000c7984 */ /* 0x000fe80000000800 */
[----:B------:R-:W-:Y:S04]  /*22cc0*/  LDS R14, [R0+0x83380] ;  /* 0x08338000000e7984 */ /* 0x000fe80000000800 */
[----:B------:R-:W-:Y:S04]  /*22cd0*/  LDS R13, [R2+0x82380] ;  /* 0x08238000020d7984 */ /* 0x000fe80000000800 */
[----:B------:R-:W-:Y:S04]  /*22ce0*/  STL.64 [R1+0x420], R8 ;  /* 0x0004200801007387 */ /* 0x000fe80000100a00 */
[----:B------:R-:W-:Y:S04]  /*22cf0*/  STL.64 [R1+0x428], R10 ;  /* 0x0004280a01007387 */ /* 0x000fe80000100a00 */
[----:B-1----:R-:W-:Y:S04]  /*22d00*/  STL [R1+0x10], R3 ;  /* 0x0000100301007387 */ /* 0x002fe80000100800 */
[----:B------:R-:W-:Y:S04]  /*22d10*/  STL [R1+0x18], R5 ;  /* 0x0000180501007387 */ /* 0x000fe80000100800 */
[----:B------:R-:W1:Y:S04]  /*22d20*/  LDS R3, [R2+0x85000] ;  /* 0x0850000002037984 */ /* 0x000e680000000800 */
[----:B---3--:R-:W-:Y:S04]  /*22d30*/  STL [R1+0x14], R4 ;  /* 0x0000140401007387 */ /* 0x008fe80000100800 */
[----:B------:R-:W3:Y:S04]  /*22d40*/  LDS R4, [R0+0x85080] ;  /* 0x0850800000047984 */ /* 0x000ee80000000800 */
[----:B------:R-:W4:Y:S04]  /*22d50*/  LDSM.16.M88.4 R8, [R28+0x8000] ;  /* 0x008000001c08783b */ /* 0x000f280000000200 */
[----:B--2---:R-:W-:Y:S04]  /*22d60*/  STL [R1+0x4b30], R6 ;  /* 0x004b300601007387 */ /* 0x004fe80000100800 */
[----:B------:R-:W-:Y:S04]  /*22d70*/  LDS R5, [R2+0x85080] ;  /* 0x0850800002057984 */ /* 0x000fe80000000800 */
[----:B------:R-:W-:Y:S04]  /*22d80*/  LDS R15, [R2+0x83380] ;  /* 0x08338000020f7984 */ /* 0x000fe80000000800 */
[----:B-1----:R-:W-:Y:S04]  /*22d90*/  STL [R1+0x1c], R3 ;  /* 0x00001c0301007387 */ /* 0x002fe80000100800 */
[----:B---3--:R-:W-:Y:S04]  /*22da0*/  STL [R1+0x4b34], R4 ;  /* 0x004b340401007387 */ /* 0x008fe80000100800 */
[----:B------:R-:W-:Y:S04]  /*22db0*/  STL.64 [R1+0xd0], R24 ;  /* 0x0000d01801007387 */ /* 0x000fe80000100a00 */
[----:B------:R-:W-:Y:S04]  /*22dc0*/  STL.64 [R1+0xd8], R26 ;  /* 0x0000d81a01007387 */ /* 0x000fe80000100a00 */
[----:B------:R-:W1:Y:S04]  /*22dd0*/  LDSM.16.M88.4 R24, [R28+0x10000] ;  /* 0x010000001c18783b */ /* 0x000e680000000200 */
[----:B----4-:R-:W-:Y:S04]  /*22de0*/  STL.64 [R1+0xc0], R8 ;  /* 0x0000c00801007387 */ /* 0x010fe80000100a00 */
[----:B------:R-:W-:Y:S04]  /*22df0*/  STL.64 [R1+0xc8], R10 ;  /* 0x0000c80a01007387 */ /* 0x000fe80000100a00 */
[----:B------:R-:W2:Y:S04]  /*22e00*/  LDSM.16.M88.4 R8, [R28+0x18000] ;  /* 0x018000001c08783b */ /* 0x000ea80000000200 */
[----:B-1----:R-:W-:Y:S04]  /*22e10*/  STL.64 [R1+0xb0], R24 ;  /* 0x0000b01801007387 */ /* 0x002fe80000100a00 */
[----:B------:R-:W-:Y:S04]  /*22e20*/  STL.64 [R1+0xb8], R26 ;  /* 0x0000b81a01007387 */ /* 0x000fe80000100a00 */
[----:B------:R-:W1:Y:S04]  /*22e30*/  LDSM.16.M88.4 R24, [R28+0x20000] ;  /* 0x020000001c18783b */ /* 0x000e680000000200 */
[----:B--2---:R-:W-:Y:S01]  /*22e40*/  STL.64 [R1+0xa0], R8 ;  /* 0x0000a00801007387 */ /* 0x004fe20000100a00 */
[----:B------:R-:W-:-:S02]  /*22e50*/  IMAD.MOV.U32 R29, RZ, RZ, R8 ;  /* 0x000000ffff1d7224 */ /* 0x000fc400078e0008 */
[----:B------:R-:W-:Y:S01]  /*22e60*/  IMAD.MOV.U32 R3, RZ, RZ, R9 ;  /* 0x000000ffff037224 */ /* 0x000fe200078e0009 */
[----:B------:R-:W-:Y:S04]  /*22e70*/  STL.64 [R1+0xa8], R10 ;  /* 0x0000a80a01007387 */ /* 0x000fe80000100a00 */
[----:B------:R-:W2:Y:S04]  /*22e80*/  LDSM.16.M88.4 R8, [R28+0x28000] ;  /* 0x028000001c08783b */ /* 0x000ea80000000200 */
[----:B-1----:R-:W-:Y:S04]  /*22e90*/  STL.64 [R1+0x90], R24 ;  /* 0x0000901801007387 */ /* 0x002fe80000100a00 */
[----:B------:R-:W-:Y:S04]  /*22ea0*/  STL.64 [R1+0x98], R26 ;  /* 0x0000981a01007387 */ /* 0x000fe80000100a00 */
[----:B------:R-:W-:Y:S01]  /*22eb0*/  LDS R26, [R0+0x85100] ;  /* 0x08510000001a7984 */ /* 0x000fe20000000800 */
[----:B--2---:R-:W-:-:S02]  /*22ec0*/  IMAD.MOV.U32 R6, RZ, RZ, R9 ;  /* 0x000000ffff067224 */ /* 0x004fc400078e0009 */
[----:B------:R-:W-:Y:S01]  /*22ed0*/  IMAD.MOV.U32 R4, RZ, RZ, R8 ;  /* 0x000000ffff047224 */ /* 0x000fe200078e0008 */
[----:B------:R-:W-:Y:S04]  /*22ee0*/  STL.64 [R1+0x80], R8 ;  /* 0x0000800801007387 */ /* 0x000fe80000100a00 */
[----:B------:R-:W-:Y:S04]  /*22ef0*/  STL.64 [R1+0x88], R10 ;  /* 0x0000880a01007387 */ /* 0x000fe80000100a00 */
[----:B------:R-:W-:Y:S04]  /*22f00*/  STL.64 [R1+0x4b40], R6 ;  /* 0x004b400601007387 */ /* 0x000fe80000100a00 */
[----:B------:R1:W-:Y:S04]  /*22f10*/  STL.64 [R1+0x4b38], R4 ;  /* 0x004b380401007387 */ /* 0x0003e80000100a00 */
[----:B------:R-:W-:Y:S04]  /*22f20*/  LDS R27, [R2+0x85100] ;  /* 0x08510000021b7984 */ /* 0x000fe80000000800 */
[----:B------:R-:W-:Y:S04]  /*22f30*/  LDS R24, [R0+0x84100] ;  /* 0x0841000000187984 */ /* 0x000fe80000000800 */
[----:B-1----:R-:W2:Y:S04]  /*22f40*/  LDL.LU R4, [R1+0x710] ;  /* 0x0007100001047983 */ /* 0x002ea80000300800 */
[----:B------:R-:W2:Y:S04]  /*22f50*/  LDL.LU R5, [R1+0x714] ;  /* 0x0007140001057983 */ /* 0x000ea80000300800 */
[----:B------:R-:W3:Y:S04]  /*22f60*/  LDL.LU R6, [R1+0x718] ;  /* 0x0007180001067983 */ /* 0x000ee80000300800 */
[----:B------:R-:W3:Y:S04]  /*22f70*/  LDL.LU R7, [R1+0x71c] ;  /* 0x00071c0001077983 */ /* 0x000ee80000300800 */
[----:B------:R-:W-:Y:S04]  /*22f80*/  LDS R25, [R2+0x84100] ;  /* 0x0841000002197984 */ /* 0x000fe80000000800 */
[----:B---3--:R1:W-:Y:S04]  /*22f90*/  STL.64 [R1+0x4b50], R6 ;  /* 0x004b500601007387 */ /* 0x0083e80000100a00 */
[----:B--2---:R-:W-:Y:S01]  /*22fa0*/  STL.64 [R1+0x4b48], R4 ;  /* 0x004b480401007387 */ /* 0x004fe20000100a00 */
[----:B-1----:R-:W-:-:S02]  /*22fb0*/  IMAD.MOV.U32 R6, RZ, RZ, R19 ;  /* 0x000000ffff067224 */ /* 0x002fc400078e0013 */
[----:B------:R-:W-:-:S05]  /*22fc0*/  IMAD.MOV.U32 R7, RZ, RZ, R18 ;  /* 0x000000ffff077224 */ /* 0x000fca00078e0012 */
[----:B------:R1:W-:Y:S02]  /*22fd0*/  STL.64 [R1+0x4b68], R6 ;  /* 0x004b680601007387 */ /* 0x0003e40000100a00 */
[----:B-1----:R-:W-:Y:S02]  /*22fe0*/  IMAD.MOV.U32 R6, RZ, RZ, R17 ;  /* 0x000000ffff067224 */ /* 0x002fe400078e0011 */
[----:B------:R-:W-:Y:S02]  /*22ff0*/  IMAD.MOV.U32 R7, RZ, RZ, R16 ;  /* 0x000000ffff077224 */ /* 0x000fe400078e0010 */
[----:B------:R-:W1:Y:S04]  /*23000*/  LDSM.16.M88.4 R16, [R28+0x30000] ;  /* 0x030000001c10783b */ /* 0x000e680000000200 */
[----:B------:R-:W-:Y:S04]  /*23010*/  STL.64 [R1+0x4b80], R6 ;  /* 0x004b800601007387 */ /* 0x000fe80000100a00 */
[----:B-1----:R-:W-:Y:S04]  /*23020*/  STL [R1+0x460c], R18 ;  /* 0x00460c1201007387 */ /* 0x002fe80000100800 */
[----:B------:R-:W-:Y:S04]  /*23030*/  STL [R1+0x4608], R19 ;  /* 0x0046081301007387 */ /* 0x000fe80000100800 */
[----:B------:R1:W-:Y:S04]  /*23040*/  STL.64 [R1+0x4ab8], R16 ;  /* 0x004ab81001007387 */ /* 0x0003e80000100a00 */
[----:B-1----:R-:W2:Y:S04]  /*23050*/  LDL.LU R16, [R1+0x700] ;  /* 0x0007000001107983 */ /* 0x002ea80000300800 */
[----:B------:R-:W2:Y:S04]  /*23060*/  LDL.LU R17, [R1+0x704] ;  /* 0x0007040001117983 */ /* 0x000ea80000300800 */
[----:B------:R-:W3:Y:S04]  /*23070*/  LDL.LU R18, [R1+0x708] ;  /* 0x0007080001127983 */ /* 0x000ee80000300800 */
[----:B------:R-:W3:Y:S01]  /*23080*/  LDL.LU R19, [R1+0x70c] ;  /* 0x00070c0001137983 */ /* 0x000ee20000300800 */
[----:B------:R-:W-:-:S02]  /*23090*/  IMAD.MOV.U32 R6, RZ, RZ, R23 ;  /* 0x000000ffff067224 */ /* 0x000fc400078e0017 */
[----:B------:R-:W-:-:S05]  /*230a0*/  IMAD.MOV.U32 R7, RZ, RZ, R22 ;  /* 0x000000ffff077224 */ /* 0x000fca00078e0016 */
[----:B------:R-:W-:Y:S04]  /*230b0*/  STL.64 [R1+0x4b98], R6 ;  /* 0x004b980601007387 */ /* 0x000fe80000100a00 */
[----:B---3--:R-:W-:Y:S04]  /*230c0*/  STL.64 [R1+0x4b60], R18 ;  /* 0x004b601201007387 */ /* 0x008fe80000100a00 */
[----:B--2---:R1:W-:Y:S04]  /*230d0*/  STL.64 [R1+0x4b58], R16 ;  /* 0x004b581001007387 */ /* 0x0043e80000100a00 */
        /* <DEDUP_REMOVED lines=15> */
[----:B------:R-:W3:Y:S01]  /*231d0*/  LDL.LU R19, [R1+0x43c] ;  /* 0x00043c0001137983 */ /* 0x000ee20000300800 */
[----:B------:R-:W-:-:S02]  /*231e0*/  IMAD.MOV.U32 R6, RZ, RZ, R21 ;  /* 0x000000ffff067224 */ /* 0x000fc400078e0015 */
[----:B------:R-:W-:Y:S02]  /*231f0*/  IMAD.MOV.U32 R7, RZ, RZ, R20 ;  /* 0x000000ffff077224 */ /* 0x000fe400078e0014 */
[----:B------:R-:W1:Y:S04]  /*23200*/  LDSM.16.M88.4 R20, [R28+0x38000] ;  /* 0x038000001c14783b */ /* 0x000e680000000200 */
[----:B---3--:R-:W-:Y:S04]  /*23210*/  STL.64 [R1+0x4ba8], R18 ;  /* 0x004ba81201007387 */ /* 0x008fe80000100a00 */
[----:B--2---:R2:W-:Y:S04]  /*23220*/  STL.64 [R1+0x4ba0], R16 ;  /* 0x004ba01001007387 */ /* 0x0045e80000100a00 */
[----:B--2---:R-:W2:Y:S04]  /*23230*/  LDL.LU R16, [R1+0x4e0] ;  /* 0x0004e00001107983 */ /* 0x004ea80000300800 */
[----:B------:R-:W2:Y:S04]  /*23240*/  LDL.LU R17, [R1+0x4e4] ;  /* 0x0004e40001117983 */ /* 0x000ea80000300800 */
[----:B------:R-:W2:Y:S04]  /*23250*/  LDL.LU R18, [R1+0x4e8] ;  /* 0x0004e80001127983 */ /* 0x000ea80000300800 */
[----:B------:R-:W2:Y:S04]  /*23260*/  LDL.LU R19, [R1+0x4ec] ;  /* 0x0004ec0001137983 */ /* 0x000ea80000300800 */
[----:B------:R-:W3:Y:S04]  /*23270*/  LDL.LU R8, [R1+0x7a0] ;  /* 0x0007a00001087983 */ /* 0x000ee80000300800 */
[----:B------:R-:W3:Y:S04]  /*23280*/  LDL.LU R9, [R1+0x7a4] ;  /* 0x0007a40001097983 */ /* 0x000ee80000300800 */
[----:B------:R-:W3:Y:S04]  /*23290*/  LDL.LU R10, [R1+0x7a8] ;  /* 0x0007a800010a7983 */ /* 0x000ee80000300800 */
[----:B------:R-:W3:Y:S04]  /*232a0*/  LDL.LU R11, [R1+0x7ac] ;  /* 0x0007ac00010b7983 */ /* 0x000ee80000300800 */
[----:B-1----:R-:W-:Y:S04]  /*232b0*/  STL.64 [R1+0x4ab0], R22 ;  /* 0x004ab01601007387 */ /* 0x002fe80000100a00 */
[----:B------:R1:W-:Y:S04]  /*232c0*/  STL.64 [R1+0x4aa8], R20 ;  /* 0x004aa81401007387 */ /* 0x0003e80000100a00 */
[----:B-1----:R-:W4:Y:S04]  /*232d0*/  LDL.LU R20, [R1+0x790] ;  /* 0x0007900001147983 */ /* 0x002f280000300800 */
[----:B------:R-:W4:Y:S04]  /*232e0*/  LDL.LU R21, [R1+0x794] ;  /* 0x0007940001157983 */ /* 0x000f280000300800 */
[----:B------:R-:W4:Y:S04]  /*232f0*/  LDL.LU R22, [R1+0x798] ;  /* 0x0007980001167983 */ /* 0x000f280000300800 */
[----:B------:R-:W4:Y:S04]  /*23300*/  LDL.LU R23, [R1+0x79c] ;  /* 0x00079c0001177983 */ /* 0x000f280000300800 */
[----:B------:R-:W-:Y:S04]  /*23310*/  STL [R1+0x3b08], R28 ;  /* 0x003b081c01007387 */ /* 0x000fe80000100800 */
[----:B------:R1:W-:Y:S04]  /*23320*/  STL.64 [R1+0x49f0], R26 ;  /* 0x0049f01a01007387 */ /* 0x0003e80000100a00 */
[----:B------:R-:W-:Y:S04]  /*23330*/  STL.64 [R1+0x49e8], R24 ;  /* 0x0049e81801007387 */ /* 0x000fe80000100a00 */
[----:B-1----:R-:W3:Y:S04]  /*23340*/  LDL.LU R26, [R1+0x38] ;  /* 0x00003800011a7983 */ /* 0x002ee80000300800 */
        /* <DEDUP_REMOVED lines=28> */
[----:B-1----:R-:W3:Y:S04]  /*23510*/  LDL.LU.64 R6, [R1+0x4b50] ;  /* 0x004b500001067983 */ /* 0x002ee80000300a00 */
[----:B------:R-:W3:Y:S02]  /*23520*/  LDL.LU.64 R4, [R1+0x4b48] ;  /* 0x004b480001047983 */ /* 0x000ee40000300a00 */
[----:B---3--:R-:W-:Y:S02]  /*23530*/  HMMA.1688.F32.TF32 R24, R12, R26, R4 ;  /* 0x0000001a0c18723c */ /* 0x008fe40000081004 */
[----:B------:R-:W3:Y:S04]  /*23540*/  LDL.LU.64 R6, [R1+0x4b40] ;  /* 0x004b400001067983 */ /* 0x000ee80000300a00 */
[----:B------:R-:W2:Y:S11]  /*23550*/  LDL.LU.64 R4, [R1+0x4b38] ;  /* 0x004b380001047983 */ /* 0x000eb60000300a00 */
[----:B------:R-:W-:Y:S06]  /*23560*/  @!UPT UIADD3 URZ, URZ, URZ, URZ ;  /* 0x0000003f3f3ff290 */ /* 0x000fec000fffe03f */
[----:B------:R1:W-:Y:S04]  /*23570*/  STL.64 [R1+0x410], R24 ;  /* 0x0004101801007387 */ /* 0x0003e80000100a00 */
[----:B------:R4:W-:Y:S04]  /*23580*/  STL.64 [R1+0x418], R26 ;  /* 0x0004181a01007387 */ /* 0x0009e80000100a00 */
[----:B-1----:R-:W2:Y:S04]  /*23590*/  LDL.LU R24, [R1+0x570] ;  /* 0x0005700001187983 */ /* 0x002ea80000300800 */
[----:B------:R-:W2:Y:S04]  /*235a0*/  LDL.LU R25, [R1+0x574] ;  /* 0x0005740001197983 */ /* 0x000ea80000300800 */
[----:B----4-:R-:W4:Y:S04]  /*235b0*/  LDL.LU R26, [R1+0x578] ;  /* 0x00057800011a7983 */ /* 0x010f280000300800 */
[----:B------:R-:W4:Y:S04]  /*235c0*/  LDL.LU R27, [R1+0x57c] ;  /* 0x00057c00011b7983 */ /* 0x000f280000300800 */
[----:B----4-:R-:W-:Y:S04]  /*235d0*/  STL.64 [R1+0x4a00], R26 ;  /* 0x004a001a01007387 */ /* 0x010fe80000100a00 */
[----:B--2---:R1:W-:Y:S02]  /*235e0*/  STL.64 [R1+0x49f8], R24 ;  /* 0x0049f81801007387 */ /* 0x0043e40000100a00 */
[----:B-1----:R-:W-:-:S02]  /*235f0*/  IMAD.MOV.U32 R24, RZ, RZ, R4 ;  /* 0x000000ffff187224 */ /* 0x002fc400078e0004 */
[----:B---3--:R-:W-:Y:S01]  /*23600*/  IMAD.MOV.U32 R25, RZ, RZ, R6 ;  /* 0x000000ffff197224 */ /* 0x008fe200078e0006 */
[----:B------:R-:W2:Y:S04]  /*23610*/  LDL.LU R4, [R1+0x4b34] ;  /* 0x004b340001047983 */ /* 0x000ea80000300800 */
[----:B------:R-:W3:Y:S04]  /*23620*/  LDL.LU R6, [R1+0x4b30] ;  /* 0x004b300001067983 */ /* 0x000ee80000300800 */
[----:B------:R1:W-:Y:S04]  /*23630*/  STL.64 [R1+0x4ac0], R24 ;  /* 0x004ac01801007387 */ /* 0x0003e80000100a00 */
[----:B------:R-:W1:Y:S04]  /*23640*/  LDL.LU R26, [R1+0x28] ;  /* 0x00002800011a7983 */ /* 0x000e680000300800 */
[----:B------:R-:W1:Y:S02]  /*23650*/  LDL.LU R27, [R1+0x2c] ;  /* 0x00002c00011b7983 */ /* 0x000e640000300800 */
[C---:B-1----:R-:W-:Y:S02]  /*23660*/  HMMA.1688.F32.TF32 R24, R12.reuse, R26, R8 ;  /* 0x0000001a0c18723c */ /* 0x042fe40000081008 */
[----:B------:R-:W4:Y:S04]  /*23670*/  LDL.LU.64 R10, [R1+0x4b28] ;  /* 0x004b2800010a7983 */ /* 0x000f280000300a00 */
[----:B------:R-:W2:Y:S02]  /*23680*/  LDL.LU.64 R8, [R1+0x4b20] ;  /* 0x004b200001087983 */ /* 0x000ea40000300a00 */
[----:B----4-:R-:W-:Y:S02]  /*23690*/  HMMA.1688.F32.TF32 R20, R12, R10, R20 ;  /* 0x0000000a0c14723c */ /* 0x010fe40000081014 */
[----:B--2---:R3:W-:Y:S11]  /*236a0*/  STL.64 [R1+0x49b8], R8 ;  /* 0x0049b80801007387 */ /* 0x0047f60000100a00 */
[----:B------:R-:W-:Y:S02]  /*236b0*/  @!UPT UIADD3 URZ, URZ, URZ, URZ ;  /* 0x0000003f3f3ff290 */ /* 0x000fe4000fffe03f */
[----:B------:R-:W-:Y:S04]  /*236c0*/  STL.64 [R1+0x400], R24 ;  /* 0x0004001801007387 */ /* 0x000fe80000100a00 */
[----:B------:R-:W-:Y:S01]  /*236d0*/  STL.64 [R1+0x408], R26 ;  /* 0x0004081a01007387 */ /* 0x000fe20000100a00 */
[----:B---3--:R-:W-:Y:S02]  /*236e0*/  IMAD.MOV.U32 R8, RZ, RZ, R6 ;  /* 0x000000ffff087224 */ /* 0x008fe400078e0006 */
[----:B------:R-:W-:Y:S01]  /*236f0*/  IMAD.MOV.U32 R9, RZ, RZ, R7 ;  /* 0x000000ffff097224 */ /* 0x000fe200078e0007 */
[----:B------:R-:W-:Y:S04]  /*23700*/  STL.64 [R1+0x3f0], R20 ;  /* 0x0003f01401007387 */ /* 0x000fe80000100a00 */
[----:B------:R-:W-:Y:S04]  /*23710*/  STL.64 [R1+0x3f8], R22 ;  /* 0x0003f81601007387 */ /* 0x000fe80000100a00 */
[----:B------:R-:W2:Y:S04]  /*23720*/  LDL.LU R6, [R1+0x4b18] ;  /* 0x004b180001067983 */ /* 0x000ea80000300800 */
[----:B------:R-:W2:Y:S01]  /*23730*/  LDL.LU R7, [R1+0x4b14] ;  /* 0x004b140001077983 */ /* 0x000ea20000300800 */
[----:B------:R-:W-:-:S02]  /*23740*/  IMAD.MOV.U32 R10, RZ, RZ, R4 ;  /* 0x000000ffff0a7224 */ /* 0x000fc400078e0004 */
[----:B------:R-:W-:Y:S01]  /*23750*/  IMAD.MOV.U32 R11, RZ, RZ, R5 ;  /* 0x000000ffff0b7224 */ /* 0x000fe200078e0005 */
[----:B------:R-:W3:Y:S04]  /*23760*/  LDL.LU R4, [R1+0x4b10] ;  /* 0x004b100001047983 */ /* 0x000ee80000300800 */
[----:B------:R-:W3:Y:S04]  /*23770*/  LDL.LU R5, [R1+0x4b0c] ;  /* 0x004b0c0001057983 */ /* 0x000ee80000300800 */
[----:B------:R-:W-:Y:S04]  /*23780*/  STL.64 [R1+0x4a98], R10 ;  /* 0x004a980a01007387 */ /* 0x000fe80000100a00 */
[----:B------:R1:W-:Y:S04]  /*23790*/  STL.64 [R1+0x4a90], R8 ;  /* 0x004a900801007387 */ /* 0x0003e80000100a00 */
[----:B-1----:R-:W4:Y:S04]  /*237a0*/  LDL.LU R8, [R1+0x10] ;  /* 0x0000100001087983 */ /* 0x002f280000300800 */
[----:B------:R-:W4:Y:S04]  /*237b0*/  LDL.LU R9, [R1+0x14] ;  /* 0x0000140001097983 */ /* 0x000f280000300800 */
[----:B------:R-:W4:Y:S04]  /*237c0*/  LDL.LU R10, [R1+0x18] ;  /* 0x00001800010a7983 */ /* 0x000f280000300800 */
[----:B------:R-:W4:Y:S01]  /*237d0*/  LDL.LU R11, [R1+0x1c] ;  /* 0x00001c00010b7983 */ /* 0x000f220000300800 */
[----:B--2---:R-:W-:Y:S03]  /*237e0*/  HMMA.1688.F32.TF32 R12, R12, R6, R16 ;  /* 0x000000060c0c723c */ /* 0x004fe60000081010 */
[----:B---3--:R1:W-:Y:S04]  /*237f0*/  STL.64 [R1+0x4a28], R4 ;  /* 0x004a280401007387 */ /* 0x0083e80000100a00 */
[----:B-1----:R-:W2:Y:S11]  /*23800*/  LDL.LU R4, [R1+0x590] ;  /* 0x0005900001047983 */ /* 0x002eb60000300800 */
[----:B------:R-:W-:Y:S05]  /*23810*/  @!UPT UIADD3 URZ, URZ, URZ, URZ ;  /* 0x0000003f3f3ff290 */ /* 0x000fea000fffe03f */
[----:B------:R-:W-:Y:S04]  /*23820*/  STL.64 [R1+0x370], R12 ;  /* 0x0003700c01007387 */ /* 0x000fe80000100a00 */
[----:B------:R-:W-:Y:S04]  /*23830*/  STL.64 [R1+0x378], R14 ;  /* 0x0003780e01007387 */ /* 0x000fe80000100a00 */
[----:B------:R-:W2:Y:S04]  /*23840*/  LDL.LU R5, [R1+0x594] ;  /* 0x0005940001057983 */ /* 0x000ea80000300800 */
[----:B------:R-:W3:Y:S04]  /*23850*/  LDL.LU R6, [R1+0x598] ;  /* 0x0005980001067983 */ /* 0x000ee80000300800 */
[----:B------:R-:W3:Y:S04]  /*23860*/  LDL.LU R7, [R1+0x59c] ;  /* 0x00059c0001077983 */ /* 0x000ee80000300800 */
        /* <DEDUP_REMOVED lines=8> */
[----:B--2---:R-:W-:Y:S04]  /*238f0*/  STL.64 [R1+0x4ae0], R18 ;  /* 0x004ae01201007387 */ /* 0x004fe80000100a00 */
[----:B------:R1:W-:Y:S04]  /*23900*/  STL.64 [R1+0x4ad8], R16 ;  /* 0x004ad81001007387 */ /* 0x0003e80000100a00 */
[----:B-1----:R-:W2:Y:S04]  /*23910*/  LDL.64 R16, [R1+0xc0] ;  /* 0x0000c00001107983 */ /* 0x002ea80000100a00 */
[----:B--2---:R1:W-:Y:S04]  /*23920*/  STL.64 [R1+0x4af0], R16 ;  /* 0x004af01001007387 */ /* 0x0043e80000100a00 */
[----:B-1----:R-:W4:Y:S04]  /*23930*/  LDL.64 R16, [R1+0xd0] ;  /* 0x0000d00001107983 */ /* 0x002f280000100a00 */
[----:B------:R-:W-:Y:S04]  /*23940*/  STL.64 [R1+0x4ad0], R22 ;  /* 0x004ad01601007387 */ /* 0x000fe80000100a00 */
[----:B------:R1:W-:Y:S04]  /*23950*/  STL.64 [R1+0x4ac8], R20 ;  /* 0x004ac81401007387 */ /* 0x0003e80000100a00 */
[----:B-1----:R-:W2:Y:S04]  /*23960*/  LDL.64 R20, [R1+0xb0] ;  /* 0x0000b00001147983 */ /* 0x002ea80000100a00 */
[----:B--2---:R1:W-:Y:S04]  /*23970*/  STL.64 [R1+0x4ae8], R20 ;  /* 0x004ae81401007387 */ /* 0x0043e80000100a00 */
[----:B-1----:R-:W2:Y:S04]  /*23980*/  LDL.LU R20, [R1+0x6e0] ;  /* 0x0006e00001147983 */ /* 0x002ea80000300800 */
[----:B------:R-:W2:Y:S04]  /*23990*/  LDL.LU R21, [R1+0x6e4] ;  /* 0x0006e40001157983 */ /* 0x000ea80000300800 */
[----:B------:R-:W2:Y:S04]  /*239a0*/  LDL.LU R22, [R1+0x6e8] ;  /* 0x0006e80001167983 */ /* 0x000ea80000300800 */
[----:B------:R-:W2:Y:S04]  /*239b0*/  LDL.LU R23, [R1+0x6ec] ;  /* 0x0006ec0001177983 */ /* 0x000ea80000300800 */
[----:B--2---:R-:W-:Y:S04]  /*239c0*/  STL.64 [R1+0x4b00], R22 ;  /* 0x004b001601007387 */ /* 0x004fe80000100a00 */
[----:B------:R1:W-:Y:S04]  /*239d0*/  STL.64 [R1+0x4af8], R20 ;  /* 0x004af81401007387 */ /* 0x0003e80000100a00 */
[----:B-1----:R-:W4:Y:S04]  /*239e0*/  LDL.LU R20, [R1+0x6f0] ;  /* 0x0006f00001147983 */ /* 0x002f280000300800 */
[----:B------:R-:W4:Y:S04]  /*239f0*/  LDL.LU R21, [R1+0x6f4] ;  /* 0x0006f40001157983 */ /* 0x000f280000300800 */
[----:B------:R-:W4:Y:S04]  /*23a00*/  LDL.LU R22, [R1+0x6f8] ;  /* 0x0006f80001167983 */ /* 0x000f280000300800 */
[----:B------:R-:W4:Y:S04]  /*23a10*/  LDL.LU R23, [R1+0x6fc] ;  /* 0x0006fc0001177983 */ /* 0x000f280000300800 */
[----:B---3--:R-:W-:Y:S04]  /*23a20*/  STL.64 [R1+0x4a38], R6 ;  /* 0x004a380601007387 */ /* 0x008fe80000100a00 */
[----:B------:R1:W-:Y:S02]  /*23a30*/  STL.64 [R1+0x4a30], R4 ;  /* 0x004a300401007387 */ /* 0x0003e40000100a00 */
[----:B-1----:R-:W-:-:S02]  /*23a40*/  IMAD.MOV.U32 R4, RZ, RZ, R29 ;  /* 0x000000ffff047224 */ /* 0x002fc400078e001d */
[----:B------:R-:W2:Y:S04]  /*23a50*/  LDL.LU R29, [R1+0x4b08] ;  /* 0x004b0800011d7983 */ /* 0x000ea80000300800 */
[----:B------:R-:W3:Y:S04]  /*23a60*/  LDL.LU R12, [R1+0x4d0] ;  /* 0x0004d000010c7983 */ /* 0x000ee80000300800 */
[----:B------:R-:W3:Y:S04]  /*23a70*/  LDL.LU R13, [R1+0x4d4] ;  /* 0x0004d400010d7983 */ /* 0x000ee80000300800 */
[----:B------:R-:W2:Y:S04]  /*23a80*/  LDL.LU R14, [R1+0x4d8] ;  /* 0x0004d800010e7983 */ /* 0x000ea80000300800 */
[----:B------:R-:W2:Y:S04]  /*23a90*/  LDL.LU R15, [R1+0x4dc] ;  /* 0x0004dc00010f7983 */ /* 0x000ea80000300800 */
[----:B------:R-:W3:Y:S04]  /*23aa0*/  LDL.LU R24, [R1+0x6b0] ;  /* 0x0006b00001187983 */ /* 0x000ee80000300800 */
[----:B------:R-:W4:Y:S04]  /*23ab0*/  LDL.LU R25, [R1+0x6b4] ;  /* 0x0006b40001197983 */ /* 0x000f280000300800 */
[----:B------:R-:W4:Y:S04]  /*23ac0*/  LDL.LU R26, [R1+0x6b8] ;  /* 0x0006b800011a7983 */ /* 0x000f280000300800 */
[----:B------:R-:W4:Y:S04]  /*23ad0*/  LDL.LU R27, [R1+0x6bc] ;  /* 0x0006bc00011b7983 */ /* 0x000f280000300800 */
[----:B--2---:R-:W-:Y:S04]  /*23ae0*/  STL.64 [R1+0x4a10], R14 ;  /* 0x004a100e01007387 */ /* 0x004fe80000100a00 */
[----:B---3--:R1:W-:Y:S04]  /*23af0*/  STL.64 [R1+0x4a08], R12 ;  /* 0x004a080c01007387 */ /* 0x0083e80000100a00 */
[----:B-1----:R-:W2:Y:S04]  /*23b00*/  LDL.LU R12, [R1+0x580] ;  /* 0x00058000010c7983 */ /* 0x002ea80000300800 */
[----:B------:R-:W2:Y:S04]  /*23b10*/  LDL.LU R13, [R1+0x584] ;  /* 0x00058400010d7983 */ /* 0x000ea80000300800 */
[----:B------:R-:W3:Y:S04]  /*23b20*/  LDL.LU R14, [R1+0x588] ;  /* 0x00058800010e7983 */ /* 0x000ee80000300800 */
[----:B------:R-:W3:Y:S01]  /*23b30*/  LDL.LU R15, [R1+0x58c] ;  /* 0x00058c00010f7983 */ /* 0x000ee20000300800 */
[----:B----4-:R-:W-:Y:S01]  /*23b40*/  HMMA.1688.F32.TF32 R20, R8, R16, R20 ;  /* 0x000000100814723c */ /* 0x010fe20000081014 */
[----:B------:R-:W-:-:S02]  /*23b50*/  IMAD.MOV.U32 R5, RZ, RZ, R3 ;  /* 0x000000ffff057224 */ /* 0x000fc400078e0003 */
[----:B------:R-:W-:Y:S02]  /*23b60*/  IMAD.MOV.U32 R6, RZ, RZ, R16 ;  /* 0x000000ffff067224 */ /* 0x000fe400078e0010 */
[----:B------:R-:W-:Y:S01]  /*23b70*/  IMAD.MOV.U32 R3, RZ, RZ, R17 ;  /* 0x000000ffff037224 */ /* 0x000fe200078e0011 */
[----:B---3--:R-:W-:Y:S04]  /*23b80*/  STL.64 [R1+0x4a20], R14 ;  /* 0x004a200e01007387 */ /* 0x008fe80000100a00 */
[----:B--2---:R1:W-:Y:S04]  /*23b90*/  STL.64 [R1+0x4a18], R12 ;  /* 0x004a180c01007387 */ /* 0x0043e80000100a00 */
[----:B-1----:R-:W2:Y:S09]  /*23ba0*/  LDL.64 R12, [R1+0x90] ;  /* 0x00009000010c7983 */ /* 0x002eb20000100a00 */
[----:B------:R-:W-:Y:S04]  /*23bb0*/  STL.64 [R1+0x360], R20 ;  /* 0x0003601401007387 */ /* 0x000fe80000100a00 */
[----:B------:R1:W-:Y:S04]  /*23bc0*/  STL.64 [R1+0x368], R22 ;  /* 0x0003681601007387 */ /* 0x0003e80000100a00 */
[----:B-1----:R-:W3:Y:S04]  /*23bd0*/  LDL.LU.64 R22, [R1+0x4b00] ;  /* 0x004b000001167983 */ /* 0x002ee80000300a00 */
[----:B------:R-:W3:Y:S04]  /*23be0*/  LDL.LU.64 R20, [R1+0x4af8] ;  /* 0x004af80001147983 */ /* 0x000ee80000300a00 */
[----:B------:R-:W3:Y:S02]  /*23bf0*/  LDL.LU.64 R16, [R1+0x4af0] ;  /* 0x004af00001107983 */ /* 0x000ee40000300a00 */
[----:B---3--:R-:W-:Y:S01]  /*23c00*/  HMMA.1688.F32.TF32 R20, R8, R16, R20 ;  /* 0x000000100814723c */ /* 0x008fe20000081014 */
[----:B------:R-:W-:-:S02]  /*23c10*/  IMAD.MOV.U32 R14, RZ, RZ, R16 ;  /* 0x000000ffff0e7224 */ /* 0x000fc400078e0010 */
[----:B------:R-:W-:Y:S11]  /*23c20*/  IMAD.MOV.U32 R7, RZ, RZ, R17 ;  /* 0x000000ffff077224 */ /* 0x000ff600078e0011 */
[----:B------:R-:W-:Y:S09]  /*23c30*/  @!UPT UIADD3 URZ, URZ, URZ, URZ ;  /* 0x0000003f3f3ff290 */ /* 0x000ff2000fffe03f */
[----:B------:R1:W-:Y:S04]  /*23c40*/  STL.64 [R1+0x350], R20 ;  /* 0x0003501401007387 */ /* 0x0003e80000100a00 */
[----:B------:R3:W-:Y:S04]  /*23c50*/  STL.64 [R1+0x358], R22 ;  /* 0x0003581601007387 */ /* 0x0007e80000100a00 */
[----:B-1----:R-:W4:Y:S04]  /*23c60*/  LDL.LU.64 R20, [R1+0x4ae8] ;  /* 0x004ae80001147983 */ /* 0x002f280000300a00 */
[----:B------:R-:W4:Y:S04]  /*23c70*/  LDL.LU.64 R18, [R1+0x4ae0] ;  /* 0x004ae00001127983 */ /* 0x000f280000300a00 */
[----:B------:R-:W4:Y:S02]  /*23c80*/  LDL.LU.64 R16, [R1+0x4ad8] ;  /* 0x004ad80001107983 */ /* 0x000f240000300a00 */
[----:B----4-:R-:W-:Y:S01]  /*23c90*/  HMMA.1688.F32.TF32 R16, R8, R20, R16 ;  /* 0x000000140810723c */ /* 0x010fe20000081010 */
[----:B------:R-:W-:Y:S11]  /*23ca0*/  IMAD.MOV.U32 R15, RZ, RZ, R21 ;  /* 0x000000ffff0f7224 */ /* 0x000ff600078e0015 */
[----:B------:R-:W-:Y:S11]  /*23cb0*/  @!UPT UIADD3 URZ, URZ, URZ, URZ ;  /* 0x0000003f3f3ff290 */ /* 0x000ff6000fffe03f */
[----:B------:R1:W-:Y:S04]  /*23cc0*/  STL.64 [R1+0x340], R16 ;  /* 0x0003401001007387 */ /* 0x0003e80000100a00 */
[----:B------:R-:W-:Y:S04]  /*23cd0*/  STL.64 [R1+0x348], R18 ;  /* 0x0003481201007387 */ /* 0x000fe80000100a00 */
[----:B---3--:R-:W3:Y:S01]  /*23ce0*/  LDL.LU.64 R22, [R1+0x4ad0] ;  /* 0x004ad00001167983 */ /* 0x008ee20000300a00 */
[----:B-1----:R-:W-:-:S03]  /*23cf0*/  IMAD.MOV.U32 R16, RZ, RZ, R20 ;  /* 0x000000ffff107224 */ /* 0x002fc600078e0014 */
[----:B------:R-:W3:Y:S01]  /*23d00*/  LDL.LU.64 R20, [R1+0x4ac8] ;  /* 0x004ac80001147983 */ /* 0x000ee20000300a00 */
[C---:B--2---:R-:W-:Y:S03]  /*23d10*/  HMMA.1688.F32.TF32 R24, R8.reuse, R12, R24 ;  /* 0x0000000c0818723c */ /* 0x044fe60000081018 */
[----:B------:R1:W-:Y:S05]  /*23d20*/  STL.64 [R1+0x4a48], R4 ;  /* 0x004a480401007387 */ /* 0x0003ea0000100a00 */
[----:B---3--:R-:W-:Y:S07]  /*23d30*/  HMMA.1688.F32.TF32 R20, R8, R4, R20 ;  /* 0x000000040814723c */ /* 0x008fee0000081014 */
[----:B-1----:R-:W-:-:S02]  /*23d40*/  IMAD.MOV.U32 R4, RZ, RZ, R16 ;  /* 0x000000ffff047224 */ /* 0x002fc400078e0010 */
[----:B------:R-:W-:Y:S11]  /*23d50*/  IMAD.MOV.U32 R5, RZ, RZ, R15 ;  /* 0x000000ffff057224 */ /* 0x000ff600078e000f */
[----:B------:R-:W-:Y:S03]  /*23d60*/  @!UPT UIADD3 URZ, URZ, URZ, URZ ;  /* 0x0000003f3f3ff290 */ /* 0x000fe6000fffe03f */
[----:B------:R-:W-:Y:S04]  /*23d70*/  STL.64 [R1+0x330], R20 ;  /* 0x0003301401007387 */ /* 0x000fe80000100a00 */
[----:B------:R-:W-:Y:S04]  /*23d80*/  STL.64 [R1+0x338], R22 ;  /* 0x0003381601007387 */ /* 0x000fe80000100a00 */
[----:B------:R1:W-:Y:S02]  /*23d90*/  STL.64 [R1+0x4a60], R4 ;  /* 0x004a600401007387 */ /* 0x0003e40000100a00 */
[----:B-1----:R-:W-:-:S02]  /*23da0*/  IMAD.MOV.U32 R4, RZ, RZ, R14 ;  /* 0x000000ffff047224 */ /* 0x002fc400078e000e */
[----:B------:R-:W-:-:S05]  /*23db0*/  IMAD.MOV.U32 R5, RZ, RZ, R7 ;  /* 0x000000ffff057224 */ /* 0x000fca00078e0007 */
[----:B------:R1:W-:Y:S04]  /*23dc0*/  STL.64 [R1+0x4a78], R4 ;  /* 0x004a780401007387 */ /* 0x0003e80000100a00 */
[----:B------:R-:W2:Y:S04]  /*23dd0*/  LDL.LU R16, [R1+0x6a0] ;  /* 0x0006a00001107983 */ /* 0x000ea80000300800 */
[----:B------:R-:W2:Y:S04]  /*23de0*/  LDL.LU R17, [R1+0x6a4] ;  /* 0x0006a40001117983 */ /* 0x000ea80000300800 */
[----:B------:R-:W2:Y:S01]  /*23df0*/  LDL.LU R18, [R1+0x6a8] ;  /* 0x0006a80001127983 */ /* 0x000ea20000300800 */
[----:B-1----:R-:W-:-:S02]  /*23e00*/  IMAD.MOV.U32 R4, RZ, RZ, R6 ;  /* 0x000000ffff047224 */ /* 0x002fc400078e0006 */
[----:B------:R-:W-:Y:S01]  /*23e10*/  IMAD.MOV.U32 R5, RZ, RZ, R3 ;  /* 0x000000ffff057224 */ /* 0x000fe200078e0003 */
[----:B------:R-:W2:Y:S04]  /*23e20*/  LDL.LU R19, [R1+0x6ac] ;  /* 0x0006ac0001137983 */ /* 0x000ea80000300800 */
[----:B------:R-:W3:Y:S04]  /*23e30*/  LDL.LU R20, [R1+0x690] ;  /* 0x0006900001147983 */ /* 0x000ee80000300800 */
[----:B------:R-:W3:Y:S04]  /*23e40*/  LDL.LU R21, [R1+0x694] ;  /* 0x0006940001157983 */ /* 0x000ee80000300800 */
[----:B------:R-:W3:Y:S04]  /*23e50*/  LDL.LU R22, [R1+0x698] ;  /* 0x0006980001167983 */ /* 0x000ee80000300800 */
[----:B------:R-:W3:Y:S04]  /*23e60*/  LDL.LU R23, [R1+0x69c] ;  /* 0x00069c0001177983 */ /* 0x000ee80000300800 */
[----:B------:R1:W-:Y:S04]  /*23e70*/  STL.64 [R1+0x4aa0], R4 ;  /* 0x004aa00401007387 */ /* 0x0003e80000100a00 */
[----:B-1----:R-:W4:Y:S04]  /*23e80*/  LDL.LU R4, [R1+0x5e0] ;  /* 0x0005e00001047983 */ /* 0x002f280000300800 */
[----:B------:R-:W4:Y:S04]  /*23e90*/  LDL.LU R5, [R1+0x5e4] ;  /* 0x0005e40001057983 */ /* 0x000f280000300800 */
[----:B------:R-:W4:Y:S04]  /*23ea0*/  LDL.LU R6, [R1+0x5e8] ;  /* 0x0005e80001067983 */ /* 0x000f280000300800 */
[----:B------:R-:W4:Y:S04]  /*23eb0*/  LDL.LU R7, [R1+0x5ec] ;  /* 0x0005ec0001077983 */ /* 0x000f280000300800 */
[----:B------:R1:W-:Y:S04]  /*23ec0*/  STL.64 [R1+0x320], R24 ;  /* 0x0003201801007387 */ /* 0x0003e80000100a00 */
[----:B------:R-:W-:Y:S04]  /*23ed0*/  STL.64 [R1+0x328], R26 ;  /* 0x0003281a01007387 */ /* 0x000fe80000100a00 */
[----:B-1----:R-:W2:Y:S04]  /*23ee0*/  LDL.LU.64 R24, [R1+0x4ac0] ;  /* 0x004ac00001187983 */ /* 0x002ea80000300a00 */
        /* <DEDUP_REMOVED lines=11> */
[C---:B------:R-:W-:Y:S03]  /*23fa0*/  HMMA.1688.F32.TF32 R16, R8.reuse, R24, R16 ;  /* 0x000000180810723c */ /* 0x040fe60000081010 */
[----:B--2---:R-:W-:Y:S04]  /*23fb0*/  STL.64 [R1+0x4a70], R14 ;  /* 0x004a700e01007387 */ /* 0x004fe80000100a00 */
        /* <DEDUP_REMOVED lines=11> */
[----:B------:R1:W-:Y:S04]  /*24070*/  STL.64 [R1+0x310], R16 ;  /* 0x0003101001007387 */ /* 0x0003e80000100a00 */
[----:B------:R-:W-:Y:S04]  /*24080*/  STL.64 [R1+0x318], R18 ;  /* 0x0003181201007387 */ /* 0x000fe80000100a00 */
[----:B-1----:R-:W3:Y:S02]  /*24090*/  LDL.LU.64 R16, [R1+0x4ab8] ;  /* 0x004ab80001107983 */ /* 0x002ee40000300a00 */
[C---:B---3--:R-:W-:Y:S11]  /*240a0*/  HMMA.1688.F32.TF32 R20, R8.reuse, R16, R20 ;  /* 0x000000100814723c */ /* 0x048ff60000081014 */
[----:B------:R-:W-:Y:S11]  /*240b0*/  @!UPT UIADD3 URZ, URZ, URZ, URZ ;  /* 0x0000003f3f3ff290 */ /* 0x000ff6000fffe03f */
[----:B------:R-:W-:Y:S01]  /*240c0*/  @!UPT UIADD3 URZ, URZ, URZ, URZ ;  /* 0x0000003f3f3ff290 */ /* 0x000fe2000fffe03f */
[----:B------:R-:W-:Y:S04]  /*240d0*/  STL.64 [R1+0x300], R20 ;  /* 0x0003001401007387 */ /* 0x000fe80000100a00 */
[----:B------:R1:W-:Y:S04]  /*240e0*/  STL.64 [R1+0x308], R22 ;  /* 0x0003081601007387 */ /* 0x0003e80000100a00 */
[----:B-1----:R-:W3:Y:S04]  /*240f0*/  LDL.LU.64 R22, [R1+0x4ab0] ;  /* 0x004ab00001167983 */ /* 0x002ee80000300a00 */
[----:B------:R-:W4:Y:S02]  /*24100*/  LDL.LU.64 R20, [R1+0x4aa8] ;  /* 0x004aa80001147983 */ /* 0x000f240000300a00 */
[----:B----4-:R-:W-:Y:S02]  /*24110*/  HMMA.1688.F32.TF32 R8, R8, R20, R4 ;  /* 0x000000140808723c */ /* 0x010fe40000081004 */
[----:B------:R-:W2:Y:S11]  /*24120*/  LDL.LU.64 R4, [R1+0x4aa0] ;  /* 0x004aa00001047983 */ /* 0x000eb60000300a00 */
[----:B------:R-:W-:Y:S10]  /*24130*/  @!UPT UIADD3 URZ, URZ, URZ, URZ ;  /* 0x0000003f3f3ff290 */ /* 0x000ff4000fffe03f */
        /* <DEDUP_REMOVED lines=8> */
[----:B------:R1:W-:Y:S01]  /*241c0*/  STL [R1+0x260], R4 ;  /* 0x0002600401007387 */ /* 0x0003e20000100800 */
[----:B------:R-:W-:-:S03]  /*241d0*/  IMAD.MOV.U32 R18, RZ, RZ, R5 ;  /* 0x000000ffff127224 */ /* 0x000fc600078e0005 */
[----:B------:R2:W-:Y:S04]  /*241e0*/  STL [R1+0x26c], R7 ;  /* 0x00026c0701007387 */ /* 0x0005e80000100800 */
[----:B-1----:R-:W2:Y:S01]  /*241f0*/  LDL.LU.64 R4, [R1+0x4a78] ;  /* 0x004a780001047983 */ /* 0x002ea20000300a00 */
[----:B------:R-:W-:Y:S02]  /*24200*/  IMAD.MOV.U32 R19, RZ, RZ, R6 ;  /* 0x000000ffff137224 */ /* 0x000fe400078e0006 */
[C---:B--2---:R-:W-:Y:S01]  /*24210*/  HMMA.1688.F32.TF32 R4, R8.reuse, R4, R12 ;  /* 0x000000040804723c */ /* 0x044fe2000008100c */
[----:B------:R-:W2:Y:S04]  /*24220*/  LDL.LU.64 R14, [R1+0x4a70] ;  /* 0x004a7000010e7983 */ /* 0x000ea80000300a00 */
[----:B------:R-:W2:Y:S11]  /*24230*/  LDL.LU.64 R12, [R1+0x4a68] ;  /* 0x004a6800010c7983 */ /* 0x000eb60000300a00 */
[----:B------:R-:W-:Y:S07]  /*24240*/  @!UPT UIADD3 URZ, URZ, URZ, URZ ;  /* 0x0000003f3f3ff290 */ /* 0x000fee000fffe03f */
        /* <DEDUP_REMOVED lines=16> */
[----:B------:R-:W4:Y:S01]  /*24350*/  LDL.LU.64 R4, [R1+0x4a30] ;  /* 0x004a300001047983 */ /* 0x000f220000300a00 */
[----:B--2---:R-:W-:Y:S01]  /*24360*/  IMAD.MOV.U32 R3, RZ, RZ, R13 ;  /* 0x000000ffff037224 */ /* 0x004fe200078e000d */
[----:B----4-:R-:W-:Y:S11]  /*24370*/  HMMA.1688.F32.TF32 R4, R8, R12, R4 ;  /* 0x0000000c0804723c */ /* 0x010ff60000081004 */
[----:B------:R-:W-:Y:S11]  /*24380*/  @!UPT UIADD3 URZ, URZ, URZ, URZ ;  /* 0x0000003f3f3ff290 */ /* 0x000ff6000fffe03f */
[----:B------:R-:W-:Y:S01]  /*24390*/  @!UPT UIADD3 URZ, URZ, URZ, URZ ;  /* 0x0000003f3f3ff290 */ /* 0x000fe2000fffe03f */
[----:B------:R1:W-:Y:S04]  /*243a0*/  STL.64 [R1+0x220], R4 ;  /* 0x0002200401007387 */ /* 0x0003e80000100a00 */
[----:B------:R2:W-:Y:S04]  /*243b0*/  STL.64 [R1+0x228], R6 ;  /* 0x0002280601007387 */ /* 0x0005e80000100a00 */
[----:B-1----:R-:W4:Y:S01]  /*243c0*/  LDL.LU.64 R4, [R1+0x4a28] ;  /* 0x004a280001047983 */ /* 0x002f220000300a00 */
[----:B--2---:R-:W-:-:S03]  /*243d0*/  IMAD.MOV.U32 R6, RZ, RZ, R12 ;  /* 0x000000ffff067224 */ /* 0x004fc600078e000c */
        /* <DEDUP_REMOVED lines=8> */
[----:B-1----:R-:W2:Y:S04]  /*24460*/  LDL.LU.64 R26, [R1+0x4a00] ;  /* 0x004a0000011a7983 */ /* 0x002ea80000300a00 */
[----:B------:R-:W2:Y:S02]  /*24470*/  LDL.LU.64 R24, [R1+0x49f8] ;  /* 0x0049f80001187983 */ /* 0x000ea40000300a00 */
[C---:B--2---:R-:W-:Y:S11]  /*24480*/  HMMA.1688.F32.TF32 R24, R8.reuse, R16, R24 ;  /* 0x000000100818723c */ /* 0x044ff60000081018 */
[----:B------:R-:W-:Y:S11]  /*24490*/  @!UPT UIADD3 URZ, URZ, URZ, URZ ;  /* 0x0000003f3f3ff290 */ /* 0x000ff6000fffe03f */
[----:B------:R-:W-:Y:S01]  /*244a0*/  @!UPT UIADD3 URZ, URZ, URZ, URZ ;  /* 0x0000003f3f3ff290 */ /* 0x000fe2000fffe03f */
[----:B------:R-:W-:Y:S04]  /*244b0*/  STL.64 [R1+0x200], R24 ;  /* 0x0002001801007387 */ /* 0x000fe80000100a00 */
[----:B------:R1:W-:Y:S04]  /*244c0*/  STL.64 [R1+0x208], R26 ;  /* 0x0002081a01007387 */ /* 0x0003e80000100a00 */
[----:B-1----:R-:W2:Y:S04]  /*244d0*/  LDL.LU.64 R26, [R1+0x49f0] ;  /* 0x0049f000011a7983 */ /* 0x002ea80000300a00 */
[----:B------:R-:W2:Y:S04]  /*244e0*/  LDL.LU.64 R24, [R1+0x49e8] ;  /* 0x0049e80001187983 */ /* 0x000ea80000300a00 */
[----:B------:R-:W-:Y:S04]  /*244f0*/  STL.64 [R1+0x4958], R18 ;  /* 0x0049581201007387 */ /* 0x000fe80000100a00 */
[----:B------:R1:W-:Y:S04]  /*24500*/  STL.64 [R1+0x4950], R16 ;  /* 0x0049501001007387 */ /* 0x0003e80000100a00 */
[----:B-1----:R-:W2:Y:S01]  /*24510*/  LDL.64 R16, [R1+0x80] ;  /* 0x0000800001107983 */ /* 0x002ea20000100a00 */
[----:B------:R-:W-:Y:S03]  /*24520*/  HMMA.1688.F32.TF32 R8, R8, R20, R12 ;  /* 0x000000140808723c */ /* 0x000fe6000008100c */
[----:B--2---:R1:W-:Y:S02]  /*24530*/  STL.64 [R1+0x4970], R16 ;  /* 0x0049701001007387 */ /* 0x0043e40000100a00 */
[----:B-1----:R-:W-:-:S02]  /*24540*/  IMAD.MOV.U32 R16, RZ, RZ, R6 ;  /* 0x000000ffff107224 */ /* 0x002fc400078e0006 */
[----:B------:R-:W-:-:S05]  /*24550*/  IMAD.MOV.U32 R17, RZ, RZ, R3 ;  /* 0x000000ffff117224 */ /* 0x000fca00078e0003 */
[----:B------:R-:W-:Y:S04]  /*24560*/  STL.64 [R1+0x4988], R16 ;  /* 0x0049881001007387 */ /* 0x000fe80000100a00 */
[----:B------:R-:W2:Y:S07]  /*24570*/  LDL.LU R12, [R1+0x390] ;  /* 0x00039000010c7983 */ /* 0x000eae0000300800 */
[----:B------:R1:W-:Y:S04]  /*24580*/  STL.64 [R1+0x170], R8 ;  /* 0x0001700801007387 */ /* 0x0003e80000100a00 */
[----:B------:R1:W-:Y:S04]  /*24590*/  STL.64 [R1+0x178], R10 ;  /* 0x0001780a01007387 */ /* 0x0003e80000100a00 */
[----:B------:R-:W2:Y:S04]  /*245a0*/  LDL.LU R13, [R1+0x394] ;  /* 0x00039400010d7983 */ /* 0x000ea80000300800 */
[----:B------:R-:W2:Y:S04]  /*245b0*/  LDL.LU R14, [R1+0x398] ;  /* 0x00039800010e7983 */ /* 0x000ea80000300800 */
[----:B------:R-:W2:Y:S04]  /*245c0*/  LDL.LU R15, [R1+0x39c] ;  /* 0x00039c00010f7983 */ /* 0x000ea80000300800 */
[----:B--2---:R-:W-:Y:S04]  /*245d0*/  STL.64 [R1+0x49c8], R14 ;  /* 0x0049c80e01007387 */ /* 0x004fe80000100a00 */
[----:B------:R2:W-:Y:S04]  /*245e0*/  STL.64 [R1+0x49c0], R12 ;  /* 0x0049c00c01007387 */ /* 0x0005e80000100a00 */
[----:B-1----:R-:W3:Y:S04]  /*245f0*/  LDL.LU R8, [R1+0x3a0] ;  /* 0x0003a00001087983 */ /* 0x002ee80000300800 */
[----:B------:R-:W3:Y:S04]  /*24600*/  LDL.LU R9, [R1+0x3a4] ;  /* 0x0003a40001097983 */ /* 0x000ee80000300800 */
[----:B------:R-:W3:Y:S04]  /*24610*/  LDL.LU R10, [R1+0x3a8] ;  /* 0x0003a800010a7983 */ /* 0x000ee80000300800 */
[----:B------:R-:W3:Y:S04]  /*24620*/  LDL.LU R11, [R1+0x3ac] ;  /* 0x0003ac00010b7983 */ /* 0x000ee80000300800 */
[----:B--2---:R-:W2:Y:S04]  /*24630*/  LDL.LU R12, [R1+0x4c0] ;  /* 0x0004c000010c7983 */ /* 0x004ea80000300800 */
[----:B------:R-:W2:Y:S04]  /*24640*/  LDL.LU R13, [R1+0x4c4] ;  /* 0x0004c400010d7983 */ /* 0x000ea80000300800 */
[----:B------:R-:W2:Y:S04]  /*24650*/  LDL.LU R14, [R1+0x4c8] ;  /* 0x0004c800010e7983 */ /* 0x000ea80000300800 */
[----:B------:R-:W2:Y:S04]  /*24660*/  LDL.LU R15, [R1+0x4cc] ;  /* 0x0004cc00010f7983 */ /* 0x000ea80000300800 */
[----:B---3--:R-:W-:Y:S04]  /*24670*/  STL.64 [R1+0x49d8], R10 ;  /* 0x0049d80a01007387 */ /* 0x008fe80000100a00 */
[----:B------:R1:W-:Y:S04]  /*24680*/  STL.64 [R1+0x49d0], R8 ;  /* 0x0049d00801007387 */ /* 0x0003e80000100a00 */
[----:B------:R-:W3:Y:S04]  /*24690*/  LDL.64 R16, [R1+0xa0] ;  /* 0x0000a00001107983 */ /* 0x000ee80000100a00 */
[----:B-1----:R-:W2:Y:S04]  /*246a0*/  LDL.64 R8, [R1+0xd0] ;  /* 0x0000d00001087983 */ /* 0x002ea80000100a00 */
[----:B---3--:R1:W-:Y:S04]  /*246b0*/  STL.64 [R1+0x49a0], R16 ;  /* 0x0049a01001007387 */ /* 0x0083e80000100a00 */
[----:B-1----:R-:W3:Y:S04]  /*246c0*/  LDL.64 R16, [R1+0xc0] ;  /* 0x0000c00001107983 */ /* 0x002ee80000100a00 */
        /* <DEDUP_REMOVED lines=10> */
[----:B------:R-:W2:Y:S01]  /*24770*/  LDL.LU R22, [R1+0x288] ;  /* 0x0002880001167983 */ /* 0x000ea20000300800 */
[----:B------:R-:W-:-:S03]  /*24780*/  IMAD.MOV.U32 R23, RZ, RZ, R29 ;  /* 0x000000ffff177224 */ /* 0x000fc600078e001d */
[----:B------:R-:W3:Y:S04]  /*24790*/  LDL.LU R29, [R1+0x49e0] ;  /* 0x0049e000011d7983 */ /* 0x000ee80000300800 */
        /* <DEDUP_REMOVED lines=11> */
[----:B---3--:R-:W-:Y:S01]  /*24850*/  IMAD.MOV.U32 R23, RZ, RZ, R29 ;  /* 0x000000ffff177224 */ /* 0x008fe200078e001d */
[----:B------:R-:W-:Y:S01]  /*24860*/  HMMA.1688.F32.TF32 R12, R24, R8, R12 ;  /* 0x00000008180c723c */ /* 0x000fe2000008100c */
[----:B------:R-:W-:-:S02]  /*24870*/  IMAD.MOV.U32 R7, RZ, RZ, R8 ;  /* 0x000000ffff077224 */ /* 0x000fc400078e0008 */
[----:B------:R-:W-:Y:S11]  /*24880*/  IMAD.MOV.U32 R6, RZ, RZ, R9 ;  /* 0x000000ffff067224 */ /* 0x000ff600078e0009 */
[----:B------:R-:W-:Y:S10]  /*24890*/  @!UPT UIADD3 URZ, URZ, URZ, URZ ;  /* 0x0000003f3f3ff290 */ /* 0x000ff4000fffe03f */
[----:B------:R-:W-:Y:S01]  /*248a0*/  IMAD.MOV.U32 R29, RZ, RZ, R15 ;  /* 0x000000ffff1d7224 */ /* 0x000fe200078e000f */
[----:B--2---:R-:W-:Y:S04]  /*248b0*/  STL.64 [R1+0x49b0], R22 ;  /* 0x0049b01601007387 */ /* 0x004fe80000100a00 */
[----:B------:R1:W-:Y:S04]  /*248c0*/  STL.64 [R1+0x49a8], R20 ;  /* 0x0049a81401007387 */ /* 0x0003e80000100a00 */
[----:B-1----:R-:W2:Y:S04]  /*248d0*/  LDL.64 R20, [R1+0xb0] ;  /* 0x0000b00001147983 */ /* 0x002ea80000100a00 */
[----:B------:R-:W3:Y:S04]  /*248e0*/  LDL.LU.64 R10, [R1+0x49d8] ;  /* 0x0049d800010a7983 */ /* 0x000ee80000300a00 */
[----:B------:R-:W3:Y:S04]  /*248f0*/  LDL.LU.64 R8, [R1+0x49d0] ;  /* 0x0049d00001087983 */ /* 0x000ee80000300a00 */
[----:B------:R-:W-:Y:S04]  /*24900*/  STL.64 [R1+0x160], R12 ;  /* 0x0001600c01007387 */ /* 0x000fe80000100a00 */
[----:B------:R1:W-:Y:S04]  /*24910*/  STL [R1+0x168], R14 ;  /* 0x0001680e01007387 */ /* 0x0003e80000100800 */
[----:B-1----:R-:W2:Y:S04]  /*24920*/  LDL.LU.64 R14, [R1+0x49c8] ;  /* 0x0049c800010e7983 */ /* 0x002ea80000300a00 */
[----:B------:R-:W2:Y:S04]  /*24930*/  LDL.LU.64 R12, [R1+0x49c0] ;  /* 0x0049c000010c7983 */ /* 0x000ea80000300a00 */
[----:B------:R-:W-:Y:S01]  /*24940*/  STL [R1+0x4588], R29 ;  /* 0x0045881d01007387 */ /* 0x000fe20000100800 */
[----:B---3--:R-:W-:Y:S11]  /*24950*/  HMMA.1688.F32.TF32 R8, R24, R16, R8 ;  /* 0x000000101808723c */ /* 0x008ff60000081008 */
[----:B------:R-:W-:Y:S11]  /*24960*/  @!UPT UIADD3 URZ, URZ, URZ, URZ ;  /* 0x0000003f3f3ff290 */ /* 0x000ff6000fffe03f */
[----:B------:R-:W-:Y:S01]  /*24970*/  @!UPT UIADD3 URZ, URZ, URZ, URZ ;  /* 0x0000003f3f3ff290 */ /* 0x000fe2000fffe03f */
[----:B------:R1:W-:Y:S04]  /*24980*/  STL.64 [R1+0x150], R8 ;  /* 0x0001500801007387 */ /* 0x0003e80000100a00 */
[----:B------:R3:W-:Y:S04]  /*24990*/  STL.64 [R1+0x158], R10 ;  /* 0x0001580a01007387 */ /* 0x0007e80000100a00 */
[----:B-1----:R-:W4:Y:S01]  /*249a0*/  LDL.LU.64 R8, [R1+0x49b8] ;  /* 0x0049b80001087983 */ /* 0x002f220000300a00 */
[----:B---3--:R-:W-:-:S03]  /*249b0*/  IMAD.MOV.U32 R11, RZ, RZ, R16 ;  /* 0x000000ffff0b7224 */ /* 0x008fc600078e0010 */
[----:B------:R-:W3:Y:S01]  /*249c0*/  LDL.LU.64 R22, [R1+0x49b0] ;  /* 0x0049b00001167983 */ /* 0x000ee20000300a00 */
[----:B------:R-:W-:Y:S02]  /*249d0*/  IMAD.MOV.U32 R10, RZ, RZ, R17 ;  /* 0x000000ffff0a7224 */ /* 0x000fe400078e0011 */
[----:B--2---:R-:W-:Y:S07]  /*249e0*/  HMMA.1688.F32.TF32 R16, R24, R20, R12 ;  /* 0x000000141810723c */ /* 0x004fee000008100c */
[----:B------:R-:W-:-:S02]  /*249f0*/  IMAD.MOV.U32 R13, RZ, RZ, R20 ;  /* 0x000000ffff0d7224 */ /* 0x000fc400078e0014 */
[----:B------:R-:W-:Y:S02]  /*24a00*/  IMAD.MOV.U32 R12, RZ, RZ, R21 ;  /* 0x000000ffff0c7224 */ /* 0x000fe400078e0015 */
[----:B------:R-:W3:Y:S11]  /*24a10*/  LDL.LU.64 R20, [R1+0x49a8] ;  /* 0x0049a80001147983 */ /* 0x000ef60000300a00 */
[----:B------:R-:W-:Y:S01]  /*24a20*/  @!UPT UIADD3 URZ, URZ, URZ, URZ ;  /* 0x0000003f3f3ff290 */ /* 0x000fe2000fffe03f */
[----:B------:R1:W-:Y:S04]  /*24a30*/  STL.64 [R1+0x140], R16 ;  /* 0x0001401001007387 */ /* 0x0003e80000100a00 */
[----:B------:R-:W-:Y:S04]  /*24a40*/  STL [R1+0x148], R18 ;  /* 0x0001481201007387 */ /* 0x000fe80000100800 */
[----:B-1----:R-:W3:Y:S01]  /*24a50*/  LDL.LU.64 R16, [R1+0x49a0] ;  /* 0x0049a00001107983 */ /* 0x002ee20000300a00 */
[----:B------:R-:W-:-:S05]  /*24a60*/  IMAD.MOV.U32 R29, RZ, RZ, R19 ;  /* 0x000000ffff1d7224 */ /* 0x000fca00078e0013 */
[----:B------:R-:W-:Y:S01]  /*24a70*/  STL [R1+0x45c8], R29 ;  /* 0x0045c81d01007387 */ /* 0x000fe20000100800 */
[C---:B---3--:R-:W-:Y:S01]  /*24a80*/  HMMA.1688.F32.TF32 R20, R24.reuse, R16, R20 ;  /* 0x000000101814723c */ /* 0x048fe20000081014 */
[----:B------:R-:W-:Y:S02]  /*24a90*/  IMAD.MOV.U32 R15, RZ, RZ, R16 ;  /* 0x000000ffff0f7224 */ /* 0x000fe400078e0010 */
        /* <DEDUP_REMOVED lines=16> */
[C---:B--2---:R-:W-:Y:S01]  /*24ba0*/  HMMA.1688.F32.TF32 R20, R24.reuse, R16, R20 ;  /* 0x000000101814723c */ /* 0x044fe20000081014 */
[----:B------:R-:W-:Y:S02]  /*24bb0*/  IMAD.MOV.U32 R3, RZ, RZ, R16 ;  /* 0x000000ffff037224 */ /* 0x000fe400078e0010 */
        /* <DEDUP_REMOVED lines=15> */
[----:B------:R-:W4:Y:S04]  /*24cb0*/  LDL.LU.64 R20, [R1+0x4940] ;  /* 0x0049400001147983 */ /* 0x000f280000300a00 */
[----:B---3--:R-:W-:Y:S04]  /*24cc0*/  STL.64 [R1+0x4890], R18 ;  /* 0x0048901201007387 */ /* 0x008fe80000100a00 */
[----:B------:R1:W-:Y:S04]  /*24cd0*/  STL.64 [R1+0x4888], R16 ;  /* 0x0048881001007387 */ /* 0x0003e80000100a00 */
[----:B-1----:R-:W3:Y:S04]  /*24ce0*/  LDL.LU R16, [R1+0x180] ;  /* 0x0001800001107983 */ /* 0x002ee80000300800 */
[----:B------:R-:W3:Y:S04]  /*24cf0*/  LDL.LU R17, [R1+0x184] ;  /* 0x0001840001117983 */ /* 0x000ee80000300800 */
[----:B------:R-:W3:Y:S04]  /*24d00*/  LDL.LU R18, [R1+0x188] ;  /* 0x0001880001127983 */ /* 0x000ee80000300800 */
[----:B------:R-:W3:Y:S04]  /*24d10*/  LDL.LU R19, [R1+0x18c] ;  /* 0x00018c0001137983 */ /* 0x000ee80000300800 */
[----:B------:R-:W-:Y:S04]  /*24d20*/  STL [R1+0x46e0], R29 ;  /* 0x0046e01d01007387 */ /* 0x000fe80000100800 */
[----:B--2---:R-:W-:Y:S04]  /*24d30*/  STL.64 [R1+0x48a0], R22 ;  /* 0x0048a01601007387 */ /* 0x004fe80000100a00 */
[----:B----4-:R-:W-:Y:S01]  /*24d40*/  STL.64 [R1+0x4898], R20 ;  /* 0x0048981401007387 */ /* 0x010fe20000100a00 */
[----:B---3--:R-:W-:Y:S03]  /*24d50*/  HMMA.1688.F32.TF32 R16, R24, R20, R16 ;  /* 0x000000141810723c */ /* 0x008fe60000081010 */
[----:B------:R-:W-:Y:S04]  /*24d60*/  LDS R26, [R0+0x85300] ;  /* 0x08530000001a7984 */ /* 0x000fe80000000800 */
[----:B------:R-:W-:Y:S04]  /*24d70*/  LDS R27, [R2+0x85300] ;  /* 0x08530000021b7984 */ /* 0x000fe80000000800 */
[----:B------:R-:W-:Y:S04]  /*24d80*/  LDS R24, [R0+0x84300] ;  /* 0x0843000000187984 */ /* 0x000fe80000000800 */
[----:B------:R-:W-:Y:S08]  /*24d90*/  LDS R25, [R2+0x84300] ;  /* 0x0843000002197984 */ /* 0x000ff00000000800 */
[----:B------:R1:W-:Y:S04]  /*24da0*/  STL.64 [R1+0x10], R16 ;  /* 0x0000101001007387 */ /* 0x0003e80000100a00 */
[----:B------:R2:W-:Y:S04]  /*24db0*/  STL.64 [R1+0x18], R18 ;  /* 0x0000181201007387 */ /* 0x0005e80000100a00 */
[----:B-1----:R-:W3:Y:S04]  /*24dc0*/  LDL.LU R16, [R1+0x730] ;  /* 0x0007300001107983 */ /* 0x002ee80000300800 */
[----:B------:R-:W3:Y:S04]  /*24dd0*/  LDL.LU R17, [R1+0x734] ;  /* 0x0007340001117983 */ /* 0x000ee80000300800 */
[----:B--2---:R-:W2:Y:S04]  /*24de0*/  LDL.LU R18, [R1+0x738] ;  /* 0x0007380001127983 */ /* 0x004ea80000300800 */
[----:B------:R-:W2:Y:S04]  /*24df0*/  LDL.LU R19, [R1+0x73c] ;  /* 0x00073c0001137983 */ /* 0x000ea80000300800 */
[----:B--2---:R1:W-:Y:S04]  /*24e00*/  STL.64 [R1+0x48b0], R18 ;  /* 0x0048b01201007387 */ /* 0x0043e80000100a00 */
[----:B---3--:R2:W-:Y:S01]  /*24e10*/  STL.64 [R1+0x48a8], R16 ;  /* 0x0048a81001007387 */ /* 0x0085e20000100a00 */
[----:B-1----:R-:W-:-:S02]  /*24e20*/  IMAD.MOV.U32 R18, RZ, RZ, R5 ;  /* 0x000000ffff127224 */ /* 0x002fc400078e0005 */
[----:B------:R-:W-:Y:S02]  /*24e30*/  IMAD.MOV.U32 R19, RZ, RZ, R4 ;  /* 0x000000ffff137224 */ /* 0x000fe400078e0004 */
[----:B--2---:R-:W-:Y:S02]  /*24e40*/  IMAD.MOV.U32 R16, RZ, RZ, R9 ;  /* 0x000000ffff107224 */ /* 0x004fe400078e0009 */
[----:B------:R-:W2:Y:S01]  /*24e50*/  LDL.LU R9, [R1+0x4938] ;  /* 0x0049380001097983 */ /* 0x000ea20000300800 */
[----:B------:R-:W-:-:S03]  /*24e60*/  IMAD.MOV.U32 R17, RZ, RZ, R8 ;  /* 0x000000ffff117224 */ /* 0x000fc600078e0008 */
[----:B------:R-:W3:Y:S04]  /*24e70*/  LDL.LU R8, [R1+0x4934] ;  /* 0x0049340001087983 */ /* 0x000ee80000300800 */
[----:B------:R-:W4:Y:S04]  /*24e80*/  LDL.LU R5, [R1+0x4930] ;  /* 0x0049300001057983 */ /* 0x000f280000300800 */
[----:B------:R-:W2:Y:S04]  /*24e90*/  LDL.LU R4, [R1+0x492c] ;  /* 0x00492c0001047983 */ /* 0x000ea80000300800 */
[----:B------:R-:W-:Y:S04]  /*24ea0*/  STL.64 [R1+0x48c0], R18 ;  /* 0x0048c01201007387 */ /* 0x000fe80000100a00 */
[----:B------:R1:W-:Y:S02]  /*24eb0*/  STL.64 [R1+0x48b8], R16 ;  /* 0x0048b81001007387 */ /* 0x0003e40000100a00 */
[----:B-1----:R-:W-:-:S02]  /*24ec0*/  IMAD.MOV.U32 R16, RZ, RZ, R15 ;  /* 0x000000ffff107224 */ /* 0x002fc400078e000f */
[----:B------:R-:W-:Y:S01]  /*24ed0*/  IMAD.MOV.U32 R17, RZ, RZ, R14 ;  /* 0x000000ffff117224 */ /* 0x000fe200078e000e */
[----:B------:R-:W-:Y:S04]  /*24ee0*/  LDS R15, [R2+0x85280] ;  /* 0x08528000020f7984 */ /* 0x000fe80000000800 */
[----:B------:R1:W-:Y:S04]  /*24ef0*/  STL.64 [R1+0x48d0], R16 ;  /* 0x0048d01001007387 */ /* 0x0003e80000100a00 */
[----:B------:R-:W2:Y:S01]  /*24f00*/  LDS R14, [R0+0x85280] ;  /* 0x08528000000e7984 */ /* 0x000ea20000000800 */
[----:B-1----:R-:W-:-:S02]  /*24f10*/  IMAD.MOV.U32 R16, RZ, RZ, R13 ;  /* 0x000000ffff107224 */ /* 0x002fc400078e000d */
[----:B------:R-:W-:Y:S01]  /*24f20*/  IMAD.MOV.U32 R17, RZ, RZ, R12 ;  /* 0x000000ffff117224 */ /* 0x000fe200078e000c */
[----:B------:R-:W-:Y:S04]  /*24f30*/  LDS R13, [R2+0x84280] ;  /* 0x08428000020d7984 */ /* 0x000fe80000000800 */
[----:B------:R-:W-:Y:S04]  /*24f40*/  STL.64 [R1+0x48e8], R16 ;  /* 0x0048e81001007387 */ /* 0x000fe80000100a00 */
[----:B------:R-:W2:Y:S04]  /*24f50*/  LDL.64 R20, [R1+0x90] ;  /* 0x0000900001147983 */ /* 0x000ea80000100a00 */
[----:B------:R-:W1:Y:S04]  /*24f60*/  LDS R12, [R0+0x84280] ;  /* 0x08428000000c7984 */ /* 0x000e680000000800 */
[----:B--2---:R2:W-:Y:S04]  /*24f70*/  STL.64 [R1+0x48c8], R20 ;  /* 0x0048c81401007387 */ /* 0x0045e80000100a00 */
[----:B--2---:R-:W2:Y:S04]  /*24f80*/  LDL.LU R20, [R1+0x750] ;  /* 0x0007500001147983 */ /* 0x004ea80000300800 */
[----:B------:R-:W2:Y:S04]  /*24f90*/  LDL.LU R21, [R1+0x754] ;  /* 0x0007540001157983 */ /* 0x000ea80000300800 */
[----:B------:R-:W2:Y:S04]  /*24fa0*/  LDL.LU R22, [R1+0x758] ;  /* 0x0007580001167983 */ /* 0x000ea80000300800 */
[----:B------:R-:W2:Y:S01]  /*24fb0*/  LDL.LU R23, [R1+0x75c] ;  /* 0x00075c0001177983 */ /* 0x000ea20000300800 */
[----:B------:R-:W-:-:S02]  /*24fc0*/  IMAD.MOV.U32 R16, RZ, RZ, R11 ;  /* 0x000000ffff107224 */ /* 0x000fc400078e000b */
[----:B------:R-:W-:Y:S01]  /*24fd0*/  IMAD.MOV.U32 R17, RZ, RZ, R10 ;  /* 0x000000ffff117224 */ /* 0x000fe200078e000a */
[----:B------:R-:W-:Y:S04]  /*24fe0*/  LDS R11, [R2+0x85200] ;  /* 0x08520000020b7984 */ /* 0x000fe80000000800 */
[----:B------:R-:W-:Y:S04]  /*24ff0*/  STL.64 [R1+0x4900], R16 ;  /* 0x0049001001007387 */ /* 0x000fe80000100a00 */
[----:B------:R-:W-:Y:S04]  /*25000*/  LDS R10, [R0+0x85200] ;  /* 0x08520000000a7984 */ /* 0x000fe80000000800 */
[----:B--2---:R3:W-:Y:S04]  /*25010*/  STL.64 [R1+0x48e0], R22 ;  /* 0x0048e01601007387 */ /* 0x0047e80000100a00 */
[----:B------:R2:W-:Y:S01]  /*25020*/  STL.64 [R1+0x48d8], R20 ;  /* 0x0048d81401007387 */ /* 0x0005e20000100a00 */
[----:B---3--:R-:W-:-:S02]  /*25030*/  IMAD.MOV.U32 R22, RZ, RZ, R8 ;  /* 0x000000ffff167224 */ /* 0x008fc400078e0008 */
[----:B------:R-:W-:Y:S02]  /*25040*/  IMAD.MOV.U32 R23, RZ, RZ, R9 ;  /* 0x000000ffff177224 */ /* 0x000fe400078e0009 */
[----:B--2---:R-:W-:Y:S02]  /*25050*/  IMAD.MOV.U32 R20, RZ, RZ, R4 ;  /* 0x000000ffff147224 */ /* 0x004fe400078e0004 */
[----:B------:R-:W2:Y:S01]  /*25060*/  LDL.LU R4, [R1+0x4928] ;  /* 0x0049280001047983 */ /* 0x000ea20000300800 */
[----:B----4-:R-:W-:-:S03]  /*25070*/  IMAD.MOV.U32 R21, RZ, RZ, R5 ;  /* 0x000000ffff157224 */ /* 0x010fc600078e0005 */
[----:B------:R-:W3:Y:S04]  /*25080*/  LDL.LU R5, [R1+0x4924] ;  /* 0x0049240001057983 */ /* 0x000ee80000300800 */
[----:B------:R-:W4:Y:S04]  /*25090*/  LDL.LU R8, [R1+0x4920] ;  /* 0x0049200001087983 */ /* 0x000f280000300800 */
[----:B------:R-:W2:Y:S04]  /*250a0*/  LDL.LU R9, [R1+0x491c] ;  /* 0x00491c0001097983 */ /* 0x000ea80000300800 */
[----:B------:R-:W-:Y:S04]  /*250b0*/  STL.64 [R1+0x48f8], R22 ;  /* 0x0048f81601007387 */ /* 0x000fe80000100a00 */
[----:B------:R1:W-:Y:S04]  /*250c0*/  STL.64 [R1+0x48f0], R20 ;  /* 0x0048f01401007387 */ /* 0x0003e80000100a00 */
[----:B-1----:R-:W2:Y:S04]  /*250d0*/  LDL.LU R20, [R1+0x770] ;  /* 0x0007700001147983 */ /* 0x002ea80000300800 */
[----:B------:R-:W2:Y:S04]  /*250e0*/  LDL.LU R21, [R1+0x774] ;  /* 0x0007740001157983 */ /* 0x000ea80000300800 */
[----:B------:R-:W2:Y:S04]  /*250f0*/  LDL.LU R22, [R1+0x778] ;  /* 0x0007780001167983 */ /* 0x000ea80000300800 */
[----:B------:R-:W2:Y:S01]  /*25100*/  LDL.LU R23, [R1+0x77c] ;  /* 0x00077c0001177983 */ /* 0x000ea20000300800 */
[----:B------:R-:W-:-:S02]  /*25110*/  IMAD.MOV.U32 R16, RZ, RZ, R7 ;  /* 0x000000ffff107224 */ /* 0x000fc400078e0007 */
[----:B------:R-:W-:Y:S01]  /*25120*/  IMAD.MOV.U32 R17, RZ, RZ, R6 ;  /* 0x000000ffff117224 */ /* 0x000fe200078e0006 */
[----:B------:R-:W-:Y:S04]  /*25130*/  LDS R7, [R2+0x85180] ;  /* 0x0851800002077984 */ /* 0x000fe80000000800 */
[----:B------:R-:W-:Y:S04]  /*25140*/  LDS R6, [R0+0x85180] ;  /* 0x0851800000067984 */ /* 0x000fe80000000800 */
[----:B--2---:R3:W-:Y:S02]  /*25150*/  STL.64 [R1+0x4910], R22 ;  /* 0x0049101601007387 */ /* 0x0047e40000100a00 */
[----:B---3--:R-:W-:-:S02]  /*25160*/  IMAD.MOV.U32 R22, RZ, RZ, R5 ;  /* 0x000000ffff167224 */ /* 0x008fc400078e0005 */
[----:B------:R-:W-:Y:S01]  /*25170*/  IMAD.MOV.U32 R23, RZ, RZ, R4 ;  /* 0x000000ffff177224 */ /* 0x000fe200078e0004 */
[----:B------:R-:W-:Y:S04]  /*25180*/  LDS R5, [R2+0x84180] ;  /* 0x0841800002057984 */ /* 0x000fe80000000800 */
[----:B------:R-:W1:Y:S04]  /*25190*/  LDS R4, [R0+0x84180] ;  /* 0x0841800000047984 */ /* 0x000e680000000800 */
[----:B------:R2:W-:Y:S02]  /*251a0*/  STL.64 [R1+0x4908], R20 ;  /* 0x0049081401007387 */ /* 0x0005e40000100a00 */
[----:B--2---:R-:W-:-:S02]  /*251b0*/  IMAD.MOV.U32 R20, RZ, RZ, R9 ;  /* 0x000000ffff147224 */ /* 0x004fc400078e0009 */
[----:B----4-:R-:W-:Y:S01]  /*251c0*/  IMAD.MOV.U32 R21, RZ, RZ, R8 ;  /* 0x000000ffff157224 */ /* 0x010fe200078e0008 */
[----:B------:R-:W-:Y:S04]  /*251d0*/  STL.64 [R1+0x4810], R14 ;  /* 0x0048100e01007387 */ /* 0x000fe80000100a00 */
[----:B------:R2:W-:Y:S04]  /*251e0*/  STL.64 [R1+0x4808], R12 ;  /* 0x0048080c01007387 */ /* 0x0005e80000100a00 */
[----:B------:R-:W-:Y:S04]  /*251f0*/  LDS R8, [R0+0x84200] ;  /* 0x0842000000087984 */ /* 0x000fe80000000800 */
[----:B------:R-:W3:Y:S04]  /*25200*/  LDS R9, [R2+0x84200] ;  /* 0x0842000002097984 */ /* 0x000ee80000000800 */
[----:B--2---:R-:W2:Y:S04]  /*25210*/  LDL.LU R12, [R1+0x680] ;  /* 0x00068000010c7983 */ /* 0x004ea80000300800 */
[----:B------:R-:W2:Y:S01]  /*25220*/  LDL.LU R13, [R1+0x684] ;  /* 0x00068400010d7983 */ /* 0x000ea20000300800 */
[----:B-1----:R-:W-:Y:S03]  /*25230*/  HMMA.1688.F32.TF32 R16, R4, R16, R20 ;  /* 0x000000100410723c */ /* 0x002fe60000081014 */
[----:B------:R-:W2:Y:S04]  /*25240*/  LDL.LU R14, [R1+0x688] ;  /* 0x00068800010e7983 */ /* 0x000ea80000300800 */
[----:B------:R-:W2:Y:S04]  /*25250*/  LDL.LU R15, [R1+0x68c] ;  /* 0x00068c00010f7983 */ /* 0x000ea80000300800 */
[----:B------:R-:W-:Y:S04]  /*25260*/  STL.64 [R1+0x4778], R26 ;  /* 0x0047781a01007387 */ /* 0x000fe80000100a00 */
[----:B------:R1:W-:Y:S02]  /*25270*/  STL.64 [R1+0x4770], R24 ;  /* 0x0047701801007387 */ /* 0x0003e40000100a00 */
[----:B-1----:R-:W-:-:S02]  /*25280*/  IMAD.MOV.U32 R24, RZ, RZ, R3 ;  /* 0x000000ffff187224 */ /* 0x002fc400078e0003 */
[----:B------:R-:W4:Y:S04]  /*25290*/  LDL.LU R3, [R1+0x4918] ;  /* 0x0049180001037983 */ /* 0x000f280000300800 */
        /* <DEDUP_REMOVED lines=24> */
[----:B-1----:R-:W2:Y:S04]  /*25420*/  LDL.LU.64 R18, [R1+0x48c0] ;  /* 0x0048c00001127983 */ /* 0x002ea80000300a00 */
[----:B------:R-:W2:Y:S02]  /*25430*/  LDL.LU.64 R16, [R1+0x48b8] ;  /* 0x0048b80001107983 */ /* 0x000ea40000300a00 */
[----:B--2---:R-:W-:Y:S11]  /*25440*/  HMMA.1688.F32.TF32 R16, R4, R20, R16 ;  /* 0x000000140410723c */ /* 0x004ff60000081010 */
[----:B------:R-:W-:Y:S11]  /*25450*/  @!UPT UIADD3 URZ, URZ, URZ, URZ ;  /* 0x0000003f3f3ff290 */ /* 0x000ff6000fffe03f */
[----:B------:R-:W-:Y:S01]  /*25460*/  @!UPT UIADD3 URZ, URZ, URZ, URZ ;  /* 0x0000003f3f3ff290 */ /* 0x000fe2000fffe03f */
[----:B------:R-:W-:Y:S04]  /*25470*/  STL.64 [R1+0x3a0], R16 ;  /* 0x0003a01001007387 */ /* 0x000fe80000100a00 */
[----:B------:R1:W-:Y:S04]  /*25480*/  STL.64 [R1+0x3a8], R18 ;  /* 0x0003a81201007387 */ /* 0x0003e80000100a00 */
[----:B-1----:R-:W2:Y:S04]  /*25490*/  LDL.LU.64 R18, [R1+0x48b0] ;  /* 0x0048b00001127983 */ /* 0x002ea80000300a00 */
[----:B------:R-:W2:Y:S01]  /*254a0*/  LDL.LU.64 R16, [R1+0x48a8] ;  /* 0x0048a80001107983 */ /* 0x000ea20000300a00 */
[----:B------:R-:W-:-:S02]  /*254b0*/  IMAD.MOV.U32 R25, RZ, RZ, R28 ;  /* 0x000000ffff197224 */ /* 0x000fc400078e001c */
[----:B------:R-:W-:Y:S01]  /*254c0*/  IMAD.MOV.U32 R29, RZ, RZ, R20 ;  /* 0x000000ffff1d7224 */ /* 0x000fe200078e0014 */
[----:B------:R-:W3:Y:S01]  /*254d0*/  LDL.LU.64 R22, [R1+0x48a0] ;  /* 0x0048a00001167983 */ /* 0x000ee20000300a00 */
[----:B------:R-:W-:-:S03]  /*254e0*/  IMAD.MOV.U32 R28, RZ, RZ, R21 ;  /* 0x000000ffff1c7224 */ /* 0x000fc600078e0015 */
[----:B------:R-:W3:Y:S01]  /*254f0*/  LDL.LU.64 R20, [R1+0x4898] ;  /* 0x0048980001147983 */ /* 0x000ee20000300a00 */
[C---:B--2---:R-:W-:Y:S11]  /*25500*/  HMMA.1688.F32.TF32 R16, R4.reuse, R24, R16 ;  /* 0x000000180410723c */ /* 0x044ff60000081010 */
[----:B------:R-:W-:Y:S11]  /*25510*/  @!UPT UIADD3 URZ, URZ, URZ, URZ ;  /* 0x0000003f3f3ff290 */ /* 0x000ff6000fffe03f */
[----:B------:R-:W-:Y:S01]  /*25520*/  @!UPT UIADD3 URZ, URZ, URZ, URZ ;  /* 0x0000003f3f3ff290 */ /* 0x000fe2000fffe03f */
[----:B------:R-:W-:Y:S04]  /*25530*/  STL.64 [R1+0x390], R16 ;  /* 0x0003901001007387 */ /* 0x000fe80000100a00 */
[----:B------:R1:W-:Y:S04]  /*25540*/  STL.64 [R1+0x398], R18 ;  /* 0x0003981201007387 */ /* 0x0003e80000100a00 */
[----:B-1----:R-:W2:Y:S04]  /*25550*/  LDL.LU.64 R18, [R1+0x4890] ;  /* 0x0048900001127983 */ /* 0x002ea80000300a00 */
[----:B------:R-:W3:Y:S04]  /*25560*/  LDL.LU.64 R16, [R1+0x4888] ;  /* 0x0048880001107983 */ /* 0x000ee80000300a00 */
[----:B------:R1:W-:Y:S04]  /*25570*/  STL.64 [R1+0x4848], R24 ;  /* 0x0048481801007387 */ /* 0x0003e80000100a00 */
[----:B-1----:R-:W4:Y:S04]  /*25580*/  LDL.LU R24, [R1+0x720] ;  /* 0x0007200001187983 */ /* 0x002f280000300800 */
[----:B------:R-:W4:Y:S04]  /*25590*/  LDL.LU R25, [R1+0x724] ;  /* 0x0007240001197983 */ /* 0x000f280000300800 */
[----:B------:R-:W4:Y:S04]  /*255a0*/  LDL.LU R26, [R1+0x728] ;  /* 0x00072800011a7983 */ /* 0x000f280000300800 */
[----:B------:R-:W4:Y:S04]  /*255b0*/  LDL.LU R27, [R1+0x72c] ;  /* 0x00072c00011b7983 */ /* 0x000f280000300800 */
[----:B--2---:R-:W-:Y:S04]  /*255c0*/  STL.64 [R1+0x4830], R18 ;  /* 0x0048301201007387 */ /* 0x004fe80000100a00 */
[----:B---3--:R1:W-:Y:S01]  /*255d0*/  STL.64 [R1+0x4828], R16 ;  /* 0x0048281001007387 */ /* 0x0083e20000100a00 */
[C---:B----4-:R-:W-:Y:S08]  /*255e0*/  HMMA.1688.F32.TF32 R24, R4.reuse, R16, R24 ;  /* 0x000000100418723c */ /* 0x050ff00000081018 */
[----:B------:R-:W-:Y:S11]  /*255f0*/  HMMA.1688.F32.TF32 R4, R4, R20, R12 ;  /* 0x000000140404723c */ /* 0x000ff6000008100c */
[----:B------:R-:W-:Y:S04]  /*25600*/  @!UPT UIADD3 URZ, URZ, URZ, URZ ;  /* 0x0000003f3f3ff290 */ /* 0x000fe8000fffe03f */
[----:B------:R2:W-:Y:S04]  /*25610*/  STL.64 [R1+0x380], R24 ;  /* 0x0003801801007387 */ /* 0x0005e80000100a00 */
[----:B------:R3:W-:Y:S04]  /*25620*/  STL.64 [R1+0x388], R26 ;  /* 0x0003881a01007387 */ /* 0x0007e80000100a00 */
[----:B-1----:R-:W4:Y:S04]  /*25630*/  LDL.LU R16, [R1+0x630] ;  /* 0x0006300001107983 */ /* 0x002f280000300800 */
[----:B------:R-:W-:Y:S04]  /*25640*/  STL.64 [R1+0x2f0], R4 ;  /* 0x0002f00401007387 */ /* 0x000fe80000100a00 */
[----:B------:R-:W-:Y:S04]  /*25650*/  STL.64 [R1+0x2f8], R6 ;  /* 0x0002f80601007387 */ /* 0x000fe80000100a00 */
[----:B------:R-:W4:Y:S04]  /*25660*/  LDL.LU R17, [R1+0x634] ;  /* 0x0006340001117983 */ /* 0x000f280000300800 */
[----:B------:R-:W4:Y:S04]  /*25670*/  LDL.LU R18, [R1+0x638] ;  /* 0x0006380001127983 */ /* 0x000f280000300800 */
[----:B------:R-:W4:Y:S04]  /*25680*/  LDL.LU R19, [R1+0x63c] ;  /* 0x00063c0001137983 */ /* 0x000f280000300800 */
[----:B--2---:R-:W2:Y:S04]  /*25690*/  LDL.LU R24, [R1+0x640] ;  /* 0x0006400001187983 */ /* 0x004ea80000300800 */
[----:B------:R-:W2:Y:S04]  /*256a0*/  LDL.LU R25, [R1+0x644] ;  /* 0x0006440001197983 */ /* 0x000ea80000300800 */
[----:B---3--:R-:W3:Y:S04]  /*256b0*/  LDL.LU R26, [R1+0x648] ;  /* 0x00064800011a7983 */ /* 0x008ee80000300800 */
[----:B------:R-:W3:Y:S04]  /*256c0*/  LDL.LU R27, [R1+0x64c] ;  /* 0x00064c00011b7983 */ /* 0x000ee80000300800 */
[----:B---3--:R-:W-:Y:S04]  /*256d0*/  STL.64 [R1+0x4858], R26 ;  /* 0x0048581a01007387 */ /* 0x008fe80000100a00 */
[----:B--2---:R1:W-:Y:S04]  /*256e0*/  STL.64 [R1+0x4850], R24 ;  /* 0x0048501801007387 */ /* 0x0043e80000100a00 */
[----:B-1----:R-:W2:Y:S04]  /*256f0*/  LDL.64 R24, [R1+0xb0] ;  /* 0x0000b00001187983 */ /* 0x002ea80000100a00 */
[----:B--2---:R1:W-:Y:S04]  /*25700*/  STL.64 [R1+0x4868], R24 ;  /* 0x0048681801007387 */ /* 0x0043e80000100a00 */
[----:B-1----:R-:W2:Y:S04]  /*25710*/  LDL.64 R24, [R1+0xc0] ;  /* 0x0000c00001187983 */ /* 0x002ea80000100a00 */
[----:B--2---:R1:W-:Y:S04]  /*25720*/  STL.64 [R1+0x4870], R24 ;  /* 0x0048701801007387 */ /* 0x0043e80000100a00 */
[----:B-1----:R-:W2:Y:S04]  /*25730*/  LDL.64 R24, [R1+0xd0] ;  /* 0x0000d00001187983 */ /* 0x002ea80000100a00 */
[----:B----4-:R-:W-:Y:S04]  /*25740*/  STL.64 [R1+0x4840], R18 ;  /* 0x0048401201007387 */ /* 0x010fe80000100a00 */
[----:B------:R1:W-:Y:S04]  /*25750*/  STL.64 [R1+0x4838], R16 ;  /* 0x0048381001007387 */ /* 0x0003e80000100a00 */
[----:B-1----:R-:W3:Y:S04]  /*25760*/  LDL.64 R16, [R1+0xa0] ;  /* 0x0000a00001107983 */ /* 0x002ee80000100a00 */
[----:B---3--:R1:W-:Y:S04]  /*25770*/  STL.64 [R1+0x4860], R16 ;  /* 0x0048601001007387 */ /* 0x0083e80000100a00 */
[----:B-1----:R-:W3:Y:S04]  /*25780*/  LDL.LU R16, [R1+0x650] ;  /* 0x0006500001107983 */ /* 0x002ee80000300800 */
[----:B------:R-:W3:Y:S04]  /*25790*/  LDL.LU R17, [R1+0x654] ;  /* 0x0006540001117983 */ /* 0x000ee80000300800 */
[----:B------:R-:W4:Y:S04]  /*257a0*/  LDL.LU R18, [R1+0x658] ;  /* 0x0006580001127983 */ /* 0x000f280000300800 */
[----:B------:R-:W4:Y:S04]  /*257b0*/  LDL.LU R19, [R1+0x65c] ;  /* 0x00065c0001137983 */ /* 0x000f280000300800 */
[----:B----4-:R-:W-:Y:S04]  /*257c0*/  STL.64 [R1+0x4880], R18 ;  /* 0x0048801201007387 */ /* 0x010fe80000100a00 */
[----:B---3--:R1:W-:Y:S04]  /*257d0*/  STL.64 [R1+0x4878], R16 ;  /* 0x0048781001007387 */ /* 0x0083e80000100a00 */
[----:B-1----:R-:W2:Y:S04]  /*257e0*/  LDL.LU R16, [R1+0x670] ;  /* 0x0006700001107983 */ /* 0x002ea80000300800 */
[----:B------:R-:W2:Y:S04]  /*257f0*/  LDL.LU R17, [R1+0x674] ;  /* 0x0006740001117983 */ /* 0x000ea80000300800 */
[----:B------:R-:W2:Y:S04]  /*25800*/  LDL.LU R18, [R1+0x678] ;  /* 0x0006780001127983 */ /* 0x000ea80000300800 */
[----:B------:R-:W2:Y:S04]  /*25810*/  LDL.LU R19, [R1+0x67c] ;  /* 0x00067c0001137983 */ /* 0x000ea80000300800 */
[----:B------:R-:W3:Y:S04]  /*25820*/  LDL.LU R12, [R1+0x620] ;  /* 0x00062000010c7983 */ /* 0x000ee80000300800 */
[----:B------:R-:W3:Y:S04]  /*25830*/  LDL.LU R13, [R1+0x624] ;  /* 0x00062400010d7983 */ /* 0x000ee80000300800 */
[----:B------:R-:W3:Y:S04]  /*25840*/  LDL.LU R14, [R1+0x628] ;  /* 0x00062800010e7983 */ /* 0x000ee80000300800 */
[----:B------:R-:W3:Y:S04]  /*25850*/  LDL.LU R15, [R1+0x62c] ;  /* 0x00062c00010f7983 */ /* 0x000ee80000300800 */
[----:B------:R-:W-:Y:S04]  /*25860*/  STL.64 [R1+0x4820], R22 ;  /* 0x0048201601007387 */ /* 0x000fe80000100a00 */
[----:B------:R1:W-:Y:S04]  /*25870*/  STL.64 [R1+0x4818], R20 ;  /* 0x0048181401007387 */ /* 0x0003e80000100a00 */
[----:B-1----:R-:W4:Y:S04]  /*25880*/  LDL.LU R20, [R1+0x660] ;  /* 0x0006600001147983 */ /* 0x002f280000300800 */
[----:B------:R-:W4:Y:S04]  /*25890*/  LDL.LU R21, [R1+0x664] ;  /* 0x0006640001157983 */ /* 0x000f280000300800 */
[----:B------:R-:W4:Y:S04]  /*258a0*/  LDL.LU R22, [R1+0x668] ;  /* 0x0006680001167983 */ /* 0x000f280000300800 */
[----:B------:R-:W4:Y:S04]  /*258b0*/  LDL.LU R23, [R1+0x66c] ;  /* 0x00066c0001177983 */ /* 0x000f280000300800 */
        /* <DEDUP_REMOVED lines=11> */
[----:B--2---:R1:W-:Y:S04]  /*25970*/  STL.64 [R1+0x4798], R6 ;  /* 0x0047980601007387 */ /* 0x0043e80000100a00 */
[----:B------:R-:W-:Y:S11]  /*25980*/  STL.64 [R1+0x4790], R4 ;  /* 0x0047900401007387 */ /* 0x000ff60000100a00 */
[----:B------:R-:W-:Y:S05]  /*25990*/  @!UPT UIADD3 URZ, URZ, URZ, URZ ;  /* 0x0000003f3f3ff290 */ /* 0x000fea000fffe03f */
[----:B------:R-:W-:Y:S04]  /*259a0*/  STL.64 [R1+0x2e0], R16 ;  /* 0x0002e01001007387 */ /* 0x000fe80000100a00 */
[----:B------:R2:W-:Y:S01]  /*259b0*/  STL.64 [R1+0x2e8], R18 ;  /* 0x0002e81201007387 */ /* 0x0005e20000100a00 */
[----:B-1----:R-:W-:Y:S02]  /*259c0*/  IMAD.MOV.U32 R7, RZ, RZ, R24 ;  /* 0x000000ffff077224 */ /* 0x002fe400078e0018 */
[----:B------:R-:W-:Y:S01]  /*259d0*/  IMAD.MOV.U32 R6, RZ, RZ, R25 ;  /* 0x000000ffff067224 */ /* 0x000fe200078e0019 */
[----:B--2---:R-:W2:Y:S04]  /*259e0*/  LDL.LU.64 R18, [R1+0x4880] ;  /* 0x0048800001127983 */ /* 0x004ea80000300a00 */
        /* <DEDUP_REMOVED lines=14> */
[----:B------:R1:W-:Y:S04]  /*25ad0*/  STL.64 [R1+0x2c0], R16 ;  /* 0x0002c01001007387 */ /* 0x0003e80000100a00 */
[----:B------:R-:W-:Y:S04]  /*25ae0*/  STL.64 [R1+0x2c8], R18 ;  /* 0x0002c81201007387 */ /* 0x000fe80000100a00 */
[----:B-1----:R-:W2:Y:S04]  /*25af0*/  LDL.LU.64 R16, [R1+0x4860] ;  /* 0x0048600001107983 */ /* 0x002ea80000300a00 */
[----:B------:R-:W2:Y:S04]  /*25b00*/  LDL.LU.64 R26, [R1+0x4858] ;  /* 0x00485800011a7983 */ /* 0x000ea80000300a00 */
[----:B------:R-:W2:Y:S02]  /*25b10*/  LDL.LU.64 R24, [R1+0x4850] ;  /* 0x0048500001187983 */ /* 0x000ea40000300a00 */
[----:B--2---:R-:W-:Y:S11]  /*25b20*/  HMMA.1688.F32.TF32 R24, R8, R16, R24 ;  /* 0x000000100818723c */ /* 0x004ff60000081018 */
[----:B------:R-:W-:Y:S11]  /*25b30*/  @!UPT UIADD3 URZ, URZ, URZ, URZ ;  /* 0x0000003f3f3ff290 */ /* 0x000ff6000fffe03f */
[----:B------:R-:W-:Y:S01]  /*25b40*/  @!UPT UIADD3 URZ, URZ, URZ, URZ ;  /* 0x0000003f3f3ff290 */ /* 0x000fe2000fffe03f */
[----:B------:R1:W-:Y:S04]  /*25b50*/  STL.64 [R1+0x2b0], R24 ;  /* 0x0002b01801007387 */ /* 0x0003e80000100a00 */
[----:B------:R2:W-:Y:S04]  /*25b60*/  STL.64 [R1+0x2b8], R26 ;  /* 0x0002b81a01007387 */ /* 0x0005e80000100a00 */
[----:B-1----:R-:W3:Y:S01]  /*25b70*/  LDL.LU.64 R24, [R1+0x4848] ;  /* 0x0048480001187983 */ /* 0x002ee20000300a00 */
[----:B--2---:R-:W-:-:S03]  /*25b80*/  IMAD.MOV.U32 R27, RZ, RZ, R16 ;  /* 0x000000ffff1b7224 */ /* 0x004fc600078e0010 */
[----:B------:R-:W2:Y:S01]  /*25b90*/  LDL.LU.64 R18, [R1+0x4840] ;  /* 0x0048400001127983 */ /* 0x000ea20000300a00 */
[----:B------:R-:W-:-:S03]  /*25ba0*/  IMAD.MOV.U32 R26, RZ, RZ, R17 ;  /* 0x000000ffff1a7224 */ /* 0x000fc600078e0011 */
[----:B------:R-:W2:Y:S01]  /*25bb0*/  LDL.LU.64 R16, [R1+0x4838] ;  /* 0x0048380001107983 */ /* 0x000ea20000300a00 */
[----:B------:R-:W-:Y:S02]  /*25bc0*/  IMAD.MOV.U32 R4, RZ, RZ, R29 ;  /* 0x000000ffff047224 */ /* 0x000fe400078e001d */
[----:B------:R-:W-:-:S07]  /*25bd0*/  IMAD.MOV.U32 R5, RZ, RZ, R28 ;  /* 0x000000ffff057224 */ /* 0x000fce00078e001c */
[C---:B--2---:R-:W-:Y:S08]  /*25be0*/  HMMA.1688.F32.TF32 R16, R8.reuse, R4, R16 ;  /* 0x000000040810723c */ /* 0x044ff00000081010 */
[----:B---3--:R-:W-:Y:S11]  /*25bf0*/  HMMA.1688.F32.TF32 R12, R8, R24, R12 ;  /* 0x00000018080c723c */ /* 0x008ff6000008100c */
[----:B------:R-:W-:Y:S04]  /*25c00*/  @!UPT UIADD3 URZ, URZ, URZ, URZ ;  /* 0x0000003f3f3ff290 */ /* 0x000fe8000fffe03f */
[----:B------:R-:W-:Y:S04]  /*25c10*/  STL.64 [R1+0x2a0], R16 ;  /* 0x0002a01001007387 */ /* 0x000fe80000100a00 */
[----:B------:R1:W-:Y:S04]  /*25c20*/  STL.64 [R1+0x2a8], R18 ;  /* 0x0002a81201007387 */ /* 0x0003e80000100a00 */
[----:B-1----:R-:W2:Y:S04]  /*25c30*/  LDL.LU.64 R18, [R1+0x4830] ;  /* 0x0048300001127983 */ /* 0x002ea80000300a00 */
[----:B------:R-:W3:Y:S04]  /*25c40*/  LDL.LU.64 R16, [R1+0x4828] ;  /* 0x0048280001107983 */ /* 0x000ee80000300a00 */
[----:B------:R1:W-:Y:S02]  /*25c50*/  STL.64 [R1+0x47a8], R4 ;  /* 0x0047a80401007387 */ /* 0x0003e40000100a00 */
[----:B-1----:R-:W-:-:S02]  /*25c60*/  IMAD.MOV.U32 R4, RZ, RZ, R27 ;  /* 0x000000ffff047224 */ /* 0x002fc400078e001b */
[----:B------:R-:W-:-:S05]  /*25c70*/  IMAD.MOV.U32 R5, RZ, RZ, R26 ;  /* 0x000000ffff057224 */ /* 0x000fca00078e001a */
[----:B------:R1:W-:Y:S02]  /*25c80*/  STL.64 [R1+0x47c0], R4 ;  /* 0x0047c00401007387 */ /* 0x0003e40000100a00 */
[----:B-1----:R-:W-:Y:S02]  /*25c90*/  IMAD.MOV.U32 R4, RZ, RZ, R23 ;  /* 0x000000ffff047224 */ /* 0x002fe400078e0017 */
[----:B------:R-:W-:-:S05]  /*25ca0*/  IMAD.MOV.U32 R5, RZ, RZ, R22 ;  /* 0x000000ffff057224 */ /* 0x000fca00078e0016 */
[----:B------:R1:W-:Y:S02]  /*25cb0*/  STL.64 [R1+0x47d8], R4 ;  /* 0x0047d80401007387 */ /* 0x0003e40000100a00 */
[----:B-1----:R-:W-:Y:S02]  /*25cc0*/  IMAD.MOV.U32 R4, RZ, RZ, R21 ;  /* 0x000000ffff047224 */ /* 0x002fe400078e0015 */
[----:B------:R-:W-:-:S05]  /*25cd0*/  IMAD.MOV.U32 R5, RZ, RZ, R20 ;  /* 0x000000ffff057224 */ /* 0x000fca00078e0014 */
[----:B------:R-:W-:Y:S04]  /*25ce0*/  STL.64 [R1+0x47f0], R4 ;  /* 0x0047f00401007387 */ /* 0x000fe80000100a00 */
[----:B------:R-:W3:Y:S04]  /*25cf0*/  LDL.LU R20, [R1+0x610] ;  /* 0x0006100001147983 */ /* 0x000ee80000300800 */
[----:B------:R1:W-:Y:S04]  /*25d00*/  STL.64 [R1+0x290], R12 ;  /* 0x0002900c01007387 */ /* 0x0003e80000100a00 */
[----:B------:R4:W-:Y:S04]  /*25d10*/  STL.64 [R1+0x298], R14 ;  /* 0x0002980e01007387 */ /* 0x0009e80000100a00 */
[----:B------:R-:W3:Y:S04]  /*25d20*/  LDL.LU R21, [R1+0x614] ;  /* 0x0006140001157983 */ /* 0x000ee80000300800 */
[----:B------:R-:W3:Y:S04]  /*25d30*/  LDL.LU R22, [R1+0x618] ;  /* 0x0006180001167983 */ /* 0x000ee80000300800 */
[----:B------:R-:W3:Y:S04]  /*25d40*/  LDL.LU R23, [R1+0x61c] ;  /* 0x00061c0001177983 */ /* 0x000ee80000300800 */
[----:B-1----:R-:W2:Y:S04]  /*25d50*/  LDL.LU R12, [R1+0x560] ;  /* 0x00056000010c7983 */ /* 0x002ea80000300800 */
[----:B------:R-:W2:Y:S04]  /*25d60*/  LDL.LU R13, [R1+0x564] ;  /* 0x00056400010d7983 */ /* 0x000ea80000300800 */
[----:B----4-:R-:W2:Y:S04]  /*25d70*/  LDL.LU R14, [R1+0x568] ;  /* 0x00056800010e7983 */ /* 0x010ea80000300800 */
[----:B------:R-:W2:Y:S04]  /*25d80*/  LDL.LU R15, [R1+0x56c] ;  /* 0x00056c00010f7983 */ /* 0x000ea80000300800 */
[----:B------:R1:W-:Y:S04]  /*25d90*/  STL.64 [R1+0x47a0], R24 ;  /* 0x0047a01801007387 */ /* 0x0003e80000100a00 */
[----:B-1----:R-:W4:Y:S04]  /*25da0*/  LDL.LU R24, [R1+0x510] ;  /* 0x0005100001187983 */ /* 0x002f280000300800 */
[----:B------:R-:W4:Y:S04]  /*25db0*/  LDL.LU R25, [R1+0x514] ;  /* 0x0005140001197983 */ /* 0x000f280000300800 */
[----:B------:R-:W2:Y:S04]  /*25dc0*/  LDL.LU R26, [R1+0x518] ;  /* 0x00051800011a7983 */ /* 0x000ea80000300800 */
[----:B------:R-:W2:Y:S04]  /*25dd0*/  LDL.LU R27, [R1+0x51c] ;  /* 0x00051c00011b7983 */ /* 0x000ea80000300800 */
[----:B--2---:R-:W-:Y:S04]  /*25de0*/  STL.64 [R1+0x47b8], R26 ;  /* 0x0047b81a01007387 */ /* 0x004fe80000100a00 */
[----:B----4-:R1:W-:Y:S04]  /*25df0*/  STL.64 [R1+0x47b0], R24 ;  /* 0x0047b01801007387 */ /* 0x0103e80000100a00 */
        /* <DEDUP_REMOVED lines=8> */
[----:B------:R-:W4:Y:S04]  /*25e80*/  LDL.LU R26, [R1+0x538] ;  /* 0x00053800011a7983 */ /* 0x000f280000300800 */
[----:B------:R-:W4:Y:S01]  /*25e90*/  LDL.LU R27, [R1+0x53c] ;  /* 0x00053c00011b7983 */ /* 0x000f220000300800 */
[----:B---3--:R-:W-:Y:S03]  /*25ea0*/  HMMA.1688.F32.TF32 R20, R8, R16, R20 ;  /* 0x000000100814723c */ /* 0x008fe60000081014 */
[----:B----4-:R-:W-:Y:S04]  /*25eb0*/  STL.64 [R1+0x47e8], R26 ;  /* 0x0047e81a01007387 */ /* 0x010fe80000100a00 */
        /* <DEDUP_REMOVED lines=14> */
[----:B------:R-:W4:Y:S01]  /*25fa0*/  LDL.LU.64 R20, [R1+0x4818] ;  /* 0x0048180001147983 */ /* 0x000f220000300a00 */
[----:B------:R-:W-:-:S02]  /*25fb0*/  IMAD.MOV.U32 R4, RZ, RZ, R7 ;  /* 0x000000ffff047224 */ /* 0x000fc400078e0007 */
[----:B------:R-:W-:Y:S01]  /*25fc0*/  IMAD.MOV.U32 R5, RZ, RZ, R6 ;  /* 0x000000ffff057224 */ /* 0x000fe200078e0006 */
[----:B----4-:R-:W-:Y:S01]  /*25fd0*/  HMMA.1688.F32.TF32 R8, R8, R20, R12 ;  /* 0x000000140808723c */ /* 0x010fe2000008100c */
[----:B------:R-:W2:Y:S04]  /*25fe0*/  LDL.LU.64 R14, [R1+0x4810] ;  /* 0x00481000010e7983 */ /* 0x000ea80000300a00 */
[----:B------:R-:W2:Y:S11]  /*25ff0*/  LDL.LU.64 R12, [R1+0x4808] ;  /* 0x00480800010c7983 */ /* 0x000eb60000300a00 */
[----:B------:R-:W-:Y:S07]  /*26000*/  @!UPT UIADD3 URZ, URZ, URZ, URZ ;  /* 0x0000003f3f3ff290 */ /* 0x000fee000fffe03f */
[----:B------:R1:W-:Y:S04]  /*26010*/  STL.64 [R1+0x1f0], R8 ;  /* 0x0001f00801007387 */ /* 0x0003e80000100a00 */
[----:B------:R4:W-:Y:S04]  /*26020*/  STL.64 [R1+0x1f8], R10 ;  /* 0x0001f80a01007387 */ /* 0x0009e80000100a00 */
[----:B-1----:R-:W3:Y:S04]  /*26030*/  LDL.LU R8, [R1+0x4f0] ;  /* 0x0004f00001087983 */ /* 0x002ee80000300800 */
[----:B------:R-:W3:Y:S04]  /*26040*/  LDL.LU R9, [R1+0x4f4] ;  /* 0x0004f40001097983 */ /* 0x000ee80000300800 */
[----:B----4-:R-:W3:Y:S04]  /*26050*/  LDL.LU R10, [R1+0x4f8] ;  /* 0x0004f800010a7983 */ /* 0x010ee80000300800 */
[----:B------:R-:W3:Y:S01]  /*26060*/  LDL.LU R11, [R1+0x4fc] ;  /* 0x0004fc00010b7983 */ /* 0x000ee20000300800 */
[C---:B--2---:R-:W-:Y:S03]  /*26070*/  HMMA.1688.F32.TF32 R4, R12.reuse, R4, R24 ;  /* 0x000000040c04723c */ /* 0x044fe60000081018 */
[----:B------:R-:W2:Y:S04]  /*26080*/  LDL.LU.64 R26, [R1+0x4800] ;  /* 0x00480000011a7983 */ /* 0x000ea80000300a00 */
[----:B------:R-:W2:Y:S11]  /*26090*/  LDL.LU.64 R24, [R1+0x47f8] ;  /* 0x0047f80001187983 */ /* 0x000eb60000300a00 */
[----:B------:R-:W-:Y:S05]  /*260a0*/  @!UPT UIADD3 URZ, URZ, URZ, URZ ;  /* 0x0000003f3f3ff290 */ /* 0x000fea000fffe03f */
        /* <DEDUP_REMOVED lines=30> */
[----:B------:R-:W2:Y:S01]  /*26290*/  LDL.LU.64 R4, [R1+0x4790] ;  /* 0x0047900001047983 */ /* 0x000ea20000300a00 */
[C---:B---3--:R-:W-:Y:S08]  /*262a0*/  HMMA.1688.F32.TF32 R8, R12.reuse, R16, R8 ;  /* 0x000000100c08723c */ /* 0x048ff00000081008 */
[C---:B--2---:R-:W-:Y:S01]  /*262b0*/  HMMA.1688.F32.TF32 R24, R12.reuse, R24, R4 ;  /* 0x000000180c18723c */ /* 0x044fe20000081004 */
[----:B------:R-:W2:Y:S04]  /*262c0*/  LDL.LU.64 R6, [R1+0x4788] ;  /* 0x0047880001067983 */ /* 0x000ea80000300a00 */
[----:B------:R-:W2:Y:S11]  /*262d0*/  LDL.LU.64 R4, [R1+0x4780] ;  /* 0x0047800001047983 */ /* 0x000eb60000300a00 */
[----:B------:R-:W-:Y:S07]  /*262e0*/  @!UPT UIADD3 URZ, URZ, URZ, URZ ;  /* 0x0000003f3f3ff290 */ /* 0x000fee000fffe03f */
[----:B------:R-:W-:Y:S04]  /*262f0*/  STL.64 [R1+0x190], R24 ;  /* 0x0001901801007387 */ /* 0x000fe80000100a00 */
[----:B------:R1:W-:Y:S04]  /*26300*/  STL.64 [R1+0x198], R26 ;  /* 0x0001981a01007387 */ /* 0x0003e80000100a00 */
[----:B-1----:R-:W3:Y:S04]  /*26310*/  LDL.LU.64 R26, [R1+0x4778] ;  /* 0x00477800011a7983 */ /* 0x002ee80000300a00 */
[----:B------:R-:W3:Y:S04]  /*26320*/  LDL.LU.64 R24, [R1+0x4770] ;  /* 0x0047700001187983 */ /* 0x000ee80000300a00 */
[----:B------:R-:W-:Y:S04]  /*26330*/  STL.64 [R1+0x4700], R18 ;  /* 0x0047001201007387 */ /* 0x000fe80000100a00 */
[----:B------:R-:W-:Y:S04]  /*26340*/  STL.64 [R1+0x46f8], R16 ;  /* 0x0046f81001007387 */ /* 0x000fe80000100a00 */
[----:B------:R1:W-:Y:S04]  /*26350*/  STL.64 [R1+0x180], R8 ;  /* 0x0001800801007387 */ /* 0x0003e80000100a00 */
[----:B------:R4:W-:Y:S01]  /*26360*/  STL.64 [R1+0x188], R10 ;  /* 0x0001880a01007387 */ /* 0x0009e20000100a00 */
[----:B--2---:R-:W-:Y:S03]  /*26370*/  HMMA.1688.F32.TF32 R4, R12, R20, R4 ;  /* 0x000000140c04723c */ /* 0x004fe60000081004 */
[----:B------:R-:W2:Y:S11]  /*26380*/  LDL.LU R12, [R1+0x450] ;  /* 0x00045000010c7983 */ /* 0x000eb60000300800 */
[----:B------:R-:W-:Y:S09]  /*26390*/  @!UPT UIADD3 URZ, URZ, URZ, URZ ;  /* 0x0000003f3f3ff290 */ /* 0x000ff2000fffe03f */
[----:B------:R1:W-:Y:S04]  /*263a0*/  STL.64 [R1+0xf0], R4 ;  /* 0x0000f00401007387 */ /* 0x0003e80000100a00 */
[----:B------:R1:W-:Y:S04]  /*263b0*/  STL.64 [R1+0xf8], R6 ;  /* 0x0000f80601007387 */ /* 0x0003e80000100a00 */
[----:B------:R-:W2:Y:S04]  /*263c0*/  LDL.LU R13, [R1+0x454] ;  /* 0x00045400010d7983 */ /* 0x000ea80000300800 */
[----:B------:R-:W2:Y:S04]  /*263d0*/  LDL.LU R14, [R1+0x458] ;  /* 0x00045800010e7983 */ /* 0x000ea80000300800 */
[----:B------:R-:W2:Y:S04]  /*263e0*/  LDL.LU R15, [R1+0x45c] ;  /* 0x00045c00010f7983 */ /* 0x000ea80000300800 */
[----:B-1----:R-:W2:Y:S04]  /*263f0*/  LDL.LU R8, [R1+0x470] ;  /* 0x0004700001087983 */ /* 0x002ea80000300800 */
[----:B------:R-:W2:Y:S04]  /*26400*/  LDL.LU R9, [R1+0x474] ;  /* 0x0004740001097983 */ /* 0x000ea80000300800 */
[----:B----4-:R-:W4:Y:S04]  /*26410*/  LDL.LU R10, [R1+0x478] ;  /* 0x00047800010a7983 */ /* 0x010f280000300800 */
[----:B------:R-:W4:Y:S04]  /*26420*/  LDL.LU R11, [R1+0x47c] ;  /* 0x00047c00010b7983 */ /* 0x000f280000300800 */
[----:B------:R-:W2:Y:S04]  /*26430*/  LDL.LU R4, [R1+0x490] ;  /* 0x0004900001047983 */ /* 0x000ea80000300800 */
        /* <DEDUP_REMOVED lines=9> */
[----:B----4-:R-:W-:Y:S04]  /*264d0*/  STL.64 [R1+0x4738], R10 ;  /* 0x0047380a01007387 */ /* 0x010fe80000100a00 */
[----:B------:R1:W-:Y:S04]  /*264e0*/  STL.64 [R1+0x4730], R8 ;  /* 0x0047300801007387 */ /* 0x0003e80000100a00 */
[----:B-1----:R-:W2:Y:S04]  /*264f0*/  LDL.LU R8, [R1+0x480] ;  /* 0x0004800001087983 */ /* 0x002ea80000300800 */
[----:B------:R-:W2:Y:S04]  /*26500*/  LDL.LU R9, [R1+0x484] ;  /* 0x0004840001097983 */ /* 0x000ea80000300800 */
[----:B------:R-:W4:Y:S04]  /*26510*/  LDL.LU R10, [R1+0x488] ;  /* 0x00048800010a7983 */ /* 0x000f280000300800 */
[----:B------:R-:W4:Y:S04]  /*26520*/  LDL.LU R11, [R1+0x48c] ;  /* 0x00048c00010b7983 */ /* 0x000f280000300800 */
[----:B----4-:R-:W-:Y:S04]  /*26530*/  STL.64 [R1+0x4750], R10 ;  /* 0x0047500a01007387 */ /* 0x010fe80000100a00 */
[----:B--2---:R1:W-:Y:S04]  /*26540*/  STL.64 [R1+0x4748], R8 ;  /* 0x0047480801007387 */ /* 0x0043e80000100a00 */
[----:B-1----:R-:W2:Y:S04]  /*26550*/  LDL.LU.64 R8, [R1+0xc0] ;  /* 0x0000c00001087983 */ /* 0x002ea80000300a00 */
[----:B--2---:R1:W-:Y:S04]  /*26560*/  STL.64 [R1+0x4768], R8 ;  /* 0x0047680801007387 */ /* 0x0043e80000100a00 */
[----:B-1----:R-:W3:Y:S04]  /*26570*/  LDL.64 R8, [R1+0xd0] ;  /* 0x0000d00001087983 */ /* 0x002ee80000100a00 */
[----:B------:R-:W-:Y:S04]  /*26580*/  STL.64 [R1+0x4710], R14 ;  /* 0x0047100e01007387 */ /* 0x000fe80000100a00 */
[----:B------:R1:W-:Y:S04]  /*26590*/  STL.64 [R1+0x4708], R12 ;  /* 0x0047080c01007387 */ /* 0x0003e80000100a00 */
[----:B-1----:R-:W2:Y:S04]  /*265a0*/  LDL.LU R12, [R1+0x460] ;  /* 0x00046000010c7983 */ /* 0x002ea80000300800 */
[----:B------:R-:W2:Y:S04]  /*265b0*/  LDL.LU R13, [R1+0x464] ;  /* 0x00046400010d7983 */ /* 0x000ea80000300800 */
[----:B------:R-:W4:Y:S04]  /*265c0*/  LDL.LU R14, [R1+0x468] ;  /* 0x00046800010e7983 */ /* 0x000f280000300800 */
[----:B------:R-:W4:Y:S04]  /*265d0*/  LDL.LU R15, [R1+0x46c] ;  /* 0x00046c00010f7983 */ /* 0x000f280000300800 */
[----:B----4-:R-:W-:Y:S04]  /*265e0*/  STL.64 [R1+0x4728], R14 ;  /* 0x0047280e01007387 */ /* 0x010fe80000100a00 */
[----:B--2---:R1:W-:Y:S04]  /*265f0*/  STL.64 [R1+0x4720], R12 ;  /* 0x0047200c01007387 */ /* 0x0043e80000100a00 */
[----:B-1----:R-:W2:Y:S01]  /*26600*/  LDL.LU.64 R12, [R1+0xa0] ;  /* 0x0000a000010c7983 */ /* 0x002ea20000300a00 */
[----:B---3--:R-:W-:Y:S03]  /*26610*/  HMMA.1688.F32.TF32 R4, R24, R8, R4 ;  /* 0x000000081804723c */ /* 0x008fe60000081004 */
[----:B--2---:R1:W-:Y:S04]  /*26620*/  STL.64 [R1+0x4740], R12 ;  /* 0x0047400c01007387 */ /* 0x0043e80000100a00 */
[----:B-1----:R-:W2:Y:S04]  /*26630*/  LDL.LU.64 R12, [R1+0xb0] ;  /* 0x0000b000010c7983 */ /* 0x002ea80000300a00 */
[----:B------:R-:W3:Y:S01]  /*26640*/  LDL.LU.64 R16, [R1+0x80] ;  /* 0x0000800001107983 */ /* 0x000ee20000300a00 */
[----:B------:R-:W-:Y:S11]  /*26650*/  IMAD.MOV.U32 R29, RZ, RZ, R9 ;  /* 0x000000ffff1d7224 */ /* 0x000ff600078e0009 */
[----:B------:R-:W-:Y:S01]  /*26660*/  @!UPT UIADD3 URZ, URZ, URZ, URZ ;  /* 0x0000003f3f3ff290 */ /* 0x000fe2000fffe03f */
[----:B------:R-:W-:Y:S01]  /*26670*/  IMAD.MOV.U32 R28, RZ, RZ, R7 ;  /* 0x000000ffff1c7224 */ /* 0x000fe200078e0007 */
[----:B---3--:R1:W-:Y:S04]  /*26680*/  STL.64 [R1+0x4718], R16 ;  /* 0x0047181001007387 */ /* 0x0083e80000100a00 */
[----:B-1----:R-:W3:Y:S04]  /*26690*/  LDL.LU.64 R16, [R1+0x90] ;  /* 0x0000900001107983 */ /* 0x002ee80000300a00 */
[----:B------:R1:W-:Y:S04]  /*266a0*/  STL.64 [R1+0x46f0], R22 ;  /* 0x0046f01601007387 */ /* 0x0003e80000100a00 */
[----:B------:R4:W-:Y:S01]  /*266b0*/  STL.64 [R1+0x46e8], R20 ;  /* 0x0046e81401007387 */ /* 0x0009e20000100a00 */
[----:B-1----:R-:W-:-:S03]  /*266c0*/  IMAD.MOV.U32 R23, RZ, RZ, R3 ;  /* 0x000000ffff177224 */ /* 0x002fc600078e0003 */
[----:B----4-:R-:W4:Y:S01]  /*266d0*/  LDL.LU R20, [R1+0x440] ;  /* 0x0004400001147983 */ /* 0x010f220000300800 */
[----:B------:R-:W-:-:S03]  /*266e0*/  IMAD.MOV.U32 R3, RZ, RZ, R6 ;  /* 0x000000ffff037224 */ /* 0x000fc600078e0006 */
[----:B------:R-:W4:Y:S04]  /*266f0*/  LDL.LU R21, [R1+0x444] ;  /* 0x0004440001157983 */ /* 0x000f280000300800 */
[----:B------:R-:W4:Y:S04]  /*26700*/  LDL.LU R22, [R1+0x448] ;  /* 0x0004480001167983 */ /* 0x000f280000300800 */
[----:B------:R-:W2:Y:S04]  /*26710*/  LDL.LU.64 R8, [R1+0x4768] ;  /* 0x0047680001087983 */ /* 0x000ea80000300a00 */
[----:B------:R1:W-:Y:S04]  /*26720*/  STL.64 [R1+0xe0], R4 ;  /* 0x0000e00401007387 */ /* 0x0003e80000100a00 */
[----:B------:R-:W2:Y:S04]  /*26730*/  LDL.LU.64 R6, [R1+0x4760] ;  /* 0x0047600001067983 */ /* 0x000ea80000300a00 */
[----:B-1----:R-:W2:Y:S04]  /*26740*/  LDL.LU.64 R4, [R1+0x4758] ;  /* 0x0047580001047983 */ /* 0x002ea80000300a00 */
[----:B------:R-:W-:Y:S04]  /*26750*/  STL [R1+0x4380], R28 ;  /* 0x0043801c01007387 */ /* 0x000fe80000100800 */
[----:B------:R-:W-:Y:S01]  /*26760*/  STL [R1+0x437c], R3 ;  /* 0x00437c0301007387 */ /* 0x000fe20000100800 */
[----:B--2---:R-:W-:Y:S11]  /*26770*/  HMMA.1688.F32.TF32 R4, R24, R8, R4 ;  /* 0x000000081804723c */ /* 0x004ff60000081004 */
[----:B------:R-:W-:Y:S11]  /*26780*/  @!UPT UIADD3 URZ, URZ, URZ, URZ ;  /* 0x0000003f3f3ff290 */ /* 0x000ff6000fffe03f */
[----:B------:R-:W-:Y:S01]  /*26790*/  @!UPT UIADD3 URZ, URZ, URZ, URZ ;  /* 0x0000003f3f3ff290 */ /* 0x000fe2000fffe03f */
[----:B------:R1:W-:Y:S04]  /*267a0*/  STL.64 [R1+0x70], R4 ;  /* 0x0000700401007387 */ /* 0x0003e80000100a00 */
[----:B------:R2:W-:Y:S04]  /*267b0*/  STL.64 [R1+0x78], R6 ;  /* 0x0000780601007387 */ /* 0x0005e80000100a00 */
[----:B------:R-:W3:Y:S01]  /*267c0*/  LDL.LU.64 R10, [R1+0x4750] ;  /* 0x00475000010a7983 */ /* 0x000ee20000300a00 */
[----:B-1----:R-:W-:Y:S02]  /*267d0*/  IMAD.MOV.U32 R5, RZ, RZ, R8 ;  /* 0x000000ffff057224 */ /* 0x002fe400078e0008 */
[----:B------:R-:W-:-:S02]  /*267e0*/  IMAD.MOV.U32 R4, RZ, RZ, R9 ;  /* 0x000000ffff047224 */ /* 0x000fc400078e0009 */
[----:B------:R-:W3:Y:S01]  /*267f0*/  LDL.LU.64 R8, [R1+0x4748] ;  /* 0x0047480001087983 */ /* 0x000ee20000300a00 */
[----:B--2---:R-:W-:Y:S02]  /*26800*/  IMAD.MOV.U32 R7, RZ, RZ, R12 ;  /* 0x000000ffff077224 */ /* 0x004fe400078e000c */
[----:B------:R-:W-:Y:S01]  /*26810*/  IMAD.MOV.U32 R6, RZ, RZ, R13 ;  /* 0x000000ffff067224 */ /* 0x000fe200078e000d */
[C---:B---3--:R-:W-:Y:S01]  /*26820*/  HMMA.1688.F32.TF32 R8, R24.reuse, R12, R8 ;  /* 0x0000000c1808723c */ /* 0x048fe20000081008 */
[----:B------:R-:W2:Y:S11]  /*26830*/  LDL.LU.64 R12, [R1+0x4740] ;  /* 0x00474000010c7983 */ /* 0x000eb60000300a00 */
[----:B------:R-:W-:Y:S11]  /*26840*/  @!UPT UIADD3 URZ, URZ, URZ, URZ ;  /* 0x0000003f3f3ff290 */ /* 0x000ff6000fffe03f */
[----:B------:R1:W-:Y:S01]  /*26850*/  STL.64 [R1+0x60], R8 ;  /* 0x0000600801007387 */ /* 0x0003e20000100a00 */
[----:B------:R-:W-:Y:S02]  /*26860*/  IMAD.MOV.U32 R28, RZ, RZ, R10 ;  /* 0x000000ffff1c7224 */ /* 0x000fe400078e000a */
[----:B------:R-:W-:Y:S02]  /*26870*/  IMAD.MOV.U32 R3, RZ, RZ, R11 ;  /* 0x000000ffff037224 */ /* 0x000fe400078e000b */
        /* <DEDUP_REMOVED lines=29> */
[----:B------:R-:W-:Y:S04]  /*26a50*/  STL.64 [R1+0x38], R14 ;  /* 0x0000380e01007387 */ /* 0x000fe80000100a00 */
[----:B------:R-:W2:Y:S01]  /*26a60*/  LDL.LU.64 R18, [R1+0x4700] ;  /* 0x0047000001127983 */ /* 0x000ea20000300a00 */
[----:B-1----:R-:W-:-:S03]  /*26a70*/  IMAD.MOV.U32 R13, RZ, RZ, R16 ;  /* 0x000000ffff0d7224 */ /* 0x002fc600078e0010 */
[----:B------:R-:W-:Y:S01]  /*26a80*/  LDS R14, [R0+0x87080] ;  /* 0x08708000000e7984 */ /* 0x000fe20000000800 */
[----:B------:R-:W-:-:S03]  /*26a90*/  IMAD.MOV.U32 R12, RZ, RZ, R17 ;  /* 0x000000ffff0c7224 */ /* 0x000fc600078e0011 */
[----:B------:R-:W4:Y:S04]  /*26aa0*/  LDL.LU.64 R16, [R1+0x46f8] ;  /* 0x0046f80001107983 */ /* 0x000f280000300a00 */
[----:B------:R-:W1:Y:S01]  /*26ab0*/  LDS R15, [R2+0x87080] ;  /* 0x08708000020f7984 */ /* 0x000e620000000800 */
[C---:B----4-:R-:W-:Y:S11]  /*26ac0*/  HMMA.1688.F32.TF32 R20, R24.reuse, R16, R20 ;  /* 0x000000101814723c */ /* 0x050ff60000081014 */
[----:B------:R-:W-:Y:S11]  /*26ad0*/  @!UPT UIADD3 URZ, URZ, URZ, URZ ;  /* 0x0000003f3f3ff290 */ /* 0x000ff6000fffe03f */
[----:B------:R-:W-:Y:S01]  /*26ae0*/  @!UPT UIADD3 URZ, URZ, URZ, URZ ;  /* 0x0000003f3f3ff290 */ /* 0x000fe2000fffe03f */
[----:B------:R-:W-:Y:S01]  /*26af0*/  STL [R1+0x20], R20 ;  /* 0x0000201401007387 */ /* 0x000fe20000100800 */
[----:B------:R-:W-:Y:S02]  /*26b00*/  IMAD.MOV.U32 R28, RZ, RZ, R22 ;  /* 0x000000ffff1c7224 */ /* 0x000fe400078e0016 */
[----:B------:R-:W-:Y:S01]  /*26b10*/  IMAD.MOV.U32 R3, RZ, RZ, R21 ;  /* 0x000000ffff037224 */ /* 0x000fe200078e0015 */
[----:B------:R3:W-:Y:S04]  /*26b20*/  STL [R1+0x2c], R23 ;  /* 0x00002c1701007387 */ /* 0x0007e80000100800 */
[----:B---3--:R-:W3:Y:S04]  /*26b30*/  LDL.LU.64 R22, [R1+0x46f0] ;  /* 0x0046f00001167983 */ /* 0x008ee80000300a00 */
[----:B------:R-:W4:Y:S04]  /*26b40*/  LDL.LU.64 R20, [R1+0x46e8] ;  /* 0x0046e80001147983 */ /* 0x000f280000300a00 */
[----:B--2---:R-:W-:Y:S04]  /*26b50*/  STL.64 [R1+0x4660], R18 ;  /* 0x0046601201007387 */ /* 0x004fe80000100a00 */
[----:B------:R2:W-:Y:S04]  /*26b60*/  STL.64 [R1+0x4658], R16 ;  /* 0x0046581001007387 */ /* 0x0005e80000100a00 */
[----:B--2---:R-:W2:Y:S04]  /*26b70*/  LDL.LU R16, [R1+0x420] ;  /* 0x0004200001107983 */ /* 0x004ea80000300800 */
[----:B------:R-:W2:Y:S04]  /*26b80*/  LDL.LU R17, [R1+0x424] ;  /* 0x0004240001117983 */ /* 0x000ea80000300800 */
[----:B------:R-:W2:Y:S04]  /*26b90*/  LDL.LU R18, [R1+0x428] ;  /* 0x0004280001127983 */ /* 0x000ea80000300800 */
[----:B------:R-:W2:Y:S04]  /*26ba0*/  LDL.LU R19, [R1+0x42c] ;  /* 0x00042c0001137983 */ /* 0x000ea80000300800 */
[----:B------:R-:W-:Y:S04]  /*26bb0*/  STL [R1+0x4408], R3 ;  /* 0x0044080301007387 */ /* 0x000fe80000100800 */
[----:B---3--:R-:W-:Y:S04]  /*26bc0*/  STL.64 [R1+0x4650], R22 ;  /* 0x0046501601007387 */ /* 0x008fe80000100a00 */
[----:B----4-:R3:W-:Y:S01]  /*26bd0*/  STL.64 [R1+0x4648], R20 ;  /* 0x0046481401007387 */ /* 0x0107e20000100a00 */
[----:B--2---:R-:W-:Y:S03]  /*26be0*/  HMMA.1688.F32.TF32 R16, R24, R20, R16 ;  /* 0x000000141810723c */ /* 0x004fe60000081010 */
[----:B------:R-:W-:Y:S04]  /*26bf0*/  LDS R26, [R0+0x87100] ;  /* 0x08710000001a7984 */ /* 0x000fe80000000800 */
[----:B------:R-:W-:Y:S04]  /*26c00*/  LDS R27, [R2+0x87100] ;  /* 0x08710000021b7984 */ /* 0x000fe80000000800 */
[----:B------:R-:W-:Y:S04]  /*26c10*/  LDS R24, [R0+0x86100] ;  /* 0x0861000000187984 */ /* 0x000fe80000000800 */
[----:B------:R-:W-:Y:S08]  /*26c20*/  LDS R25, [R2+0x86100] ;  /* 0x0861000002197984 */ /* 0x000ff00000000800 */
[----:B------:R2:W-:Y:S04]  /*26c30*/  STL.64 [R1], R16 ;  /* 0x0000001001007387 */ /* 0x0005e80000100a00 */
[----:B------:R-:W-:Y:S04]  /*26c40*/  STL.64 [R1+0x8], R18 ;  /* 0x0000081201007387 */ /* 0x000fe80000100a00 */
[----:B---3--:R-:W3:Y:S04]  /*26c50*/  LDL.LU R20, [R1+0x3f0] ;  /* 0x0003f00001147983 */ /* 0x008ee80000300800 */
[----:B------:R-:W3:Y:S04]  /*26c60*/  LDL.LU R21, [R1+0x3f4] ;  /* 0x0003f40001157983 */ /* 0x000ee80000300800 */
[----:B------:R-:W4:Y:S04]  /*26c70*/  LDL.LU R22, [R1+0x3f8] ;  /* 0x0003f80001167983 */ /* 0x000f280000300800 */
[----:B------:R-:W4:Y:S01]  /*26c80*/  LDL.LU R23, [R1+0x3fc] ;  /* 0x0003fc0001177983 */ /* 0x000f220000300800 */
[----:B--2---:R-:W-:-:S02]  /*26c90*/  IMAD.MOV.U32 R16, RZ, RZ, R13 ;  /* 0x000000ffff107224 */ /* 0x004fc400078e000d */
[----:B------:R-:W-:Y:S01]  /*26ca0*/  IMAD.MOV.U32 R17, RZ, RZ, R12 ;  /* 0x000000ffff117224 */ /* 0x000fe200078e000c */
[----:B------:R-:W-:Y:S04]  /*26cb0*/  LDS R13, [R2+0x86080] ;  /* 0x08608000020d7984 */ /* 0x000fe80000000800 */
[----:B------:R-:W2:Y:S04]  /*26cc0*/  LDS R12, [R0+0x86080] ;  /* 0x08608000000c7984 */ /* 0x000ea80000000800 */
[----:B----4-:R-:W-:Y:S04]  /*26cd0*/  STL.64 [R1+0x4670], R22 ;  /* 0x0046701601007387 */ /* 0x010fe80000100a00 */
[----:B---3--:R3:W-:Y:S04]  /*26ce0*/  STL.64 [R1+0x4668], R20 ;  /* 0x0046681401007387 */ /* 0x0087e80000100a00 */
[----:B------:R4:W-:Y:S04]  /*26cf0*/  STL.64 [R1+0x4678], R16 ;  /* 0x0046781001007387 */ /* 0x0009e80000100a00 */
[----:B---3--:R-:W3:Y:S04]  /*26d00*/  LDL.LU R20, [R1+0x400] ;  /* 0x0004000001147983 */ /* 0x008ee80000300800 */
[----:B------:R-:W3:Y:S04]  /*26d10*/  LDL.LU R21, [R1+0x404] ;  /* 0x0004040001157983 */ /* 0x000ee80000300800 */
[----:B------:R-:W2:Y:S04]  /*26d20*/  LDL.LU R22, [R1+0x408] ;  /* 0x0004080001167983 */ /* 0x000ea80000300800 */
[----:B------:R-:W2:Y:S01]  /*26d30*/  LDL.LU R23, [R1+0x40c] ;  /* 0x00040c0001177983 */ /* 0x000ea20000300800 */
[----:B----4-:R-:W-:-:S02]  /*26d40*/  IMAD.MOV.U32 R16, RZ, RZ, R11 ;  /* 0x000000ffff107224 */ /* 0x010fc400078e000b */
[----:B------:R-:W-:Y:S01]  /*26d50*/  IMAD.MOV.U32 R17, RZ, RZ, R10 ;  /* 0x000000ffff117224 */ /* 0x000fe200078e000a */
[----:B------:R-:W-:Y:S04]  /*26d60*/  LDS R11, [R2+0x87000] ;  /* 0x08700000020b7984 */ /* 0x000fe80000000800 */
[----:B------:R-:W-:Y:S04]  /*26d70*/  LDS R10, [R0+0x87000] ;  /* 0x08700000000a7984 */ /* 0x000fe80000000800 */
[----:B--2---:R-:W-:Y:S04]  /*26d80*/  STL.64 [R1+0x4688], R22 ;  /* 0x0046881601007387 */ /* 0x004fe80000100a00 */
[----:B---3--:R2:W-:Y:S04]  /*26d90*/  STL.64 [R1+0x4680], R20 ;  /* 0x0046801401007387 */ /* 0x0085e80000100a00 */
[----:B------:R3:W-:Y:S04]  /*26da0*/  STL.64 [R1+0x4690], R16 ;  /* 0x0046901001007387 */ /* 0x0007e80000100a00 */
[----:B--2---:R-:W2:Y:S04]  /*26db0*/  LDL.LU R20, [R1+0x410] ;  /* 0x0004100001147983 */ /* 0x004ea80000300800 */
[----:B------:R-:W2:Y:S04]  /*26dc0*/  LDL.LU R21, [R1+0x414] ;  /* 0x0004140001157983 */ /* 0x000ea80000300800 */
[----:B------:R-:W4:Y:S04]  /*26dd0*/  LDL.LU R22, [R1+0x418] ;  /* 0x0004180001167983 */ /* 0x000f280000300800 */
[----:B------:R-:W4:Y:S01]  /*26de0*/  LDL.LU R23, [R1+0x41c] ;  /* 0x00041c0001177983 */ /* 0x000f220000300800 */
[----:B---3--:R-:W-:-:S02]  /*26df0*/  IMAD.MOV.U32 R16, RZ, RZ, R9 ;  /* 0x000000ffff107224 */ /* 0x008fc400078e0009 */
[----:B------:R-:W-:Y:S01]  /*26e00*/  IMAD.MOV.U32 R17, RZ, RZ, R8 ;  /* 0x000000ffff117224 */ /* 0x000fe200078e0008 */
[----:B------:R-:W-:Y:S04]  /*26e10*/  LDS R9, [R2+0x86000] ;  /* 0x0860000002097984 */ /* 0x000fe80000000800 */
[----:B------:R-:W-:Y:S04]  /*26e20*/  LDS R8, [R0+0x86000] ;  /* 0x0860000000087984 */ /* 0x000fe80000000800 */
[----:B----4-:R-:W-:Y:S04]  /*26e30*/  STL.64 [R1+0x46a0], R22 ;  /* 0x0046a01601007387 */ /* 0x010fe80000100a00 */
[----:B--2---:R2:W-:Y:S04]  /*26e40*/  STL.64 [R1+0x4698], R20 ;  /* 0x0046981401007387 */ /* 0x0045e80000100a00 */
        /* <DEDUP_REMOVED lines=10> */
[----:B--2---:R-:W-:Y:S04]  /*26ef0*/  STL.64 [R1+0x46b0], R20 ;  /* 0x0046b01401007387 */ /* 0x004fe80000100a00 */
[----:B------:R2:W-:Y:S02]  /*26f00*/  STL.64 [R1+0x46c0], R16 ;  /* 0x0046c01001007387 */ /* 0x0005e40000100a00 */
[----:B--2---:R-:W-:-:S02]  /*26f10*/  IMAD.MOV.U32 R16, RZ, RZ, R5 ;  /* 0x000000ffff107224 */ /* 0x004fc400078e0005 */
[----:B------:R-:W-:Y:S01]  /*26f20*/  IMAD.MOV.U32 R17, RZ, RZ, R4 ;  /* 0x000000ffff117224 */ /* 0x000fe200078e0004 */
[----:B------:R-:W-:Y:S04]  /*26f30*/  LDS R5, [R2+0x84380] ;  /* 0x0843800002057984 */ /* 0x000fe80000000800 */
[----:B------:R2:W-:Y:S04]  /*26f40*/  STL.64 [R1+0x46d8], R16 ;  /* 0x0046d81001007387 */ /* 0x0005e80000100a00 */
[----:B------:R-:W3:Y:S04]  /*26f50*/  LDL.LU R20, [R1+0x4e0] ;  /* 0x0004e00001147983 */ /* 0x000ee80000300800 */
[----:B------:R-:W3:Y:S04]  /*26f60*/  LDL.LU R21, [R1+0x4e4] ;  /* 0x0004e40001157983 */ /* 0x000ee80000300800 */
[----:B------:R-:W4:Y:S04]  /*26f70*/  LDL.LU R22, [R1+0x4e8] ;  /* 0x0004e80001167983 */ /* 0x000f280000300800 */
[----:B------:R-:W4:Y:S04]  /*26f80*/  LDL.LU R23, [R1+0x4ec] ;  /* 0x0004ec0001177983 */ /* 0x000f280000300800 */
[----:B--2---:R-:W2:Y:S04]  /*26f90*/  LDL.LU R16, [R1+0x600] ;  /* 0x0006000001107983 */ /* 0x004ea80000300800 */
[----:B------:R-:W2:Y:S04]  /*26fa0*/  LDL.LU R17, [R1+0x604] ;  /* 0x0006040001117983 */ /* 0x000ea80000300800 */
[----:B------:R-:W2:Y:S04]  /*26fb0*/  LDL.LU R18, [R1+0x608] ;  /* 0x0006080001127983 */ /* 0x000ea80000300800 */
[----:B------:R-:W2:Y:S04]  /*26fc0*/  LDL.LU R19, [R1+0x60c] ;  /* 0x00060c0001137983 */ /* 0x000ea80000300800 */
[----:B------:R-:W2:Y:S04]  /*26fd0*/  LDS R4, [R0+0x84380] ;  /* 0x0843800000047984 */ /* 0x000ea80000000800 */
[----:B----4-:R-:W-:Y:S04]  /*26fe0*/  STL.64 [R1+0x46d0], R22 ;  /* 0x0046d01601007387 */ /* 0x010fe80000100a00 */
[----:B---3--:R3:W-:Y:S04]  /*26ff0*/  STL.64 [R1+0x46c8], R20 ;  /* 0x0046c81401007387 */ /* 0x0087e80000100a00 */
[----:B---3--:R-:W3:Y:S04]  /*27000*/  LDL.LU R20, [R1+0x5f0] ;  /* 0x0005f00001147983 */ /* 0x008ee80000300800 */
[----:B------:R-:W3:Y:S04]  /*27010*/  LDL.LU R21, [R1+0x5f4] ;  /* 0x0005f40001157983 */ /* 0x000ee80000300800 */
[----:B------:R-:W3:Y:S04]  /*27020*/  LDL.LU R22, [R1+0x5f8] ;  /* 0x0005f80001167983 */ /* 0x000ee80000300800 */
[----:B------:R-:W3:Y:S04]  /*27030*/  LDL.LU R23, [R1+0x5fc] ;  /* 0x0005fc0001177983 */ /* 0x000ee80000300800 */
[----:B-1----:R-:W-:Y:S04]  /*27040*/  STL.64 [R1+0x45d8], R14 ;  /* 0x0045d80e01007387 */ /* 0x002fe80000100a00 */
[----:B------:R1:W-:Y:S04]  /*27050*/  STL.64 [R1+0x45d0], R12 ;  /* 0x0045d00c01007387 */ /* 0x0003e80000100a00 */
[----:B-1----:R-:W2:Y:S01]  /*27060*/  LDL.LU R12, [R1+0xd0] ;  /* 0x0000d000010c7983 */ /* 0x002ea20000300800 */
[----:B------:R-:W-:-:S03]  /*27070*/  IMAD.MOV.U32 R13, RZ, RZ, R29 ;  /* 0x000000ffff0d7224 */ /* 0x000fc600078e001d */
[----:B------:R-:W4:Y:S04]  /*27080*/  LDL.LU R29, [R1+0x46e0] ;  /* 0x0046e000011d7983 */ /* 0x000f280000300800 */
[----:B------:R-:W3:Y:S04]  /*27090*/  LDL R14, [R1+0xd8] ;  /* 0x0000d800010e7983 */ /* 0x000ee80000100800 */
[----:B------:R-:W3:Y:S04]  /*270a0*/  LDL R15, [R1+0xdc] ;  /* 0x0000dc00010f7983 */ /* 0x000ee80000100800 */
[----:B------:R-:W-:Y:S04]  /*270b0*/  STL.64 [R1+0x4560], R26 ;  /* 0x0045601a01007387 */ /* 0x000fe80000100a00 */
[----:B------:R1:W-:Y:S04]  /*270c0*/  STL.64 [R1+0x4558], R24 ;  /* 0x0045581801007387 */ /* 0x0003e80000100a00 */
[----:B-1----:R-:W3:Y:S04]  /*270d0*/  LDL.LU R24, [R1+0x360] ;  /* 0x0003600001187983 */ /* 0x002ee80000300800 */
[----:B------:R-:W3:Y:S04]  /*270e0*/  LDL.LU R25, [R1+0x364] ;  /* 0x0003640001197983 */ /* 0x000ee80000300800 */
[----:B------:R-:W3:Y:S04]  /*270f0*/  LDL.LU R26, [R1+0x368] ;  /* 0x00036800011a7983 */ /* 0x000ee80000300800 */
[----:B------:R-:W3:Y:S01]  /*27100*/  LDL.LU R27, [R1+0x36c] ;  /* 0x00036c00011b7983 */ /* 0x000ee20000300800 */
[C---:B--2---:R-:W-:Y:S11]  /*27110*/  HMMA.1688.F32.TF32 R16, R4.reuse, R12, R16 ;  /* 0x0000000c0410723c */ /* 0x044ff60000081010 */
[----:B------:R-:W-:Y:S11]  /*27120*/  @!UPT UIADD3 URZ, URZ, URZ, URZ ;  /* 0x0000003f3f3ff290 */ /* 0x000ff6000fffe03f */
[----:B------:R-:W-:Y:S01]  /*27130*/  @!UPT UIADD3 URZ, URZ, URZ, URZ ;  /* 0x0000003f3f3ff290 */ /* 0x000fe2000fffe03f */
[----:B------:R1:W-:Y:S04]  /*27140*/  STL.64 [R1+0x4d0], R16 ;  /* 0x0004d01001007387 */ /* 0x0003e80000100a00 */
[----:B------:R3:W-:Y:S04]  /*27150*/  STL.64 [R1+0x4d8], R18 ;  /* 0x0004d81201007387 */ /* 0x0007e80000100a00 */
[----:B-1----:R-:W3:Y:S02]  /*27160*/  LDL.LU.64 R16, [R1+0x46d8] ;  /* 0x0046d80001107983 */ /* 0x002ee40000300a00 */
[C---:B---3--:R-:W-:Y:S02]  /*27170*/  HMMA.1688.F32.TF32 R16, R4.reuse, R16, R20 ;  /* 0x000000100410723c */ /* 0x048fe40000081014 */
        /* <DEDUP_REMOVED lines=42> */
[----:B---3--:R1:W-:Y:S04]  /*27420*/  STL.64 [R1+0x4630], R18 ;  /* 0x0046301201007387 */ /* 0x0083e80000100a00 */
[----:B------:R-:W4:Y:S04]  /*27430*/  LDL.LU R16, [R1+0x370] ;  /* 0x0003700001107983 */ /* 0x000f280000300800 */
[----:B------:R-:W4:Y:S04]  /*27440*/  LDL.LU R17, [R1+0x374] ;  /* 0x0003740001117983 */ /* 0x000f280000300800 */
[----:B-1----:R-:W4:Y:S04]  /*27450*/  LDL.LU R18, [R1+0x378] ;  /* 0x0003780001127983 */ /* 0x002f280000300800 */
[----:B------:R-:W4:Y:S04]  /*27460*/  LDL.LU R19, [R1+0x37c] ;  /* 0x00037c0001137983 */ /* 0x000f280000300800 */
[----:B--2---:R-:W-:Y:S01]  /*27470*/  STL.64 [R1+0x45e0], R22 ;  /* 0x0045e01601007387 */ /* 0x004fe20000100a00 */
[----:B----4-:R-:W-:Y:S03]  /*27480*/  HMMA.1688.F32.TF32 R16, R4, R20, R16 ;  /* 0x000000140410723c */ /* 0x010fe60000081010 */
[----:B------:R-:W2:Y:S11]  /*27490*/  LDL.LU R4, [R1+0x10] ;  /* 0x0000100001047983 */ /* 0x000eb60000300800 */
[----:B------:R-:W-:Y:S09]  /*274a0*/  @!UPT UIADD3 URZ, URZ, URZ, URZ ;  /* 0x0000003f3f3ff290 */ /* 0x000ff2000fffe03f */
[----:B------:R-:W-:Y:S04]  /*274b0*/  STL.64 [R1+0x370], R16 ;  /* 0x0003701001007387 */ /* 0x000fe80000100a00 */
[----:B------:R-:W-:Y:S04]  /*274c0*/  STL.64 [R1+0x378], R18 ;  /* 0x0003781201007387 */ /* 0x000fe80000100a00 */
[----:B------:R-:W2:Y:S04]  /*274d0*/  LDL.LU R5, [R1+0x14] ;  /* 0x0000140001057983 */ /* 0x000ea80000300800 */
[----:B------:R-:W3:Y:S04]  /*274e0*/  LDL.LU R6, [R1+0x18] ;  /* 0x0000180001067983 */ /* 0x000ee80000300800 */
[----:B------:R-:W3:Y:S01]  /*274f0*/  LDL.LU R7, [R1+0x1c] ;  /* 0x00001c0001077983 */ /* 0x000ee20000300800 */
[C---:B------:R-:W-:Y:S03]  /*27500*/  HMMA.1688.F32.TF32 R12, R8.reuse, R14, R24 ;  /* 0x0000000e080c723c */ /* 0x040fe60000081018 */
[----:B---3--:R-:W-:Y:S04]  /*27510*/  STL.64 [R1+0x44d0], R6 ;  /* 0x0044d00601007387 */ /* 0x008fe80000100a00 */
[----:B--2---:R1:W-:Y:S04]  /*27520*/  STL.64 [R1+0x44c8], R4 ;  /* 0x0044c80401007387 */ /* 0x0043e80000100a00 */
[----:B-1----:R-:W2:Y:S11]  /*27530*/  LDL.LU R4, [R1+0x110] ;  /* 0x0001100001047983 */ /* 0x002eb60000300800 */
[----:B------:R-:W-:Y:S01]  /*27540*/  @!UPT UIADD3 URZ, URZ, URZ, URZ ;  /* 0x0000003f3f3ff290 */ /* 0x000fe2000fffe03f */
[----:B------:R-:W-:Y:S04]  /*27550*/  STL.64 [R1+0x360], R12 ;  /* 0x0003600c01007387 */ /* 0x000fe80000100a00 */
[----:B------:R-:W-:Y:S04]  /*27560*/  STL.64 [R1+0x368], R14 ;  /* 0x0003680e01007387 */ /* 0x000fe80000100a00 */
[----:B------:R-:W2:Y:S04]  /*27570*/  LDL.LU R5, [R1+0x114] ;  /* 0x0001140001057983 */ /* 0x000ea80000300800 */
[----:B------:R-:W3:Y:S04]  /*27580*/  LDL.LU R6, [R1+0x118] ;  /* 0x0001180001067983 */ /* 0x000ee80000300800 */
[----:B------:R-:W3:Y:S04]  /*27590*/  LDL.LU R7, [R1+0x11c] ;  /* 0x00011c0001077983 */ /* 0x000ee80000300800 */
[----:B------:R-:W4:Y:S04]  /*275a0*/  LDL.LU R20, [R1+0x300] ;  /* 0x0003000001147983 */ /* 0x000f280000300800 */
[----:B------:R-:W4:Y:S04]  /*275b0*/  LDL.LU R21, [R1+0x304] ;  /* 0x0003040001157983 */ /* 0x000f280000300800 */
[----:B------:R-:W2:Y:S04]  /*275c0*/  LDL.LU R22, [R1+0x308] ;  /* 0x0003080001167983 */ /* 0x000ea80000300800 */
[----:B------:R-:W2:Y:S04]  /*275d0*/  LDL.LU R23, [R1+0x30c] ;  /* 0x00030c0001177983 */ /* 0x000ea80000300800 */
[----:B--2---:R1:W-:Y:S04]  /*275e0*/  STL.64 [R1+0x45f0], R22 ;  /* 0x0045f01601007387 */ /* 0x0043e80000100a00 */
[----:B----4-:R2:W-:Y:S04]  /*275f0*/  STL.64 [R1+0x45e8], R20 ;  /* 0x0045e81401007387 */ /* 0x0105e80000100a00 */
[----:B-1----:R-:W4:Y:S04]  /*27600*/  LDL R22, [R1+0x88] ;  /* 0x0000880001167983 */ /* 0x002f280000100800 */
[----:B------:R-:W4:Y:S04]  /*27610*/  LDL R23, [R1+0x8c] ;  /* 0x00008c0001177983 */ /* 0x000f280000100800 */
[----:B----4-:R1:W-:Y:S04]  /*27620*/  STL.64 [R1+0x4610], R22 ;  /* 0x0046101601007387 */ /* 0x0103e80000100a00 */
[----:B--2---:R-:W2:Y:S04]  /*27630*/  LDL.LU R20, [R1+0x320] ;  /* 0x0003200001147983 */ /* 0x004ea80000300800 */
[----:B------:R-:W2:Y:S04]  /*27640*/  LDL.LU R21, [R1+0x324] ;  /* 0x0003240001157983 */ /* 0x000ea80000300800 */
[----:B-1----:R-:W4:Y:S04]  /*27650*/  LDL.LU R22, [R1+0x328] ;  /* 0x0003280001167983 */ /* 0x002f280000300800 */
        /* <DEDUP_REMOVED lines=11> */
[----:B----4-:R1:W-:Y:S04]  /*27710*/  STL.64 [R1+0x4620], R22 ;  /* 0x0046201601007387 */ /* 0x0103e80000100a00 */
[----:B------:R-:W-:Y:S04]  /*27720*/  STL.64 [R1+0x4618], R20 ;  /* 0x0046181401007387 */ /* 0x000fe80000100a00 */
[----:B-1----:R-:W4:Y:S04]  /*27730*/  LDL.64 R22, [R1+0xa8] ;  /* 0x0000a80001167983 */ /* 0x002f280000100a00 */
[----:B----4-:R1:W-:Y:S04]  /*27740*/  STL.64 [R1+0x4628], R22 ;  /* 0x0046281601007387 */ /* 0x0103e80000100a00 */
[----:B-1----:R-:W4:Y:S04]  /*27750*/  LDL.64 R22, [R1+0xb8] ;  /* 0x0000b80001167983 */ /* 0x002f280000100a00 */
[----:B---3--:R1:W-:Y:S04]  /*27760*/  STL.64 [R1+0x44e0], R6 ;  /* 0x0044e00601007387 */ /* 0x0083e80000100a00 */
[----:B------:R-:W-:Y:S04]  /*27770*/  STL.64 [R1+0x44d8], R4 ;  /* 0x0044d80401007387 */ /* 0x000fe80000100a00 */
[----:B-1----:R-:W3:Y:S04]  /*27780*/  LDL R6, [R1+0x98] ;  /* 0x0000980001067983 */ /* 0x002ee80000100800 */
[----:B------:R-:W3:Y:S04]  /*27790*/  LDL R7, [R1+0x9c] ;  /* 0x00009c0001077983 */ /* 0x000ee80000100800 */
        /* <DEDUP_REMOVED lines=10> */
[----:B------:R-:W2:Y:S04]  /*27840*/  LDL.LU R24, [R1+0x230] ;  /* 0x0002300001187983 */ /* 0x000ea80000300800 */
[----:B------:R-:W2:Y:S04]  /*27850*/  LDL.LU R25, [R1+0x234] ;  /* 0x0002340001197983 */ /* 0x000ea80000300800 */
[----:B------:R-:W2:Y:S04]  /*27860*/  LDL.LU R26, [R1+0x238] ;  /* 0x00023800011a7983 */ /* 0x000ea80000300800 */
[----:B------:R-:W2:Y:S04]  /*27870*/  LDL.LU R27, [R1+0x23c] ;  /* 0x00023c00011b7983 */ /* 0x000ea80000300800 */
[----:B--2---:R1:W-:Y:S04]  /*27880*/  STL.64 [R1+0x45a8], R26 ;  /* 0x0045a81a01007387 */ /* 0x0043e80000100a00 */
[----:B------:R-:W-:Y:S04]  /*27890*/  STL.64 [R1+0x45a0], R24 ;  /* 0x0045a01801007387 */ /* 0x000fe80000100a00 */
[----:B-1----:R-:W2:Y:S02]  /*278a0*/  LDL.64 R26, [R1+0xc8] ;  /* 0x0000c800011a7983 */ /* 0x002ea40000100a00 */
[C---:B--2---:R-:W-:Y:S11]  /*278b0*/  HMMA.1688.F32.TF32 R16, R8.reuse, R26, R16 ;  /* 0x0000001a0810723c */ /* 0x044ff60000081010 */
[----:B------:R-:W-:Y:S11]  /*278c0*/  @!UPT UIADD3 URZ, URZ, URZ, URZ ;  /* 0x0000003f3f3ff290 */ /* 0x000ff6000fffe03f */
[----:B------:R-:W-:Y:S01]  /*278d0*/  @!UPT UIADD3 URZ, URZ, URZ, URZ ;  /* 0x0000003f3f3ff290 */ /* 0x000fe2000fffe03f */
[----:B------:R-:W-:Y:S04]  /*278e0*/  STL.64 [R1+0x350], R16 ;  /* 0x0003501001007387 */ /* 0x000fe80000100a00 */
[----:B------:R1:W-:Y:S04]  /*278f0*/  STL.64 [R1+0x358], R18 ;  /* 0x0003581201007387 */ /* 0x0003e80000100a00 */
[----:B-1----:R-:W4:Y:S04]  /*27900*/  LDL.LU.64 R18, [R1+0x4640] ;  /* 0x0046400001127983 */ /* 0x002f280000300a00 */
[----:B------:R-:W4:Y:S04]  /*27910*/  LDL.LU.64 R16, [R1+0x4638] ;  /* 0x0046380001107983 */ /* 0x000f280000300a00 */
[----:B------:R1:W-:Y:S04]  /*27920*/  STL.64 [R1+0x45b8], R26 ;  /* 0x0045b81a01007387 */ /* 0x0003e80000100a00 */
[----:B------:R-:W2:Y:S04]  /*27930*/  LDL.LU R24, [R1+0x330] ;  /* 0x0003300001187983 */ /* 0x000ea80000300800 */
[----:B------:R-:W2:Y:S04]  /*27940*/  LDL.LU R25, [R1+0x334] ;  /* 0x0003340001197983 */ /* 0x000ea80000300800 */
[----:B-1----:R-:W2:Y:S04]  /*27950*/  LDL.LU R26, [R1+0x338] ;  /* 0x00033800011a7983 */ /* 0x002ea80000300800 */
[----:B------:R-:W2:Y:S01]  /*27960*/  LDL.LU R27, [R1+0x33c] ;  /* 0x00033c00011b7983 */ /* 0x000ea20000300800 */
[C---:B----4-:R-:W-:Y:S11]  /*27970*/  HMMA.1688.F32.TF32 R16, R8.reuse, R22, R16 ;  /* 0x000000160810723c */ /* 0x050ff60000081010 */
[----:B------:R-:W-:Y:S11]  /*27980*/  @!UPT UIADD3 URZ, URZ, URZ, URZ ;  /* 0x0000003f3f3ff290 */ /* 0x000ff6000fffe03f */
[----:B------:R-:W-:Y:S01]  /*27990*/  @!UPT UIADD3 URZ, URZ, URZ, URZ ;  /* 0x0000003f3f3ff290 */ /* 0x000fe2000fffe03f */
[----:B------:R1:W-:Y:S04]  /*279a0*/  STL.64 [R1+0x340], R16 ;  /* 0x0003401001007387 */ /* 0x0003e80000100a00 */
[----:B------:R4:W-:Y:S01]  /*279b0*/  STL.64 [R1+0x348], R18 ;  /* 0x0003481201007387 */ /* 0x0009e20000100a00 */
[----:B-1----:R-:W-:Y:S02]  /*279c0*/  IMAD.MOV.U32 R17, RZ, RZ, R22 ;  /* 0x000000ffff117224 */ /* 0x002fe400078e0016 */
[----:B------:R-:W-:Y:S01]  /*279d0*/  IMAD.MOV.U32 R16, RZ, RZ, R23 ;  /* 0x000000ffff107224 */ /* 0x000fe200078e0017 */
[----:B----4-:R-:W4:Y:S04]  /*279e0*/  LDL.LU.64 R18, [R1+0x4630] ;  /* 0x0046300001127983 */ /* 0x010f280000300a00 */
[----:B------:R-:W2:Y:S02]  /*279f0*/  LDL.LU.64 R22, [R1+0x4628] ;  /* 0x0046280001167983 */ /* 0x000ea40000300a00 */
[----:B--2---:R-:W-:Y:S01]  /*27a00*/  HMMA.1688.F32.TF32 R24, R8, R22, R24 ;  /* 0x000000160818723c */ /* 0x004fe20000081018 */
[----:B------:R-:W-:Y:S11]  /*27a10*/  IMAD.MOV.U32 R3, RZ, RZ, R23 ;  /* 0x000000ffff037224 */ /* 0x000ff600078e0017 */
[----:B------:R-:W-:Y:S11]  /*27a20*/  @!UPT UIADD3 URZ, URZ, URZ, URZ ;  /* 0x0000003f3f3ff290 */ /* 0x000ff6000fffe03f */
[----:B------:R1:W-:Y:S04]  /*27a30*/  STL.64 [R1+0x330], R24 ;  /* 0x0003301801007387 */ /* 0x0003e80000100a00 */
[----:B------:R-:W-:Y:S01]  /*27a40*/  STL.64 [R1+0x338], R26 ;  /* 0x0003381a01007387 */ /* 0x000fe20000100a00 */
[----:B-1----:R-:W-:-:S03]  /*27a50*/  IMAD.MOV.U32 R24, RZ, RZ, R22 ;  /* 0x000000ffff187224 */ /* 0x002fc600078e0016 */
[----:B------:R-:W3:Y:S04]  /*27a60*/  LDL.LU.64 R22, [R1+0x4620] ;  /* 0x0046200001167983 */ /* 0x000ee80000300a00 */
[----:B------:R-:W3:Y:S02]  /*27a70*/  LDL.LU.64 R20, [R1+0x4618] ;  /* 0x0046180001147983 */ /* 0x000ee40000300a00 */
[----:B---3--:R-:W-:Y:S11]  /*27a80*/  HMMA.1688.F32.TF32 R20, R8, R6, R20 ;  /* 0x000000060814723c */ /* 0x008ff60000081014 */
[----:B------:R-:W-:Y:S11]  /*27a90*/  @!UPT UIADD3 URZ, URZ, URZ, URZ ;  /* 0x0000003f3f3ff290 */ /* 0x000ff6000fffe03f */
[----:B------:R-:W-:Y:S01]  /*27aa0*/  @!UPT UIADD3 URZ, URZ, URZ, URZ ;  /* 0x0000003f3f3ff290 */ /* 0x000fe2000fffe03f */
[----:B------:R-:W-:Y:S04]  /*27ab0*/  STL.64 [R1+0x320], R20 ;  /* 0x0003201401007387 */ /* 0x000fe80000100a00 */
[----:B------:R1:W-:Y:S04]  /*27ac0*/  STL.64 [R1+0x328], R22 ;  /* 0x0003281601007387 */ /* 0x0003e80000100a00 */
[----:B-1----:R-:W2:Y:S01]  /*27ad0*/  LDL.LU.64 R22, [R1+0x4610] ;  /* 0x0046100001167983 */ /* 0x002ea20000300a00 */
[----:B----4-:R-:W-:-:S03]  /*27ae0*/  IMAD.MOV.U32 R5, RZ, RZ, R18 ;  /* 0x000000ffff057224 */ /* 0x010fc600078e0012 */
[----:B------:R1:W-:Y:S04]  /*27af0*/  STL.64 [R1+0x45c0], R6 ;  /* 0x0045c00601007387 */ /* 0x0003e80000100a00 */
[----:B------:R-:W3:Y:S04]  /*27b00*/  LDL.LU R4, [R1+0x260] ;  /* 0x0002600001047983 */ /* 0x000ee80000300800 */
[----:B------:R-:W4:Y:S01]  /*27b10*/  LDL.LU R18, [R1+0x460c] ;  /* 0x00460c0001127983 */ /* 0x000f220000300800 */
[----:B-1----:R-:W-:-:S03]  /*27b20*/  IMAD.MOV.U32 R6, RZ, RZ, R19 ;  /* 0x000000ffff067224 */ /* 0x002fc600078e0013 */
[----:B------:R-:W4:Y:S04]  /*27b30*/  LDL.LU R19, [R1+0x4608] ;  /* 0x0046080001137983 */ /* 0x000f280000300800 */
[----:B------:R-:W3:Y:S04]  /*27b40*/  LDL.LU R7, [R1+0x26c] ;  /* 0x00026c0001077983 */ /* 0x000ee80000300800 */
[----:B------:R-:W3:Y:S01]  /*27b50*/  LDL.64 R26, [R1+0xd8] ;  /* 0x0000d800011a7983 */ /* 0x000ee20000100a00 */
[C---:B--2---:R-:W-:Y:S03]  /*27b60*/  HMMA.1688.F32.TF32 R20, R8.reuse, R22, R12 ;  /* 0x000000160814723c */ /* 0x044fe6000008100c */
[----:B------:R-:W2:Y:S04]  /*27b70*/  LDL.LU.64 R14, [R1+0x4600] ;  /* 0x00460000010e7983 */ /* 0x000ea80000300a00 */
[----:B------:R-:W2:Y:S11]  /*27b80*/  LDL.LU.64 R12, [R1+0x45f8] ;  /* 0x0045f800010c7983 */ /* 0x000eb60000300a00 */
[----:B------:R-:W-:Y:S05]  /*27b90*/  @!UPT UIADD3 URZ, URZ, URZ, URZ ;  /* 0x0000003f3f3ff290 */ /* 0x000fea000fffe03f */
        /* <DEDUP_REMOVED lines=9> */
[----:B-1----:R-:W2:Y:S04]  /*27c30*/  LDL.LU.64 R22, [R1+0x45e0] ;  /* 0x0045e00001167983 */ /* 0x002ea80000300a00 */
[----:B------:R1:W-:Y:S02]  /*27c40*/  STL.64 [R1+0x4570], R18 ;  /* 0x0045701201007387 */ /* 0x0003e40000100a00 */
[----:B-1----:R-:W-:-:S02]  /*27c50*/  IMAD.MOV.U32 R18, RZ, RZ, R17 ;  /* 0x000000ffff127224 */ /* 0x002fc400078e0011 */
[----:B------:R-:W-:-:S05]  /*27c60*/  IMAD.MOV.U32 R19, RZ, RZ, R16 ;  /* 0x000000ffff137224 */ /* 0x000fca00078e0010 */
[----:B------:R1:W-:Y:S04]  /*27c70*/  STL.64 [R1+0x45b0], R18 ;  /* 0x0045b01201007387 */ /* 0x0003e80000100a00 */
[----:B------:R-:W4:Y:S04]  /*27c80*/  LDL.LU R16, [R1+0x250] ;  /* 0x0002500001107983 */ /* 0x000f280000300800 */
[----:B------:R-:W4:Y:S04]  /*27c90*/  LDL.LU R17, [R1+0x254] ;  /* 0x0002540001117983 */ /* 0x000f280000300800 */
[----:B-1----:R-:W4:Y:S04]  /*27ca0*/  LDL.LU R18, [R1+0x258] ;  /* 0x0002580001127983 */ /* 0x002f280000300800 */
[----:B------:R-:W4:Y:S01]  /*27cb0*/  LDL.LU R19, [R1+0x25c] ;  /* 0x00025c0001137983 */ /* 0x000f220000300800 */
[----:B--2---:R-:W-:Y:S03]  /*27cc0*/  HMMA.1688.F32.TF32 R8, R8, R22, R12 ;  /* 0x000000160808723c */ /* 0x004fe6000008100c */
[----:B------:R-:W3:Y:S04]  /*27cd0*/  LDL.LU.64 R14, [R1+0x45d8] ;  /* 0x0045d800010e7983 */ /* 0x000ee80000300a00 */
[----:B------:R-:W3:Y:S04]  /*27ce0*/  LDL.LU.64 R12, [R1+0x45d0] ;  /* 0x0045d000010c7983 */ /* 0x000ee80000300a00 */
[----:B------:R1:W-:Y:S04]  /*27cf0*/  STL.64 [R1+0x4568], R22 ;  /* 0x0045681601007387 */ /* 0x0003e80000100a00 */
[----:B------:R-:W2:Y:S08]  /*27d00*/  LDL.LU R20, [R1+0x240] ;  /* 0x0002400001147983 */ /* 0x000eb00000300800 */
[----:B------:R-:W-:Y:S04]  /*27d10*/  STL.64 [R1+0x270], R8 ;  /* 0x0002700801007387 */ /* 0x000fe80000100a00 */
[----:B------:R4:W-:Y:S04]  /*27d20*/  STL.64 [R1+0x278], R10 ;  /* 0x0002780a01007387 */ /* 0x0009e80000100a00 */
[----:B------:R-:W2:Y:S04]  /*27d30*/  LDL.LU R21, [R1+0x244] ;  /* 0x0002440001157983 */ /* 0x000ea80000300800 */
[----:B-1----:R-:W2:Y:S04]  /*27d40*/  LDL.LU R22, [R1+0x248] ;  /* 0x0002480001167983 */ /* 0x002ea80000300800 */
[----:B------:R-:W2:Y:S01]  /*27d50*/  LDL.LU R23, [R1+0x24c] ;  /* 0x00024c0001177983 */ /* 0x000ea20000300800 */
[----:B----4-:R-:W-:-:S03]  /*27d60*/  IMAD.MOV.U32 R10, RZ, RZ, R29 ;  /* 0x000000ffff0a7224 */ /* 0x010fc600078e001d */
[----:B------:R-:W4:Y:S04]  /*27d70*/  LDL.LU R8, [R1+0x100] ;  /* 0x0001000001087983 */ /* 0x000f280000300800 */
[----:B------:R-:W4:Y:S04]  /*27d80*/  LDL.LU R9, [R1+0x104] ;  /* 0x0001040001097983 */ /* 0x000f280000300800 */
[----:B------:R-:W2:Y:S04]  /*27d90*/  LDL.LU R29, [R1+0x45cc] ;  /* 0x0045cc00011d7983 */ /* 0x000ea80000300800 */
[----:B------:R-:W2:Y:S04]  /*27da0*/  LDL.LU R11, [R1+0x10c] ;  /* 0x00010c00010b7983 */ /* 0x000ea80000300800 */
[----:B--2---:R-:W-:Y:S04]  /*27db0*/  STL.64 [R1+0x44f0], R10 ;  /* 0x0044f00a01007387 */ /* 0x004fe80000100a00 */
[----:B----4-:R1:W-:Y:S04]  /*27dc0*/  STL.64 [R1+0x44e8], R8 ;  /* 0x0044e80801007387 */ /* 0x0103e80000100a00 */
[----:B-1----:R-:W2:Y:S04]  /*27dd0*/  LDL.LU R8, [R1+0x120] ;  /* 0x0001200001087983 */ /* 0x002ea80000300800 */
[----:B------:R-:W2:Y:S04]  /*27de0*/  LDL.LU R9, [R1+0x124] ;  /* 0x0001240001097983 */ /* 0x000ea80000300800 */
[----:B------:R-:W4:Y:S01]  /*27df0*/  LDL.LU R10, [R1+0x128] ;  /* 0x00012800010a7983 */ /* 0x000f220000300800 */
[----:B---3--:R-:W-:Y:S01]  /*27e00*/  HMMA.1688.F32.TF32 R4, R12, R26, R4 ;  /* 0x0000001a0c04723c */ /* 0x008fe20000081004 */
[----:B------:R-:W-:-:S02]  /*27e10*/  IMAD.MOV.U32 R11, RZ, RZ, R29 ;  /* 0x000000ffff0b7224 */ /* 0x000fc400078e001d */
[----:B------:R-:W3:Y:S04]  /*27e20*/  LDL.LU R29, [R1+0x45c8] ;  /* 0x0045c800011d7983 */ /* 0x000ee80000300800 */
[----:B----4-:R1:W-:Y:S04]  /*27e30*/  STL.64 [R1+0x4500], R10 ;  /* 0x0045000a01007387 */ /* 0x0103e80000100a00 */
[----:B--2---:R-:W-:Y:S11]  /*27e40*/  STL.64 [R1+0x44f8], R8 ;  /* 0x0044f80801007387 */ /* 0x004ff60000100a00 */
[----:B------:R-:W-:Y:S01]  /*27e50*/  @!UPT UIADD3 URZ, URZ, URZ, URZ ;  /* 0x0000003f3f3ff290 */ /* 0x000fe2000fffe03f */
[----:B------:R2:W-:Y:S01]  /*27e60*/  STL.64 [R1+0x260], R4 ;  /* 0x0002600401007387 */ /* 0x0005e20000100a00 */
[----:B-1----:R-:W-:-:S03]  /*27e70*/  IMAD.MOV.U32 R11, RZ, RZ, R3 ;  /* 0x000000ffff0b7224 */ /* 0x002fc600078e0003 */
[----:B------:R1:W-:Y:S01]  /*27e80*/  STL.64 [R1+0x268], R6 ;  /* 0x0002680601007387 */ /* 0x0003e20000100a00 */
[----:B------:R-:W-:Y:S02]  /*27e90*/  IMAD.MOV.U32 R3, RZ, RZ, R27 ;  /* 0x000000ffff037224 */ /* 0x000fe400078e001b */
[----:B--2---:R-:W-:Y:S01]  /*27ea0*/  IMAD.MOV.U32 R4, RZ, RZ, R26 ;  /* 0x000000ffff047224 */ /* 0x004fe200078e001a */
[----:B-1----:R-:W2:Y:S04]  /*27eb0*/  LDL.LU.64 R6, [R1+0x45c0] ;  /* 0x0045c00001067983 */ /* 0x002ea80000300a00 */
[----:B------:R-:W4:Y:S01]  /*27ec0*/  LDL.LU.64 R26, [R1+0x45b8] ;  /* 0x0045b800011a7983 */ /* 0x000f220000300a00 */
[----:B------:R-:W-:Y:S01]  /*27ed0*/  IMAD.MOV.U32 R10, RZ, RZ, R24 ;  /* 0x000000ffff0a7224 */ /* 0x000fe200078e0018 */
[----:B----4-:R-:W-:Y:S11]  /*27ee0*/  HMMA.1688.F32.TF32 R16, R12, R26, R16 ;  /* 0x0000001a0c10723c */ /* 0x010ff60000081010 */
[----:B------:R-:W-:Y:S11]  /*27ef0*/  @!UPT UIADD3 URZ, URZ, URZ, URZ ;  /* 0x0000003f3f3ff290 */ /* 0x000ff6000fffe03f */
[----:B------:R-:W-:Y:S01]  /*27f00*/  @!UPT UIADD3 URZ, URZ, URZ, URZ ;  /* 0x0000003f3f3ff290 */ /* 0x000fe2000fffe03f */
[----:B------:R-:W-:Y:S04]  /*27f10*/  STL.64 [R1+0x250], R16 ;  /* 0x0002501001007387 */ /* 0x000fe80000100a00 */
[----:B------:R1:W-:Y:S04]  /*27f20*/  STL.64 [R1+0x258], R18 ;  /* 0x0002581201007387 */ /* 0x0003e80000100a00 */
[----:B-1----:R-:W4:Y:S01]  /*27f30*/  LDL.LU.64 R18, [R1+0x45b0] ;  /* 0x0045b00001127983 */ /* 0x002f220000300a00 */
[----:B------:R-:W-:Y:S02]  /*27f40*/  IMAD.MOV.U32 R8, RZ, RZ, R26 ;  /* 0x000000ffff087224 */ /* 0x000fe400078e001a */
[----:B------:R-:W-:-:S02]  /*27f50*/  IMAD.MOV.U32 R5, RZ, RZ, R27 ;  /* 0x000000ffff057224 */ /* 0x000fc400078e001b */
[----:B------:R-:W2:Y:S04]  /*27f60*/  LDL.LU.64 R26, [R1+0x45a8] ;  /* 0x0045a800011a7983 */ /* 0x000ea80000300a00 */
[----:B------:R-:W2:Y:S04]  /*27f70*/  LDL.LU.64 R24, [R1+0x45a0] ;  /* 0x0045a00001187983 */ /* 0x000ea80000300a00 */
[----:B------:R1:W-:Y:S01]  /*27f80*/  STL.64 [R1+0x4510], R10 ;  /* 0x0045100a01007387 */ /* 0x0003e20000100a00 */
[C---:B----4-:R-:W-:Y:S08]  /*27f90*/  HMMA.1688.F32.TF32 R20, R12.reuse, R18, R20 ;  /* 0x000000120c14723c */ /* 0x050ff00000081014 */
[----:B--2---:R-:W-:Y:S11]  /*27fa0*/  HMMA.1688.F32.TF32 R16, R12, R10, R24 ;  /* 0x0000000a0c10723c */ /* 0x004ff60000081018 */
[----:B------:R-:W-:Y:S04]  /*27fb0*/  @!UPT UIADD3 URZ, URZ, URZ, URZ ;  /* 0x0000003f3f3ff290 */ /* 0x000fe8000fffe03f */
[----:B------:R-:W-:Y:S04]  /*27fc0*/  STL.64 [R1+0x240], R20 ;  /* 0x0002401401007387 */ /* 0x000fe80000100a00 */
[----:B------:R-:W-:Y:S04]  /*27fd0*/  STL.64 [R1+0x248], R22 ;  /* 0x0002481601007387 */ /* 0x000fe80000100a00 */
[----:B-1----:R-:W2:Y:S04]  /*27fe0*/  LDL.64 R10, [R1+0xb8] ;  /* 0x0000b800010a7983 */ /* 0x002ea80000100a00 */
[----:B------:R-:W-:Y:S04]  /*27ff0*/  STL.64 [R1+0x230], R16 ;  /* 0x0002301001007387 */ /* 0x000fe80000100a00 */
[----:B------:R-:W-:Y:S04]  /*28000*/  STL.64 [R1+0x238], R18 ;  /* 0x0002381201007387 */ /* 0x000fe80000100a00 */
[----:B--2---:R-:W-:Y:S04]  /*28010*/  STL.64 [R1+0x4528], R10 ;  /* 0x0045280a01007387 */ /* 0x004fe80000100a00 */
[----:B------:R-:W2:Y:S04]  /*28020*/  LDL.LU R24, [R1+0x170] ;  /* 0x0001700001187983 */ /* 0x000ea80000300800 */
        /* <DEDUP_REMOVED lines=14> */
[----:B------:R-:W2:Y:S01]  /*28110*/  LDL.LU R27, [R1+0x22c] ;  /* 0x00022c00011b7983 */ /* 0x000ea20000300800 */
[----:B------:R-:W-:-:S02]  /*28120*/  IMAD.MOV.U32 R10, RZ, RZ, R8 ;  /* 0x000000ffff0a7224 */ /* 0x000fc400078e0008 */
[----:B------:R-:W-:Y:S01]  /*28130*/  IMAD.MOV.U32 R11, RZ, RZ, R5 ;  /* 0x000000ffff0b7224 */ /* 0x000fe200078e0005 */
[----:B------:R-:W4:Y:S04]  /*28140*/  LDL.64 R18, [R1+0x88] ;  /* 0x0000880001127983 */ /* 0x000f280000100a00 */
[----:B------:R-:W3:Y:S04]  /*28150*/  LDL.LU R20, [R1+0x200] ;  /* 0x0002000001147983 */ /* 0x000ee80000300800 */
[----:B------:R-:W3:Y:S04]  /*28160*/  LDL.LU R21, [R1+0x204] ;  /* 0x0002040001157983 */ /* 0x000ee80000300800 */
[----:B------:R-:W3:Y:S04]  /*28170*/  LDL.LU R22, [R1+0x208] ;  /* 0x0002080001167983 */ /* 0x000ee80000300800 */
[----:B------:R-:W3:Y:S04]  /*28180*/  LDL.LU R23, [R1+0x20c] ;  /* 0x00020c0001177983 */ /* 0x000ee80000300800 */
[----:B------:R1:W-:Y:S02]  /*28190*/  STL.64 [R1+0x4540], R10 ;  /* 0x0045400a01007387 */ /* 0x0003e40000100a00 */
[----:B-1----:R-:W-:Y:S01]  /*281a0*/  IMAD.MOV.U32 R10, RZ, RZ, R4 ;  /* 0x000000ffff0a7224 */ /* 0x002fe200078e0004 */
[----:B--2---:R-:W-:Y:S11]  /*281b0*/  HMMA.1688.F32.TF32 R24, R12, R6, R24 ;  /* 0x000000060c18723c */ /* 0x004ff60000081018 */
        /* <DEDUP_REMOVED lines=16> */
[----:B---3--:R-:W-:-:S03]  /*282c0*/  IMAD.MOV.U32 R7, RZ, RZ, R29 ;  /* 0x000000ffff077224 */ /* 0x008fc600078e001d */
[----:B------:R-:W3:Y:S01]  /*282d0*/  LDL.LU R29, [R1+0x4588] ;  /* 0x00458800011d7983 */ /* 0x000ee20000300800 */
[----:B----4-:R-:W-:Y:S03]  /*282e0*/  HMMA.1688.F32.TF32 R24, R12, R18, R24 ;  /* 0x000000120c18723c */ /* 0x010fe60000081018 */
[----:B--2---:R-:W-:Y:S04]  /*282f0*/  STL.64 [R1+0x4538], R6 ;  /* 0x0045380601007387 */ /* 0x004fe80000100a00 */
[----:B------:R1:W-:Y:S04]  /*28300*/  STL.64 [R1+0x4530], R4 ;  /* 0x0045300401007387 */ /* 0x0003e80000100a00 */
[----:B-1----:R-:W2:Y:S04]  /*28310*/  LDL.LU R4, [R1+0x150] ;  /* 0x0001500001047983 */ /* 0x002ea80000300800 */
[----:B------:R-:W2:Y:S04]  /*28320*/  LDL.LU R5, [R1+0x154] ;  /* 0x0001540001057983 */ /* 0x000ea80000300800 */
[----:B------:R-:W4:Y:S04]  /*28330*/  LDL.LU R6, [R1+0x158] ;  /* 0x0001580001067983 */ /* 0x000f280000300800 */
[----:B------:R-:W4:Y:S01]  /*28340*/  LDL.LU R7, [R1+0x15c] ;  /* 0x00015c0001077983 */ /* 0x000f220000300800 */
[----:B------:R-:W-:-:S02]  /*28350*/  IMAD.MOV.U32 R11, RZ, RZ, R3 ;  /* 0x000000ffff0b7224 */ /* 0x000fc400078e0003 */
[----:B------:R-:W-:Y:S02]  /*28360*/  IMAD.MOV.U32 R8, RZ, RZ, R18 ;  /* 0x000000ffff087224 */ /* 0x000fe400078e0012 */
[----:B------:R-:W-:Y:S01]  /*28370*/  IMAD.MOV.U32 R3, RZ, RZ, R19 ;  /* 0x000000ffff037224 */ /* 0x000fe200078e0013 */
[----:B----4-:R-:W-:Y:S01]  /*28380*/  STL.64 [R1+0x4550], R6 ;  /* 0x0045500601007387 */ /* 0x010fe20000100a00 */
[----:B--2---:R1:W-:Y:S03]  /*28390*/  STL.64 [R1+0x4548], R4 ;  /* 0x0045480401007387 */ /* 0x0043e60000100a00 */
[----:B-1----:R-:W2:Y:S01]  /*283a0*/  LDL.LU R4, [R1+0x160] ;  /* 0x0001600001047983 */ /* 0x002ea20000300800 */
[----:B------:R-:W2:Y:S02]  /*283b0*/  LDL.LU R5, [R1+0x164] ;  /* 0x0001640001057983 */ /* 0x000ea40000300800 */
[----:B------:R-:W2:Y:S02]  /*283c0*/  LDL.LU R6, [R1+0x168] ;  /* 0x0001680001067983 */ /* 0x000ea40000300800 */
[----:B------:R-:W-:Y:S01]  /*283d0*/  STL.64 [R1+0x210], R24 ;  /* 0x0002101801007387 */ /* 0x000fe20000100a00 */
[----:B------:R1:W-:Y:S04]  /*283e0*/  STL.64 [R1+0x218], R26 ;  /* 0x0002181a01007387 */ /* 0x0003e80000100a00 */
[----:B-1----:R-:W4:Y:S01]  /*283f0*/  LDL.LU.64 R26, [R1+0x4580] ;  /* 0x00458000011a7983 */ /* 0x002f220000300a00 */
[----:B------:R-:W4:Y:S02]  /*28400*/  LDL.LU.64 R24, [R1+0x4578] ;  /* 0x0045780001187983 */ /* 0x000f240000300a00 */
[----:B------:R-:W2:Y:S02]  /*28410*/  LDL.LU.64 R18, [R1+0x4570] ;  /* 0x0045700001127983 */ /* 0x000ea40000300a00 */
[C---:B--2---:R-:W-:Y:S11]  /*28420*/  HMMA.1688.F32.TF32 R20, R12.reuse, R18, R20 ;  /* 0x000000120c14723c */ /* 0x044ff60000081014 */
[----:B------:R-:W-:Y:S11]  /*28430*/  @!UPT UIADD3 URZ, URZ, URZ, URZ ;  /* 0x0000003f3f3ff290 */ /* 0x000ff6000fffe03f */
[----:B------:R-:W-:Y:S01]  /*28440*/  @!UPT UIADD3 URZ, URZ, URZ, URZ ;  /* 0x0000003f3f3ff290 */ /* 0x000fe2000fffe03f */
[----:B------:R-:W-:Y:S01]  /*28450*/  STL.64 [R1+0x200], R20 ;  /* 0x0002001401007387 */ /* 0x000fe20000100a00 */
[----:B------:R1:W-:Y:S03]  /*28460*/  STL.64 [R1+0x208], R22 ;  /* 0x0002081601007387 */ /* 0x0003e60000100a00 */
[----:B-1----:R-:W4:Y:S01]  /*28470*/  LDL.LU.64 R22, [R1+0x4568] ;  /* 0x0045680001167983 */ /* 0x002f220000300a00 */
[----:B---3--:R-:W-:Y:S01]  /*28480*/  IMAD.MOV.U32 R7, RZ, RZ, R29 ;  /* 0x000000ffff077224 */ /* 0x008fe200078e001d */
[----:B----4-:R-:W-:Y:S02]  /*28490*/  HMMA.1688.F32.TF32 R12, R12, R22, R24 ;  /* 0x000000160c0c723c */ /* 0x010fe40000081018 */
[----:B------:R-:W2:Y:S01]  /*284a0*/  LDL.LU.64 R26, [R1+0x4560] ;  /* 0x00456000011a7983 */ /* 0x000ea20000300a00 */
[----:B------:R-:W2:Y:S11]  /*284b0*/  LDL.LU.64 R24, [R1+0x4558] ;  /* 0x0045580001187983 */ /* 0x000eb60000300a00 */
[----:B------:R-:W-:Y:S09]  /*284c0*/  @!UPT UIADD3 URZ, URZ, URZ, URZ ;  /* 0x0000003f3f3ff290 */ /* 0x000ff2000fffe03f */
[----:B------:R-:W-:Y:S01]  /*284d0*/  STL.64 [R1+0x170], R12 ;  /* 0x0001700c01007387 */ /* 0x000fe20000100a00 */
[----:B------:R1:W-:Y:S02]  /*284e0*/  STL.64 [R1+0x178], R14 ;  /* 0x0001780e01007387 */ /* 0x0003e40000100a00 */
[----:B-1----:R-:W-:Y:S02]  /*284f0*/  IMAD.MOV.U32 R14, RZ, RZ, R8 ;  /* 0x000000ffff0e7224 */ /* 0x002fe400078e0008 */
[C---:B--2---:R-:W-:Y:S01]  /*28500*/  HMMA.1688.F32.TF32 R8, R24.reuse, R10, R4 ;  /* 0x0000000a1808723c */ /* 0x044fe20000081004 */
[----:B------:R-:W2:Y:S01]  /*28510*/  LDL.LU.64 R6, [R1+0x4550] ;  /* 0x0045500001067983 */ /* 0x000ea20000300a00 */
[----:B------:R-:W2:Y:S11]  /*28520*/  LDL.LU.64 R4, [R1+0x4548] ;  /* 0x0045480001047983 */ /* 0x000eb60000300a00 */
[----:B------:R-:W-:Y:S10]  /*28530*/  @!UPT UIADD3 URZ, URZ, URZ, URZ ;  /* 0x0000003f3f3ff290 */ /* 0x000ff4000fffe03f */
[----:B------:R-:W-:Y:S01]  /*28540*/  STL.64 [R1+0x160], R8 ;  /* 0x0001600801007387 */ /* 0x000fe20000100a00 */
[----:B------:R1:W-:Y:S03]  /*28550*/  STL.64 [R1+0x168], R10 ;  /* 0x0001680a01007387 */ /* 0x0003e60000100a00 */
[----:B-1----:R-:W2:Y:S02]  /*28560*/  LDL.LU.64 R10, [R1+0x4540] ;  /* 0x00454000010a7983 */ /* 0x002ea40000300a00 */
[C---:B--2---:R-:W-:Y:S02]  /*28570*/  HMMA.1688.F32.TF32 R8, R24.reuse, R10, R4 ;  /* 0x0000000a1808723c */ /* 0x044fe40000081004 */
[----:B------:R-:W2:Y:S01]  /*28580*/  LDL.LU.64 R6, [R1+0x4538] ;  /* 0x0045380001067983 */ /* 0x000ea20000300a00 */
[----:B------:R-:W2:Y:S11]  /*28590*/  LDL.LU.64 R4, [R1+0x4530] ;  /* 0x0045300001047983 */ /* 0x000eb60000300a00 */
[----:B------:R-:W-:Y:S09]  /*285a0*/  @!UPT UIADD3 URZ, URZ, URZ, URZ ;  /* 0x0000003f3f3ff290 */ /* 0x000ff2000fffe03f */
[----:B------:R-:W-:Y:S01]  /*285b0*/  STL.64 [R1+0x150], R8 ;  /* 0x0001500801007387 */ /* 0x000fe20000100a00 */
[----:B------:R1:W-:Y:S03]  /*285c0*/  STL.64 [R1+0x158], R10 ;  /* 0x0001580a01007387 */ /* 0x0003e60000100a00 */
[----:B-1----:R-:W2:Y:S01]  /*285d0*/  LDL.LU.64 R10, [R1+0x4528] ;  /* 0x00452800010a7983 */ /* 0x002ea20000300a00 */
[----:B------:R-:W-:Y:S01]  /*285e0*/  IMAD.MOV.U32 R15, RZ, RZ, R3 ;  /* 0x000000ffff0f7224 */ /* 0x000fe200078e0003 */
[C---:B--2---:R-:W-:Y:S01]  /*285f0*/  HMMA.1688.F32.TF32 R4, R24.reuse, R10, R4 ;  /* 0x0000000a1804723c */ /* 0x044fe20000081004 */
[----:B------:R-:W-:Y:S02]  /*28600*/  IMAD.MOV.U32 R16, RZ, RZ, R10 ;  /* 0x000000ffff107224 */ /* 0x000fe400078e000a */
[----:B------:R-:W-:Y:S11]  /*28610*/  IMAD.MOV.U32 R3, RZ, RZ, R11 ;  /* 0x000000ffff037224 */ /* 0x000ff600078e000b */
[----:B------:R-:W-:Y:S09]  /*28620*/  @!UPT UIADD3 URZ, URZ, URZ, URZ ;  /* 0x0000003f3f3ff290 */ /* 0x000ff2000fffe03f */
[----:B------:R-:W-:Y:S01]  /*28630*/  STL.64 [R1+0x140], R4 ;  /* 0x0001400401007387 */ /* 0x000fe20000100a00 */
[----:B------:R1:W-:Y:S03]  /*28640*/  STL.64 [R1+0x148], R6 ;  /* 0x0001480601007387 */ /* 0x0003e60000100a00 */
[----:B-1----:R-:W2:Y:S01]  /*28650*/  LDL.LU.64 R6, [R1+0x4520] ;  /* 0x0045200001067983 */ /* 0x002ea20000300a00 */
[----:B------:R-:W2:Y:S02]  /*28660*/  LDL.LU.64 R4, [R1+0x4518] ;  /* 0x0045180001047983 */ /* 0x000ea40000300a00 */
[----:B------:R-:W2:Y:S02]  /*28670*/  LDL.LU.64 R10, [R1+0x4510] ;  /* 0x00451000010a7983 */ /* 0x000ea40000300a00 */
[C---:B--2---:R-:W-:Y:S01]  /*28680*/  HMMA.1688.F32.TF32 R8, R24.reuse, R10, R4 ;  /* 0x0000000a1808723c */ /* 0x044fe20000081004 */
[----:B------:R-:W2:Y:S11]  /*28690*/  LDL.LU.64 R6, [R1+0x4508] ;  /* 0x0045080001067983 */ /* 0x000eb60000300a00 */
[----:B------:R-:W-:Y:S11]  /*286a0*/  @!UPT UIADD3 URZ, URZ, URZ, URZ ;  /* 0x0000003f3f3ff290 */ /* 0x000ff6000fffe03f */
[----:B------:R-:W-:Y:S01]  /*286b0*/  STL.64 [R1+0x4a0], R8 ;  /* 0x0004a00801007387 */ /* 0x000fe20000100a00 */
[----:B------:R1:W-:Y:S03]  /*286c0*/  STL.64 [R1+0x4a8], R10 ;  /* 0x0004a80a01007387 */ /* 0x0003e60000100a00 */
[----:B-1----:R-:W2:Y:S01]  /*286d0*/  LDL.LU.64 R10, [R1+0x4500] ;  /* 0x00450000010a7983 */ /* 0x002ea20000300a00 */
[----:B------:R-:W2:Y:S02]  /*286e0*/  LDL.LU.64 R8, [R1+0x44f8] ;  /* 0x0044f80001087983 */ /* 0x000ea40000300a00 */
[C---:B--2---:R-:W-:Y:S01]  /*286f0*/  HMMA.1688.F32.TF32 R4, R24.reuse, R6, R8 ;  /* 0x000000061804723c */ /* 0x044fe20000081008 */
[----:B------:R-:W2:Y:S01]  /*28700*/  LDL.LU.64 R10, [R1+0x44f0] ;  /* 0x0044f000010a7983 */ /* 0x000ea20000300a00 */
[----:B------:R-:W2:Y:S11]  /*28710*/  LDL.LU.64 R8, [R1+0x44e8] ;  /* 0x0044e80001087983 */ /* 0x000eb60000300a00 */
[----:B------:R-:W-:Y:S10]  /*28720*/  @!UPT UIADD3 URZ, URZ, URZ, URZ ;  /* 0x0000003f3f3ff290 */ /* 0x000ff4000fffe03f */
[----:B------:R-:W-:Y:S01]  /*28730*/  STL.64 [R1+0x490], R4 ;  /* 0x0004900401007387 */ /* 0x000fe20000100a00 */
[----:B------:R1:W-:Y:S02]  /*28740*/  STL [R1+0x498], R6 ;  /* 0x0004980601007387 */ /* 0x0003e40000100800 */
[----:B------:R-:W-:Y:S02]  /*28750*/  IMAD.MOV.U32 R29, RZ, RZ, R7 ;  /* 0x000000ffff1d7224 */ /* 0x000fe400078e0007 */
[----:B-1----:R-:W3:Y:S01]  /*28760*/  LDL.LU.64 R6, [R1+0x44e0] ;  /* 0x0044e00001067983 */ /* 0x002ee20000300a00 */
[----:B------:R-:W3:Y:S02]  /*28770*/  LDL.LU.64 R4, [R1+0x44d8] ;  /* 0x0044d80001047983 */ /* 0x000ee40000300a00 */
[----:B------:R1:W-:Y:S01]  /*28780*/  STL [R1+0x4140], R29 ;  /* 0x0041401d01007387 */ /* 0x0003e20000100800 */
[C---:B---3--:R-:W-:Y:S01]  /*28790*/  HMMA.1688.F32.TF32 R12, R24.reuse, R14, R4 ;  /* 0x0000000e180c723c */ /* 0x048fe20000081004 */
[----:B------:R-:W3:Y:S01]  /*287a0*/  LDL.LU.64 R6, [R1+0x44d0] ;  /* 0x0044d00001067983 */ /* 0x000ee20000300a00 */
[----:B------:R-:W3:Y:S06]  /*287b0*/  LDL.LU.64 R4, [R1+0x44c8] ;  /* 0x0044c80001047983 */ /* 0x000eec0000300a00 */
[C---:B--2---:R-:W-:Y:S11]  /*287c0*/  HMMA.1688.F32.TF32 R8, R24.reuse, R18, R8 ;  /* 0x000000121808723c */ /* 0x044ff60000081008 */
[----:B------:R-:W-:Y:S11]  /*287d0*/  @!UPT UIADD3 URZ, URZ, URZ, URZ ;  /* 0x0000003f3f3ff290 */ /* 0x000ff6000fffe03f */
[----:B------:R-:W-:Y:S01]  /*287e0*/  @!UPT UIADD3 URZ, URZ, URZ, URZ ;  /* 0x0000003f3f3ff290 */ /* 0x000fe2000fffe03f */
[----:B------:R-:W-:Y:S01]  /*287f0*/  STL.64 [R1+0x470], R8 ;  /* 0x0004700801007387 */ /* 0x000fe20000100a00 */
[----:B------:R-:W-:Y:S02]  /*28800*/  STL.64 [R1+0x480], R12 ;  /* 0x0004800c01007387 */ /* 0x000fe40000100a00 */
[----:B------:R-:W-:Y:S02]  /*28810*/  STL.64 [R1+0x488], R14 ;  /* 0x0004880e01007387 */ /* 0x000fe40000100a00 */
[----:B------:R3:W-:Y:S02]  /*28820*/  STL [R1+0x478], R10 ;  /* 0x0004780a01007387 */ /* 0x0007e40000100800 */
[----:B-1----:R-:W-:Y:S01]  /*28830*/  IMAD.MOV.U32 R29, RZ, RZ, R11 ;  /* 0x000000ffff1d7224 */ /* 0x002fe200078e000b */
[----:B------:R-:W-:Y:S04]  /*28840*/  STL.64 [R1+0x4480], R18 ;  /* 0x0044801201007387 */ /* 0x000fe80000100a00 */
[----:B------:R-:W-:Y:S04]  /*28850*/  LDS R14, [R0+0x87280] ;  /* 0x08728000000e7984 */ /* 0x000fe80000000800 */
[----:B------:R-:W-:Y:S01]  /*28860*/  STL [R1+0x4218], R29 ;  /* 0x0042181d01007387 */ /* 0x000fe20000100800 */
[----:B------:R-:W-:Y:S03]  /*28870*/  STL.64 [R1+0x44c0], R22 ;  /* 0x0044c01601007387 */ /* 0x000fe60000100a00 */
[----:B------:R-:W-:Y:S04]  /*28880*/  LDS R15, [R2+0x87280] ;  /* 0x08728000020f7984 */ /* 0x000fe80000000800 */
[----:B------:R-:W-:Y:S04]  /*28890*/  LDS R12, [R0+0x86280] ;  /* 0x08628000000c7984 */ /* 0x000fe80000000800 */
[----:B------:R-:W-:Y:S01]  /*288a0*/  LDS R13, [R2+0x86280] ;  /* 0x08628000020d7984 */ /* 0x000fe20000000800 */
[----:B---3--:R-:W-:Y:S03]  /*288b0*/  HMMA.1688.F32.TF32 R8, R24, R22, R4 ;  /* 0x000000161808723c */ /* 0x008fe60000081004 */
[----:B------:R-:W-:Y:S04]  /*288c0*/  LDS R4, [R0+0x86180] ;  /* 0x0861800000047984 */ /* 0x000fe80000000800 */
[----:B------:R-:W-:Y:S04]  /*288d0*/  LDS R6, [R0+0x87180] ;  /* 0x0871800000067984 */ /* 0x000fe80000000800 */
[----:B------:R-:W-:Y:S04]  /*288e0*/  LDS R5, [R2+0x86180] ;  /* 0x0861800002057984 */ /* 0x000fe80000000800 */
[----:B------:R-:W-:Y:S04]  /*288f0*/  LDS R7, [R2+0x87180] ;  /* 0x0871800002077984 */ /* 0x000fe80000000800 */
[----:B------:R-:W-:Y:S04]  /*28900*/  LDS R26, [R0+0x87300] ;  /* 0x08730000001a7984 */ /* 0x000fe80000000800 */
[----:B------:R-:W-:Y:S04]  /*28910*/  LDS R27, [R2+0x87300] ;  /* 0x08730000021b7984 */ /* 0x000fe80000000800 */
[----:B------:R-:W-:Y:S04]  /*28920*/  LDS R24, [R0+0x86300] ;  /* 0x0863000000187984 */ /* 0x000fe80000000800 */
[----:B------:R-:W-:Y:S04]  /*28930*/  LDS R25, [R2+0x86300] ;  /* 0x0863000002197984 */ /* 0x000fe80000000800 */
[----:B------:R-:W-:Y:S01]  /*28940*/  STL.64 [R1+0x430], R8 ;  /* 0x0004300801007387 */ /* 0x000fe20000100a00 */
[----:B------:R-:W-:Y:S02]  /*28950*/  STL.64 [R1+0x438], R10 ;  /* 0x0004380a01007387 */ /* 0x000fe40000100a00 */
[----:B------:R-:W-:Y:S04]  /*28960*/  LDS R10, [R0+0x87200] ;  /* 0x08720000000a7984 */ /* 0x000fe80000000800 */
[----:B------:R-:W1:Y:S01]  /*28970*/  LDS R11, [R2+0x87200] ;  /* 0x08720000020b7984 */ /* 0x000e620000000800 */
[----:B------:R-:W-:Y:S04]  /*28980*/  LDS R8, [R0+0x86200] ;  /* 0x0862000000087984 */ /* 0x000fe80000000800 */
[----:B------:R-:W2:Y:S04]  /*28990*/  LDS R9, [R2+0x86200] ;  /* 0x0862000002097984 */ /* 0x000ea80000000800 */
[----:B-1----:R-:W-:Y:S01]  /*289a0*/  STL.64 [R1+0x4458], R10 ;  /* 0x0044580a01007387 */ /* 0x002fe20000100a00 */
[----:B--2---:R-:W-:Y:S02]  /*289b0*/  STL.64 [R1+0x4450], R8 ;  /* 0x0044500801007387 */ /* 0x004fe40000100a00 */
[----:B------:R1:W-:Y:S02]  /*289c0*/  STL.64 [R1+0x43e0], R14 ;  /* 0x0043e00e01007387 */ /* 0x0003e40000100a00 */
[----:B------:R-:W-:Y:S01]  /*289d0*/  STL.64 [R1+0x43d8], R12 ;  /* 0x0043d80c01007387 */ /* 0x000fe20000100a00 */
[----:B------:R-:W2:Y:S01]  /*289e0*/  LDL.LU R20, [R1+0x3e0] ;  /* 0x0003e00001147983 */ /* 0x000ea20000300800 */
[----:B------:R-:W2:Y:S02]  /*289f0*/  LDL.LU R21, [R1+0x3e4] ;  /* 0x0003e40001157983 */ /* 0x000ea40000300800 */
[----:B------:R-:W2:Y:S02]  /*28a00*/  LDL.LU R22, [R1+0x3e8] ;  /* 0x0003e80001167983 */ /* 0x000ea40000300800 */
[----:B------:R-:W2:Y:S02]  /*28a10*/  LDL.LU R23, [R1+0x3ec] ;  /* 0x0003ec0001177983 */ /* 0x000ea40000300800 */
[----:B-1----:R-:W-:-:S02]  /*28a20*/  IMAD.MOV.U32 R14, RZ, RZ, R16 ;  /* 0x000000ffff0e7224 */ /* 0x002fc400078e0010 */
[----:B------:R-:W-:-:S05]  /*28a30*/  IMAD.MOV.U32 R15, RZ, RZ, R3 ;  /* 0x000000ffff0f7224 */ /* 0x000fca00078e0003 */
[----:B------:R1:W-:Y:S01]  /*28a40*/  STL.64 [R1+0x44a0], R14 ;  /* 0x0044a00e01007387 */ /* 0x0003e20000100a00 */
[----:B------:R-:W3:Y:S02]  /*28a50*/  LDL.LU R8, [R1+0x3b0] ;  /* 0x0003b00001087983 */ /* 0x000ee40000300800 */
[----:B------:R-:W3:Y:S02]  /*28a60*/  LDL.LU R9, [R1+0x3b4] ;  /* 0x0003b40001097983 */ /* 0x000ee40000300800 */
[----:B------:R-:W4:Y:S01]  /*28a70*/  LDL.LU R10, [R1+0x3b8] ;  /* 0x0003b800010a7983 */ /* 0x000f220000300800 */
[----:B------:R-:W4:Y:S04]  /*28a80*/  LDL.LU R11, [R1+0x3bc] ;  /* 0x0003bc00010b7983 */ /* 0x000f280000300800 */
[----:B-1----:R-:W2:Y:S04]  /*28a90*/  LDL.64 R14, [R1+0xc8] ;  /* 0x0000c800010e7983 */ /* 0x002ea80000100a00 */
[----:B--2---:R1:W-:Y:S04]  /*28aa0*/  STL.64 [R1+0x44b8], R14 ;  /* 0x0044b80e01007387 */ /* 0x0043e80000100a00 */
[----:B-1----:R-:W2:Y:S01]  /*28ab0*/  LDL.64 R14, [R1+0xd8] ;  /* 0x0000d800010e7983 */ /* 0x002ea20000100a00 */
[----:B----4-:R-:W-:Y:S02]  /*28ac0*/  STL.64 [R1+0x4498], R10 ;  /* 0x0044980a01007387 */ /* 0x010fe40000100a00 */
[----:B---3--:R1:W-:Y:S02]  /*28ad0*/  STL.64 [R1+0x4490], R8 ;  /* 0x0044900801007387 */ /* 0x0083e40000100a00 */
[----:B-1----:R-:W3:Y:S01]  /*28ae0*/  LDL.LU R8, [R1+0x3c0] ;  /* 0x0003c00001087983 */ /* 0x002ee20000300800 */
[----:B------:R-:W3:Y:S02]  /*28af0*/  LDL.LU R9, [R1+0x3c4] ;  /* 0x0003c40001097983 */ /* 0x000ee40000300800 */
[----:B------:R-:W4:Y:S02]  /*28b00*/  LDL.LU R10, [R1+0x3c8] ;  /* 0x0003c800010a7983 */ /* 0x000f240000300800 */
[----:B------:R-:W4:Y:S02]  /*28b10*/  LDL.LU R11, [R1+0x3cc] ;  /* 0x0003cc00010b7983 */ /* 0x000f240000300800 */
[----:B----4-:R-:W-:Y:S01]  /*28b20*/  STL.64 [R1+0x44b0], R10 ;  /* 0x0044b00a01007387 */ /* 0x010fe20000100a00 */
[----:B---3--:R1:W-:Y:S03]  /*28b30*/  STL.64 [R1+0x44a8], R8 ;  /* 0x0044a80801007387 */ /* 0x0083e60000100a00 */
[----:B-1----:R-:W3:Y:S01]  /*28b40*/  LDL.LU R8, [R1+0x3d0] ;  /* 0x0003d00001087983 */ /* 0x002ee20000300800 */
[----:B------:R-:W3:Y:S02]  /*28b50*/  LDL.LU R9, [R1+0x3d4] ;  /* 0x0003d40001097983 */ /* 0x000ee40000300800 */
[----:B------:R-:W3:Y:S02]  /*28b60*/  LDL.LU R10, [R1+0x3d8] ;  /* 0x0003d800010a7983 */ /* 0x000ee40000300800 */
[----:B------:R-:W3:Y:S01]  /*28b70*/  LDL.LU R11, [R1+0x3dc] ;  /* 0x0003dc00010b7983 */ /* 0x000ee20000300800 */
[----:B------:R-:W4:Y:S01]  /*28b80*/  LDL.64 R18, [R1+0x88] ;  /* 0x0000880001127983 */ /* 0x000f220000100a00 */
[C---:B--2---:R-:W-:Y:S03]  /*28b90*/  HMMA.1688.F32.TF32 R20, R4.reuse, R14, R20 ;  /* 0x0000000e0414723c */ /* 0x044fe60000081014 */
[----:B----4-:R1:W-:Y:S04]  /*28ba0*/  STL.64 [R1+0x4488], R18 ;  /* 0x0044881201007387 */ /* 0x0103e80000100a00 */
[----:B-1----:R-:W2:Y:S01]  /*28bb0*/  LDL.64 R18, [R1+0x98] ;  /* 0x0000980001127983 */ /* 0x002ea20000100a00 */
[----:B------:R1:W-:Y:S02]  /*28bc0*/  STL.64 [R1+0x4348], R26 ;  /* 0x0043481a01007387 */ /* 0x0003e40000100a00 */
[----:B------:R-:W-:Y:S01]  /*28bd0*/  STL.64 [R1+0x4340], R24 ;  /* 0x0043401801007387 */ /* 0x000fe20000100a00 */
[----:B-1----:R-:W4:Y:S11]  /*28be0*/  LDL.64 R26, [R1+0xa8] ;  /* 0x0000a800011a7983 */ /* 0x002f360000100a00 */
[----:B------:R-:W-:Y:S01]  /*28bf0*/  @!UPT UIADD3 URZ, URZ, URZ, URZ ;  /* 0x0000003f3f3ff290 */ /* 0x000fe2000fffe03f */
[----:B------:R-:W-:Y:S02]  /*28c00*/  STL.64 [R1+0x3e0], R20 ;  /* 0x0003e01401007387 */ /* 0x000fe40000100a00 */
[----:B------:R1:W-:Y:S02]  /*28c10*/  STL.64 [R1+0x3e8], R22 ;  /* 0x0003e81601007387 */ /* 0x0003e40000100a00 */
[----:B-1----:R-:W2:Y:S01]  /*28c20*/  LDL.LU.64 R22, [R1+0x44c0] ;  /* 0x0044c00001167983 */ /* 0x002ea20000300a00 */
[----:B------:R-:W-:Y:S02]  /*28c30*/  IMAD.MOV.U32 R21, RZ, RZ, R14 ;  /* 0x000000ffff157224 */ /* 0x000fe400078e000e */
[----:B------:R-:W-:Y:S02]  /*28c40*/  IMAD.MOV.U32 R20, RZ, RZ, R15 ;  /* 0x000000ffff147224 */ /* 0x000fe400078e000f */
[----:B------:R-:W3:Y:S04]  /*28c50*/  LDL.LU.64 R14, [R1+0x44b8] ;  /* 0x0044b800010e7983 */ /* 0x000ee80000300a00 */
[----:B--2---:R-:W-:Y:S01]  /*28c60*/  STL.64 [R1+0x4468], R22 ;  /* 0x0044681601007387 */ /* 0x004fe20000100a00 */
[----:B------:R1:W-:Y:S03]  /*28c70*/  STL.64 [R1+0x4460], R20 ;  /* 0x0044601401007387 */ /* 0x0003e60000100a00 */
[----:B-1----:R-:W2:Y:S01]  /*28c80*/  LDL.LU R20, [R1+0x380] ;  /* 0x0003800001147983 */ /* 0x002ea20000300800 */
[----:B------:R-:W2:Y:S02]  /*28c90*/  LDL.LU R21, [R1+0x384] ;  /* 0x0003840001157983 */ /* 0x000ea40000300800 */
[----:B------:R-:W2:Y:S02]  /*28ca0*/  LDL.LU R22, [R1+0x388] ;  /* 0x0003880001167983 */ /* 0x000ea40000300800 */
[----:B------:R-:W2:Y:S01]  /*28cb0*/  LDL.LU R23, [R1+0x38c] ;  /* 0x00038c0001177983 */ /* 0x000ea20000300800 */
[----:B---3--:R-:W-:Y:S01]  /*28cc0*/  HMMA.1688.F32.TF32 R8, R4, R14, R8 ;  /* 0x0000000e0408723c */ /* 0x008fe20000081008 */
[----:B------:R-:W-:-:S02]  /*28cd0*/  IMAD.MOV.U32 R25, RZ, RZ, R14 ;  /* 0x000000ffff197224 */ /* 0x000fc400078e000e */
[----:B------:R-:W-:Y:S01]  /*28ce0*/  IMAD.MOV.U32 R24, RZ, RZ, R15 ;  /* 0x000000ffff187224 */ /* 0x000fe200078e000f */
[----:B--2---:R-:W-:Y:S01]  /*28cf0*/  STL.64 [R1+0x4478], R22 ;  /* 0x0044781601007387 */ /* 0x004fe20000100a00 */
[----:B------:R1:W-:Y:S03]  /*28d00*/  STL.64 [R1+0x4470], R20 ;  /* 0x0044701401007387 */ /* 0x0003e60000100a00 */
[----:B-1----:R-:W2:Y:S01]  /*28d10*/  LDL.LU R20, [R1+0x390] ;  /* 0x0003900001147983 */ /* 0x002ea20000300800 */
[----:B------:R-:W2:Y:S02]  /*28d20*/  LDL.LU R21, [R1+0x394] ;  /* 0x0003940001157983 */ /* 0x000ea40000300800 */
[----:B------:R-:W2:Y:S02]  /*28d30*/  LDL.LU R22, [R1+0x398] ;  /* 0x0003980001167983 */ /* 0x000ea40000300800 */
[----:B------:R-:W2:Y:S10]  /*28d40*/  LDL.LU R23, [R1+0x39c] ;  /* 0x00039c0001177983 */ /* 0x000eb40000300800 */
[----:B------:R-:W-:Y:S01]  /*28d50*/  STL.64 [R1+0x3d0], R8 ;  /* 0x0003d00801007387 */ /* 0x000fe20000100a00 */
[----:B------:R1:W-:Y:S03]  /*28d60*/  STL.64 [R1+0x3d8], R10 ;  /* 0x0003d80a01007387 */ /* 0x0003e60000100a00 */
[----:B-1----:R-:W3:Y:S01]  /*28d70*/  LDL.LU.64 R10, [R1+0x44b0] ;  /* 0x0044b000010a7983 */ /* 0x002ee20000300a00 */
[----:B------:R-:W3:Y:S02]  /*28d80*/  LDL.LU.64 R8, [R1+0x44a8] ;  /* 0x0044a80001087983 */ /* 0x000ee40000300a00 */
[----:B------:R-:W3:Y:S02]  /*28d90*/  LDL.LU.64 R14, [R1+0x44a0] ;  /* 0x0044a000010e7983 */ /* 0x000ee40000300a00 */
[C---:B---3--:R-:W-:Y:S11]  /*28da0*/  HMMA.1688.F32.TF32 R8, R4.reuse, R14, R8 ;  /* 0x0000000e0408723c */ /* 0x048ff60000081008 */
[----:B------:R-:W-:Y:S11]  /*28db0*/  @!UPT UIADD3 URZ, URZ, URZ, URZ ;  /* 0x0000003f3f3ff290 */ /* 0x000ff6000fffe03f */
[----:B------:R-:W-:Y:S01]  /*28dc0*/  @!UPT UIADD3 URZ, URZ, URZ, URZ ;  /* 0x0000003f3f3ff290 */ /* 0x000fe2000fffe03f */
[----:B------:R-:W-:Y:S01]  /*28dd0*/  STL.64 [R1+0x3c0], R8 ;  /* 0x0003c00801007387 */ /* 0x000fe20000100a00 */
[----:B------:R1:W-:Y:S03]  /*28de0*/  STL.64 [R1+0x3c8], R10 ;  /* 0x0003c80a01007387 */ /* 0x0003e60000100a00 */
[----:B-1----:R-:W4:Y:S01]  /*28df0*/  LDL.LU.64 R10, [R1+0x4498] ;  /* 0x00449800010a7983 */ /* 0x002f220000300a00 */
[----:B------:R-:W4:Y:S02]  /*28e00*/  LDL.LU.64 R8, [R1+0x4490] ;  /* 0x0044900001087983 */ /* 0x000f240000300a00 */
[----:B------:R1:W-:Y:S02]  /*28e10*/  STL.64 [R1+0x4420], R14 ;  /* 0x0044200e01007387 */ /* 0x0003e40000100a00 */
[----:B------:R-:W3:Y:S01]  /*28e20*/  LDL.LU R12, [R1+0x3a0] ;  /* 0x0003a000010c7983 */ /* 0x000ee20000300800 */
[----:B------:R-:W3:Y:S04]  /*28e30*/  LDL.LU R13, [R1+0x3a4] ;  /* 0x0003a400010d7983 */ /* 0x000ee80000300800 */
[----:B-1----:R-:W3:Y:S01]  /*28e40*/  LDL.LU R14, [R1+0x3a8] ;  /* 0x0003a800010e7983 */ /* 0x002ee20000300800 */
[----:B------:R-:W3:Y:S01]  /*28e50*/  LDL.LU R15, [R1+0x3ac] ;  /* 0x0003ac00010f7983 */ /* 0x000ee20000300800 */
[C---:B----4-:R-:W-:Y:S08]  /*28e60*/  HMMA.1688.F32.TF32 R8, R4.reuse, R26, R8 ;  /* 0x0000001a0408723c */ /* 0x050ff00000081008 */
[----:B---3--:R-:W-:Y:S11]  /*28e70*/  HMMA.1688.F32.TF32 R12, R4, R18, R12 ;  /* 0x00000012040c723c */ /* 0x008ff6000008100c */
[----:B------:R-:W-:Y:S04]  /*28e80*/  @!UPT UIADD3 URZ, URZ, URZ, URZ ;  /* 0x0000003f3f3ff290 */ /* 0x000fe8000fffe03f */
[----:B------:R1:W-:Y:S01]  /*28e90*/  STL.64 [R1+0x3b0], R8 ;  /* 0x0003b00801007387 */ /* 0x0003e20000100a00 */
[----:B------:R3:W-:Y:S03]  /*28ea0*/  STL.64 [R1+0x3b8], R10 ;  /* 0x0003b80a01007387 */ /* 0x0007e60000100a00 */
[----:B-1----:R-:W4:Y:S01]  /*28eb0*/  LDL.LU R8, [R1+0x2f0] ;  /* 0x0002f00001087983 */ /* 0x002f220000300800 */
[----:B------:R-:W4:Y:S02]  /*28ec0*/  LDL.LU R9, [R1+0x2f4] ;  /* 0x0002f40001097983 */ /* 0x000f240000300800 */
[----:B---3--:R-:W4:Y:S02]  /*28ed0*/  LDL.LU R10, [R1+0x2f8] ;  /* 0x0002f800010a7983 */ /* 0x008f240000300800 */
[----:B------:R-:W4:Y:S01]  /*28ee0*/  LDL.LU R11, [R1+0x2fc] ;  /* 0x0002fc00010b7983 */ /* 0x000f220000300800 */
[----:B------:R-:W-:Y:S01]  /*28ef0*/  STL.64 [R1+0x4418], R26 ;  /* 0x0044181a01007387 */ /* 0x000fe20000100a00 */
[----:B------:R1:W-:Y:S02]  /*28f00*/  STL.64 [R1+0x3a0], R12 ;  /* 0x0003a00c01007387 */ /* 0x0003e40000100a00 */
[----:B------:R-:W-:Y:S02]  /*28f10*/  STL.64 [R1+0x3a8], R14 ;  /* 0x0003a80e01007387 */ /* 0x000fe40000100a00 */
[----:B-1----:R-:W-:-:S02]  /*28f20*/  IMAD.MOV.U32 R13, RZ, RZ, R18 ;  /* 0x000000ffff0d7224 */ /* 0x002fc400078e0012 */
[----:B------:R-:W-:Y:S02]  /*28f30*/  IMAD.MOV.U32 R12, RZ, RZ, R19 ;  /* 0x000000ffff0c7224 */ /* 0x000fe400078e0013 */
[----:B------:R-:W2:Y:S02]  /*28f40*/  LDL.LU.64 R18, [R1+0x4488] ;  /* 0x0044880001127983 */ /* 0x000ea40000300a00 */
[----:B--2---:R-:W-:Y:S01]  /*28f50*/  HMMA.1688.F32.TF32 R20, R4, R18, R20 ;  /* 0x000000120414723c */ /* 0x004fe20000081014 */
[----:B------:R-:W-:Y:S02]  /*28f60*/  IMAD.MOV.U32 R3, RZ, RZ, R18 ;  /* 0x000000ffff037224 */ /* 0x000fe400078e0012 */
[----:B------:R-:W-:Y:S02]  /*28f70*/  IMAD.MOV.U32 R29, RZ, RZ, R19 ;  /* 0x000000ffff1d7224 */ /* 0x000fe400078e0013 */
[----:B------:R-:W2:Y:S11]  /*28f80*/  LDL.LU.64 R18, [R1+0x4480] ;  /* 0x0044800001127983 */ /* 0x000eb60000300a00 */
[----:B------:R-:W-:Y:S07]  /*28f90*/  @!UPT UIADD3 URZ, URZ, URZ, URZ ;  /* 0x0000003f3f3ff290 */ /* 0x000fee000fffe03f */
[----:B------:R1:W-:Y:S01]  /*28fa0*/  STL.64 [R1+0x390], R20 ;  /* 0x0003901401007387 */ /* 0x0003e20000100a00 */
[----:B------:R-:W-:Y:S02]  /*28fb0*/  IMAD.MOV.U32 R17, RZ, RZ, R22 ;  /* 0x000000ffff117224 */ /* 0x000fe400078e0016 */
[----:B------:R-:W-:Y:S02]  /*28fc0*/  IMAD.MOV.U32 R16, RZ, RZ, R23 ;  /* 0x000000ffff107224 */ /* 0x000fe400078e0017 */
[----:B------:R-:W2:Y:S04]  /*28fd0*/  LDL.LU.64 R22, [R1+0x4478] ;  /* 0x0044780001167983 */ /* 0x000ea80000300a00 */
[----:B-1----:R-:W2:Y:S01]  /*28fe0*/  LDL.LU.64 R20, [R1+0x4470] ;  /* 0x0044700001147983 */ /* 0x002ea20000300a00 */
[----:B------:R-:W-:Y:S02]  /*28ff0*/  STL [R1+0x40c4], R16 ;  /* 0x0040c41001007387 */ /* 0x000fe40000100800 */
[----:B------:R-:W-:Y:S02]  /*29000*/  STL [R1+0x40c0], R17 ;  /* 0x0040c01101007387 */ /* 0x000fe40000100800 */
[----:B------:R-:W-:-:S02]  /*29010*/  IMAD.MOV.U32 R14, RZ, RZ, R25 ;  /* 0x000000ffff0e7224 */ /* 0x000fc400078e0019 */
[----:B------:R-:W-:Y:S01]  /*29020*/  IMAD.MOV.U32 R15, RZ, RZ, R24 ;  /* 0x000000ffff0f7224 */ /* 0x000fe200078e0018 */
[C---:B--2---:R-:W-:Y:S11]  /*29030*/  HMMA.1688.F32.TF32 R20, R4.reuse, R18, R20 ;  /* 0x000000120414723c */ /* 0x044ff60000081014 */
[----:B------:R-:W-:Y:S11]  /*29040*/  @!UPT UIADD3 URZ, URZ, URZ, URZ ;  /* 0x0000003f3f3ff290 */ /* 0x000ff6000fffe03f */
[----:B------:R-:W-:Y:S01]  /*29050*/  @!UPT UIADD3 URZ, URZ, URZ, URZ ;  /* 0x0000003f3f3ff290 */ /* 0x000fe2000fffe03f */
[----:B------:R-:W-:Y:S01]  /*29060*/  STL.64 [R1+0x380], R20 ;  /* 0x0003801401007387 */ /* 0x000fe20000100a00 */
[----:B------:R1:W-:Y:S03]  /*29070*/  STL.64 [R1+0x388], R22 ;  /* 0x0003881601007387 */ /* 0x0003e60000100a00 */
[----:B-1----:R-:W4:Y:S01]  /*29080*/  LDL.LU.64 R22, [R1+0x4468] ;  /* 0x0044680001167983 */ /* 0x002f220000300a00 */
[----:B------:R-:W2:Y:S02]  /*29090*/  LDL.LU.64 R20, [R1+0x4460] ;  /* 0x0044600001147983 */ /* 0x000ea40000300a00 */
[----:B------:R-:W-:Y:S02]  /*290a0*/  STL.64 [R1+0x4438], R14 ;  /* 0x0044380e01007387 */ /* 0x000fe40000100a00 */
[----:B------:R-:W3:Y:S01]  /*290b0*/  LDL.LU R24, [R1+0x2c0] ;  /* 0x0002c00001187983 */ /* 0x000ee20000300800 */
[----:B------:R-:W3:Y:S01]  /*290c0*/  LDL.LU R25, [R1+0x2c4] ;  /* 0x0002c40001197983 */ /* 0x000ee20000300800 */
[----:B------:R-:W2:Y:S02]  /*290d0*/  LDL.LU R26, [R1+0x2c8] ;  /* 0x0002c800011a7983 */ /* 0x000ea40000300800 */
[----:B------:R-:W2:Y:S02]  /*290e0*/  LDL.LU R27, [R1+0x2cc] ;  /* 0x0002cc00011b7983 */ /* 0x000ea40000300800 */
[----:B--2---:R-:W-:Y:S01]  /*290f0*/  STL.64 [R1+0x4430], R26 ;  /* 0x0044301a01007387 */ /* 0x004fe20000100a00 */
[----:B---3--:R1:W-:Y:S03]  /*29100*/  STL.64 [R1+0x4428], R24 ;  /* 0x0044281801007387 */ /* 0x0083e60000100a00 */
[----:B-1----:R-:W2:Y:S01]  /*29110*/  LDL.LU R24, [R1+0x2d0] ;  /* 0x0002d00001187983 */ /* 0x002ea20000300800 */
[----:B------:R-:W2:Y:S02]  /*29120*/  LDL.LU R25, [R1+0x2d4] ;  /* 0x0002d40001197983 */ /* 0x000ea40000300800 */
[----:B------:R-:W3:Y:S02]  /*29130*/  LDL.LU R26, [R1+0x2d8] ;  /* 0x0002d800011a7983 */ /* 0x000ee40000300800 */
[----:B------:R-:W3:Y:S01]  /*29140*/  LDL.LU R27, [R1+0x2dc] ;  /* 0x0002dc00011b7983 */ /* 0x000ee20000300800 */
[----:B----4-:R-:W-:Y:S01]  /*29150*/  HMMA.1688.F32.TF32 R4, R4, R22, R8 ;  /* 0x000000160404723c */ /* 0x010fe20000081008 */
[----:B------:R-:W-:-:S02]  /*29160*/  IMAD.MOV.U32 R15, RZ, RZ, R20 ;  /* 0x000000ffff0f7224 */ /* 0x000fc400078e0014 */
[----:B------:R-:W-:Y:S11]  /*29170*/  IMAD.MOV.U32 R14, RZ, RZ, R21 ;  /* 0x000000ffff0e7224 */ /* 0x000ff600078e0015 */
[----:B------:R-:W-:Y:S10]  /*29180*/  @!UPT UIADD3 URZ, URZ, URZ, URZ ;  /* 0x0000003f3f3ff290 */ /* 0x000ff4000fffe03f */
[----:B------:R-:W-:Y:S02]  /*29190*/  IMAD.MOV.U32 R16, RZ, RZ, R6 ;  /* 0x000000ffff107224 */ /* 0x000fe400078e0006 */
[----:B------:R-:W-:Y:S01]  /*291a0*/  IMAD.MOV.U32 R17, RZ, RZ, R7 ;  /* 0x000000ffff117224 */ /* 0x000fe200078e0007 */
[----:B---3--:R-:W-:Y:S01]  /*291b0*/  STL.64 [R1+0x4448], R26 ;  /* 0x0044481a01007387 */ /* 0x008fe20000100a00 */
[----:B--2---:R1:W-:Y:S03]  /*291c0*/  STL.64 [R1+0x4440], R24 ;  /* 0x0044401801007387 */ /* 0x0043e60000100a00 */
[----:B-1----:R-:W2:Y:S01]  /*291d0*/  LDL.LU R24, [R1+0x2e0] ;  /* 0x0002e00001187983 */ /* 0x002ea20000300800 */
[----:B------:R-:W2:Y:S02]  /*291e0*/  LDL.LU R25, [R1+0x2e4] ;  /* 0x0002e40001197983 */ /* 0x000ea40000300800 */
[----:B------:R-:W2:Y:S02]  /*291f0*/  LDL.LU R26, [R1+0x2e8] ;  /* 0x0002e800011a7983 */ /* 0x000ea40000300800 */
[----:B------:R-:W2:Y:S01]  /*29200*/  LDL.LU R27, [R1+0x2ec] ;  /* 0x0002ec00011b7983 */ /* 0x000ea20000300800 */
[----:B------:R-:W2:Y:S01]  /*29210*/  LDL.LU.64 R10, [R1+0x4458] ;  /* 0x00445800010a7983 */ /* 0x000ea20000300a00 */
[----:B------:R-:W2:Y:S02]  /*29220*/  LDL.LU.64 R8, [R1+0x4450] ;  /* 0x0044500001087983 */ /* 0x000ea40000300a00 */
[----:B------:R-:W-:Y:S02]  /*29230*/  STL.64 [R1+0x2f0], R4 ;  /* 0x0002f00401007387 */ /* 0x000fe40000100a00 */
[----:B------:R1:W-:Y:S01]  /*29240*/  STL.64 [R1+0x4410], R22 ;  /* 0x0044101601007387 */ /* 0x0003e20000100a00 */
[----:B------:R-:W3:Y:S01]  /*29250*/  LDL.LU R20, [R1+0x2b0] ;  /* 0x0002b00001147983 */ /* 0x000ee20000300800 */
[----:B------:R-:W3:Y:S03]  /*29260*/  LDL.LU R21, [R1+0x2b4] ;  /* 0x0002b40001157983 */ /* 0x000ee60000300800 */
[----:B-1----:R-:W3:Y:S01]  /*29270*/  LDL.LU R22, [R1+0x2b8] ;  /* 0x0002b80001167983 */ /* 0x002ee20000300800 */
[----:B------:R-:W3:Y:S02]  /*29280*/  LDL.LU R23, [R1+0x2bc] ;  /* 0x0002bc0001177983 */ /* 0x000ee40000300800 */
[----:B------:R-:W-:Y:S02]  /*29290*/  STL.64 [R1+0x4400], R18 ;  /* 0x0044001201007387 */ /* 0x000fe40000100a00 */
[----:B------:R-:W-:Y:S01]  /*292a0*/  STL.64 [R1+0x43f8], R16 ;  /* 0x0043f81001007387 */ /* 0x000fe20000100a00 */
[----:B------:R-:W4:Y:S01]  /*292b0*/  LDL.LU R4, [R1] ;  /* 0x0000000001047983 */ /* 0x000f220000300800 */
[----:B------:R-:W4:Y:S02]  /*292c0*/  LDL.LU R5, [R1+0x4] ;  /* 0x0000040001057983 */ /* 0x000f240000300800 */
[----:B------:R-:W2:Y:S02]  /*292d0*/  LDL.LU R6, [R1+0x8] ;  /* 0x0000080001067983 */ /* 0x000ea40000300800 */
[----:B------:R-:W2:Y:S02]  /*292e0*/  LDL.LU R7, [R1+0xc] ;  /* 0x00000c0001077983 */ /* 0x000ea40000300800 */
[----:B--2---:R-:W-:Y:S01]  /*292f0*/  STL.64 [R1+0x42b8], R6 ;  /* 0x0042b80601007387 */ /* 0x004fe20000100a00 */
[----:B----4-:R1:W-:Y:S03]  /*29300*/  STL.64 [R1+0x42b0], R4 ;  /* 0x0042b00401007387 */ /* 0x0103e60000100a00 */
[----:B-1----:R-:W2:Y:S01]  /*29310*/  LDL.LU R4, [R1+0x30] ;  /* 0x0000300001047983 */ /* 0x002ea20000300800 */
[----:B------:R-:W2:Y:S02]  /*29320*/  LDL.LU R5, [R1+0x34] ;  /* 0x0000340001057983 */ /* 0x000ea40000300800 */
[----:B------:R-:W4:Y:S02]  /*29330*/  LDL.LU R6, [R1+0x38] ;  /* 0x0000380001067983 */ /* 0x000f240000300800 */
[----:B------:R-:W4:Y:S01]  /*29340*/  LDL.LU R7, [R1+0x3c] ;  /* 0x00003c0001077983 */ /* 0x000f220000300800 */
[----:B------:R-:W2:Y:S01]  /*29350*/  LDL.LU R16, [R1+0x2a0] ;  /* 0x0002a00001107983 */ /* 0x000ea20000300800 */
[----:B------:R-:W2:Y:S02]  /*29360*/  LDL.LU R17, [R1+0x2a4] ;  /* 0x0002a40001117983 */ /* 0x000ea40000300800 */
[----:B------:R-:W2:Y:S02]  /*29370*/  LDL.LU R18, [R1+0x2a8] ;  /* 0x0002a80001127983 */ /* 0x000ea40000300800 */
[----:B------:R-:W2:Y:S01]  /*29380*/  LDL.LU R19, [R1+0x2ac] ;  /* 0x0002ac0001137983 */ /* 0x000ea20000300800 */
[----:B----4-:R1:W-:Y:S02]  /*29390*/  STL.64 [R1+0x42c8], R6 ;  /* 0x0042c80601007387 */ /* 0x0103e40000100a00 */
[----:B-1----:R-:W-:-:S02]  /*293a0*/  IMAD.MOV.U32 R6, RZ, RZ, R13 ;  /* 0x000000ffff067224 */ /* 0x002fc400078e000d */
[----:B------:R-:W-:Y:S02]  /*293b0*/  IMAD.MOV.U32 R7, RZ, RZ, R12 ;  /* 0x000000ffff077224 */ /* 0x000fe400078e000c */
[C---:B------:R-:W-:Y:S01]  /*293c0*/  HMMA.1688.F32.TF32 R12, R8.reuse, R14, R24 ;  /* 0x0000000e080c723c */ /* 0x040fe20000081018 */
[----:B--2---:R-:W-:Y:S01]  /*293d0*/  STL.64 [R1+0x42c0], R4 ;  /* 0x0042c00401007387 */ /* 0x004fe20000100a00 */
[----:B------:R-:W2:Y:S02]  /*293e0*/  LDL.LU.64 R26, [R1+0x4448] ;  /* 0x00444800011a7983 */ /* 0x000ea40000300a00 */
[----:B------:R-:W2:Y:S11]  /*293f0*/  LDL.LU.64 R24, [R1+0x4440] ;  /* 0x0044400001187983 */ /* 0x000eb60000300a00 */
[----:B------:R-:W-:Y:S08]  /*29400*/  @!UPT UIADD3 URZ, URZ, URZ, URZ ;  /* 0x0000003f3f3ff290 */ /* 0x000ff0000fffe03f */
        /* <DEDUP_REMOVED lines=9> */
[----:B-1----:R-:W2:Y:S02]  /*294a0*/  LDL.LU.64 R14, [R1+0x4420] ;  /* 0x00442000010e7983 */ /* 0x002ea40000300a00 */
[C---:B--2---:R-:W-:Y:S02]  /*294b0*/  HMMA.1688.F32.TF32 R12, R8.reuse, R14, R24 ;  /* 0x0000000e080c723c */ /* 0x044fe40000081018 */
[----:B------:R-:W3:Y:S11]  /*294c0*/  LDL.LU.64 R26, [R1+0x4418] ;  /* 0x00441800011a7983 */ /* 0x000ef60000300a00 */
[----:B------:R-:W-:Y:S10]  /*294d0*/  @!UPT UIADD3 URZ, URZ, URZ, URZ ;  /* 0x0000003f3f3ff290 */ /* 0x000ff4000fffe03f */
[----:B------:R1:W-:Y:S01]  /*294e0*/  STL.64 [R1+0x2c0], R12 ;  /* 0x0002c00c01007387 */ /* 0x0003e20000100a00 */
[----:B------:R2:W-:Y:S03]  /*294f0*/  STL.64 [R1+0x2c8], R14 ;  /* 0x0002c80e01007387 */ /* 0x0005e60000100a00 */
[----:B-1----:R-:W4:Y:S01]  /*29500*/  LDL.LU R12, [R1+0x1f0] ;  /* 0x0001f000010c7983 */ /* 0x002f220000300800 */
[----:B------:R-:W4:Y:S02]  /*29510*/  LDL.LU R13, [R1+0x1f4] ;  /* 0x0001f400010d7983 */ /* 0x000f240000300800 */
[----:B--2---:R-:W2:Y:S02]  /*29520*/  LDL.LU R14, [R1+0x1f8] ;  /* 0x0001f800010e7983 */ /* 0x004ea40000300800 */
[----:B------:R-:W2:Y:S01]  /*29530*/  LDL.LU R15, [R1+0x1fc] ;  /* 0x0001fc00010f7983 */ /* 0x000ea20000300800 */
[C---:B---3--:R-:W-:Y:S01]  /*29540*/  HMMA.1688.F32.TF32 R20, R8.reuse, R26, R20 ;  /* 0x0000001a0814723c */ /* 0x048fe20000081014 */
[----:B--2---:R-:W-:Y:S01]  /*29550*/  STL.64 [R1+0x43f0], R14 ;  /* 0x0043f00e01007387 */ /* 0x004fe20000100a00 */
[----:B----4-:R1:W-:Y:S03]  /*29560*/  STL.64 [R1+0x43e8], R12 ;  /* 0x0043e80c01007387 */ /* 0x0103e60000100a00 */
[----:B-1----:R-:W2:Y:S01]  /*29570*/  LDL.LU R12, [R1+0x280] ;  /* 0x00028000010c7983 */ /* 0x002ea20000300800 */
[----:B------:R-:W2:Y:S02]  /*29580*/  LDL.LU R13, [R1+0x284] ;  /* 0x00028400010d7983 */ /* 0x000ea40000300800 */
[----:B------:R-:W2:Y:S02]  /*29590*/  LDL.LU R14, [R1+0x288] ;  /* 0x00028800010e7983 */ /* 0x000ea40000300800 */
[----:B------:R-:W2:Y:S11]  /*295a0*/  LDL.LU R15, [R1+0x28c] ;  /* 0x00028c00010f7983 */ /* 0x000eb60000300800 */
[----:B------:R-:W-:Y:S02]  /*295b0*/  @!UPT UIADD3 URZ, URZ, URZ, URZ ;  /* 0x0000003f3f3ff290 */ /* 0x000fe4000fffe03f */
[----:B------:R-:W-:Y:S01]  /*295c0*/  STL.64 [R1+0x2b0], R20 ;  /* 0x0002b01401007387 */ /* 0x000fe20000100a00 */
[----:B------:R1:W-:Y:S03]  /*295d0*/  STL.64 [R1+0x2b8], R22 ;  /* 0x0002b81601007387 */ /* 0x0003e60000100a00 */
[----:B-1----:R-:W3:Y:S01]  /*295e0*/  LDL.LU.64 R22, [R1+0x4410] ;  /* 0x0044100001167983 */ /* 0x002ee20000300a00 */
[----:B------:R-:W4:Y:S02]  /*295f0*/  LDL.LU R24, [R1+0x1b0] ;  /* 0x0001b00001187983 */ /* 0x000f240000300800 */
[----:B------:R-:W-:Y:S02]  /*29600*/  IMAD.MOV.U32 R21, RZ, RZ, R26 ;  /* 0x000000ffff157224 */ /* 0x000fe400078e001a */
[----:B------:R-:W4:Y:S02]  /*29610*/  LDL.LU R25, [R1+0x1b4] ;  /* 0x0001b40001197983 */ /* 0x000f240000300800 */
[----:B------:R-:W-:Y:S01]  /*29620*/  IMAD.MOV.U32 R20, RZ, RZ, R27 ;  /* 0x000000ffff147224 */ /* 0x000fe200078e001b */
[----:B------:R-:W2:Y:S01]  /*29630*/  LDL.LU R26, [R1+0x1b8] ;  /* 0x0001b800011a7983 */ /* 0x000ea20000300800 */
[----:B------:R-:W2:Y:S01]  /*29640*/  LDL.LU R27, [R1+0x1bc] ;  /* 0x0001bc00011b7983 */ /* 0x000ea20000300800 */
[----:B------:R-:W-:Y:S02]  /*29650*/  HMMA.1688.F32.TF32 R16, R8, R6, R16 ;  /* 0x000000060810723c */ /* 0x000fe40000081010 */
[----:B--2---:R1:W-:Y:S01]  /*29660*/  STL.64 [R1+0x43a0], R26 ;  /* 0x0043a01a01007387 */ /* 0x0043e20000100a00 */
[----:B----4-:R-:W-:Y:S03]  /*29670*/  STL.64 [R1+0x4398], R24 ;  /* 0x0043981801007387 */ /* 0x010fe60000100a00 */
[----:B-1----:R-:W2:Y:S04]  /*29680*/  LDL.64 R26, [R1+0xc8] ;  /* 0x0000c800011a7983 */ /* 0x002ea80000100a00 */
[----:B--2---:R1:W-:Y:S02]  /*29690*/  STL.64 [R1+0x43b8], R26 ;  /* 0x0043b81a01007387 */ /* 0x0043e40000100a00 */
[----:B-1----:R-:W-:-:S02]  /*296a0*/  IMAD.MOV.U32 R26, RZ, RZ, R3 ;  /* 0x000000ffff1a7224 */ /* 0x002fc400078e0003 */
[----:B------:R-:W2:Y:S09]  /*296b0*/  LDL.LU R3, [R1+0x4408] ;  /* 0x0044080001037983 */ /* 0x000eb20000300800 */
[----:B------:R-:W-:Y:S02]  /*296c0*/  STL.64 [R1+0x2a0], R16 ;  /* 0x0002a01001007387 */ /* 0x000fe40000100a00 */
[----:B------:R1:W-:Y:S02]  /*296d0*/  STL.64 [R1+0x2a8], R18 ;  /* 0x0002a81201007387 */ /* 0x0003e40000100a00 */
[----:B-1----:R-:W4:Y:S01]  /*296e0*/  LDL.LU.64 R18, [R1+0x4400] ;  /* 0x0044000001127983 */ /* 0x002f220000300a00 */
[----:B------:R-:W2:Y:S02]  /*296f0*/  LDL.LU.64 R16, [R1+0x43f8] ;  /* 0x0043f80001107983 */ /* 0x000ea40000300a00 */
[----:B------:R1:W-:Y:S02]  /*29700*/  STL.64 [R1+0x43c0], R6 ;  /* 0x0043c00601007387 */ /* 0x0003e40000100a00 */
[----:B------:R-:W2:Y:S01]  /*29710*/  LDL.LU R4, [R1+0x290] ;  /* 0x0002900001047983 */ /* 0x000ea20000300800 */
[----:B------:R-:W2:Y:S04]  /*29720*/  LDL.LU R5, [R1+0x294] ;  /* 0x0002940001057983 */ /* 0x000ea80000300800 */
[----:B-1----:R-:W2:Y:S01]  /*29730*/  LDL.LU R6, [R1+0x298] ;  /* 0x0002980001067983 */ /* 0x002ea20000300800 */
[----:B------:R-:W2:Y:S02]  /*29740*/  LDL.LU R7, [R1+0x29c] ;  /* 0x00029c0001077983 */ /* 0x000ea40000300800 */
[----:B------:R-:W-:Y:S01]  /*29750*/  IMAD.MOV.U32 R27, RZ, RZ, R29 ;  /* 0x000000ffff1b7224 */ /* 0x000fe200078e001d */
[C---:B----4-:R-:W-:Y:S08]  /*29760*/  HMMA.1688.F32.TF32 R12, R8.reuse, R18, R12 ;  /* 0x00000012080c723c */ /* 0x050ff0000008100c */
[C---:B--2---:R-:W-:Y:S01]  /*29770*/  HMMA.1688.F32.TF32 R24, R8.reuse, R26, R4 ;  /* 0x0000001a0818723c */ /* 0x044fe20000081004 */
[----:B------:R-:W2:Y:S11]  /*29780*/  LDL.LU R4, [R1+0x1e0] ;  /* 0x0001e00001047983 */ /* 0x000eb60000300800 */
[----:B------:R-:W-:Y:S11]  /*29790*/  @!UPT UIADD3 URZ, URZ, URZ, URZ ;  /* 0x0000003f3f3ff290 */ /* 0x000ff6000fffe03f */
[----:B------:R-:W-:Y:S01]  /*297a0*/  STL.64 [R1+0x290], R24 ;  /* 0x0002901801007387 */ /* 0x000fe20000100a00 */
[----:B------:R1:W-:Y:S02]  /*297b0*/  STL.64 [R1+0x298], R26 ;  /* 0x0002981a01007387 */ /* 0x0003e40000100a00 */
[----:B------:R-:W2:Y:S02]  /*297c0*/  LDL.LU R5, [R1+0x1e4] ;  /* 0x0001e40001057983 */ /* 0x000ea40000300800 */
[----:B------:R-:W2:Y:S01]  /*297d0*/  LDL.LU R6, [R1+0x1e8] ;  /* 0x0001e80001067983 */ /* 0x000ea20000300800 */
[----:B------:R-:W2:Y:S04]  /*297e0*/  LDL.LU R7, [R1+0x1ec] ;  /* 0x0001ec0001077983 */ /* 0x000ea80000300800 */
[----:B-1----:R-:W2:Y:S01]  /*297f0*/  LDL.64 R26, [R1+0xd8] ;  /* 0x0000d800011a7983 */ /* 0x002ea20000100a00 */
[----:B------:R-:W-:Y:S02]  /*29800*/  STL.64 [R1+0x280], R12 ;  /* 0x0002800c01007387 */ /* 0x000fe40000100a00 */
[----:B------:R1:W-:Y:S02]  /*29810*/  STL.64 [R1+0x288], R14 ;  /* 0x0002880e01007387 */ /* 0x0003e40000100a00 */
[----:B-1----:R-:W3:Y:S01]  /*29820*/  LDL.LU.64 R14, [R1+0x43f0] ;  /* 0x0043f000010e7983 */ /* 0x002ee20000300a00 */
[----:B------:R-:W3:Y:S02]  /*29830*/  LDL.LU.64 R12, [R1+0x43e8] ;  /* 0x0043e800010c7983 */ /* 0x000ee40000300a00 */
[----:B------:R-:W-:Y:S02]  /*29840*/  STL.64 [R1+0x4360], R18 ;  /* 0x0043601201007387 */ /* 0x000fe40000100a00 */
[----:B------:R1:W-:Y:S02]  /*29850*/  STL.64 [R1+0x4358], R16 ;  /* 0x0043581001007387 */ /* 0x0003e40000100a00 */
[----:B-1----:R-:W4:Y:S01]  /*29860*/  LDL.LU R16, [R1+0x1c0] ;  /* 0x0001c00001107983 */ /* 0x002f220000300800 */
[----:B------:R-:W4:Y:S02]  /*29870*/  LDL.LU R17, [R1+0x1c4] ;  /* 0x0001c40001117983 */ /* 0x000f240000300800 */
[----:B------:R-:W2:Y:S02]  /*29880*/  LDL.LU R18, [R1+0x1c8] ;  /* 0x0001c80001127983 */ /* 0x000ea40000300800 */
[----:B------:R-:W2:Y:S01]  /*29890*/  LDL.LU R19, [R1+0x1cc] ;  /* 0x0001cc0001137983 */ /* 0x000ea20000300800 */
[----:B---3--:R-:W-:Y:S01]  /*298a0*/  HMMA.1688.F32.TF32 R8, R8, R22, R12 ;  /* 0x000000160808723c */ /* 0x008fe2000008100c */
[----:B--2---:R-:W-:Y:S01]  /*298b0*/  STL.64 [R1+0x43b0], R18 ;  /* 0x0043b01201007387 */ /* 0x004fe20000100a00 */
[----:B----4-:R1:W-:Y:S03]  /*298c0*/  STL.64 [R1+0x43a8], R16 ;  /* 0x0043a81001007387 */ /* 0x0103e60000100a00 */
[----:B-1----:R-:W2:Y:S01]  /*298d0*/  LDL.LU R16, [R1+0x1d0] ;  /* 0x0001d00001107983 */ /* 0x002ea20000300800 */
[----:B------:R-:W2:Y:S02]  /*298e0*/  LDL.LU R17, [R1+0x1d4] ;  /* 0x0001d40001117983 */ /* 0x000ea40000300800 */
[----:B------:R-:W2:Y:S02]  /*298f0*/  LDL.LU R18, [R1+0x1d8] ;  /* 0x0001d80001127983 */ /* 0x000ea40000300800 */
[----:B------:R-:W2:Y:S01]  /*29900*/  LDL.LU R19, [R1+0x1dc] ;  /* 0x0001dc0001137983 */ /* 0x000ea20000300800 */
[----:B------:R-:W3:Y:S01]  /*29910*/  LDL.LU.64 R14, [R1+0x43e0] ;  /* 0x0043e000010e7983 */ /* 0x000ee20000300a00 */
[----:B------:R-:W3:Y:S02]  /*29920*/  LDL.LU.64 R12, [R1+0x43d8] ;  /* 0x0043d800010c7983 */ /* 0x000ee40000300a00 */
[----:B------:R1:W-:Y:S02]  /*29930*/  STL.64 [R1+0x4350], R22 ;  /* 0x0043501601007387 */ /* 0x0003e40000100a00 */
[----:B-1----:R-:W4:Y:S07]  /*29940*/  LDL.64 R22, [R1+0xb8] ;  /* 0x0000b80001167983 */ /* 0x002f2e0000100a00 */
[----:B------:R1:W-:Y:S02]  /*29950*/  STL.64 [R1+0x1f0], R8 ;  /* 0x0001f00801007387 */ /* 0x0003e40000100a00 */
[----:B------:R1:W-:Y:S02]  /*29960*/  STL.64 [R1+0x1f8], R10 ;  /* 0x0001f80a01007387 */ /* 0x0003e40000100a00 */
[----:B-1----:R-:W2:Y:S01]  /*29970*/  LDL.LU R8, [R1+0x20] ;  /* 0x0000200001087983 */ /* 0x002ea20000300800 */
[----:B------:R-:W-:-:S02]  /*29980*/  IMAD.MOV.U32 R9, RZ, RZ, R3 ;  /* 0x000000ffff097224 */ /* 0x000fc400078e0003 */
[----:B------:R-:W2:Y:S02]  /*29990*/  LDL.LU R3, [R1+0x43d4] ;  /* 0x0043d40001037983 */ /* 0x000ea40000300800 */
[----:B------:R-:W-:Y:S02]  /*299a0*/  IMAD.MOV.U32 R10, RZ, RZ, R28 ;  /* 0x000000ffff0a7224 */ /* 0x000fe400078e001c */
[----:B------:R-:W2:Y:S01]  /*299b0*/  LDL.LU R28, [R1+0x43d0] ;  /* 0x0043d000011c7983 */ /* 0x000ea20000300800 */
[----:B------:R-:W2:Y:S03]  /*299c0*/  LDL.LU R11, [R1+0x2c] ;  /* 0x00002c00010b7983 */ /* 0x000ea60000300800 */
[----:B--2---:R-:W-:Y:S01]  /*299d0*/  STL.64 [R1+0x42d8], R10 ;  /* 0x0042d80a01007387 */ /* 0x004fe20000100a00 */
[----:B------:R1:W-:Y:S03]  /*299e0*/  STL.64 [R1+0x42d0], R8 ;  /* 0x0042d00801007387 */ /* 0x0003e60000100a00 */
[----:B-1----:R-:W2:Y:S01]  /*299f0*/  LDL.LU R8, [R1+0x40] ;  /* 0x0000400001087983 */ /* 0x002ea20000300800 */
[----:B------:R-:W2:Y:S01]  /*29a00*/  LDL.LU R9, [R1+0x44] ;  /* 0x0000440001097983 */ /* 0x000ea20000300800 */
[----:B---3--:R-:W-:Y:S01]  /*29a10*/  HMMA.1688.F32.TF32 R4, R12, R26, R4 ;  /* 0x0000001a0c04723c */ /* 0x008fe20000081004 */
[----:B------:R-:W-:-:S02]  /*29a20*/  IMAD.MOV.U32 R10, RZ, RZ, R3 ;  /* 0x000000ffff0a7224 */ /* 0x000fc400078e0003 */
[----:B------:R-:W-:Y:S01]  /*29a30*/  IMAD.MOV.U32 R11, RZ, RZ, R28 ;  /* 0x000000ffff0b7224 */ /* 0x000fe200078e001c */
[----:B------:R-:W3:Y:S01]  /*29a40*/  LDL.LU R3, [R1+0x43cc] ;  /* 0x0043cc0001037983 */ /* 0x000ee20000300800 */
[----:B------:R-:W3:Y:S03]  /*29a50*/  LDL.LU R28, [R1+0x43c8] ;  /* 0x0043c800011c7983 */ /* 0x000ee60000300800 */
[----:B------:R-:W-:Y:S04]  /*29a60*/  STL.64 [R1+0x42e8], R10 ;  /* 0x0042e80a01007387 */ /* 0x000fe80000100a00 */
[----:B--2---:R-:W-:Y:S11]  /*29a70*/  STL.64 [R1+0x42e0], R8 ;  /* 0x0042e00801007387 */ /* 0x004ff60000100a00 */
[----:B------:R1:W-:Y:S02]  /*29a80*/  STL.64 [R1+0x1e0], R4 ;  /* 0x0001e00401007387 */ /* 0x0003e40000100a00 */
[----:B------:R2:W-:Y:S02]  /*29a90*/  STL.64 [R1+0x1e8], R6 ;  /* 0x0001e80601007387 */ /* 0x0005e40000100a00 */
[----:B-1----:R-:W-:Y:S01]  /*29aa0*/  IMAD.MOV.U32 R5, RZ, RZ, R26 ;  /* 0x000000ffff057224 */ /* 0x002fe200078e001a */
[----:B--2---:R-:W2:Y:S01]  /*29ab0*/  LDL.LU.64 R6, [R1+0x43c0] ;  /* 0x0043c00001067983 */ /* 0x004ea20000300a00 */
[----:B------:R-:W-:-:S02]  /*29ac0*/  IMAD.MOV.U32 R4, RZ, RZ, R27 ;  /* 0x000000ffff047224 */ /* 0x000fc400078e001b */
[----:B------:R-:W2:Y:S02]  /*29ad0*/  LDL.LU.64 R26, [R1+0x43b8] ;  /* 0x0043b800011a7983 */ /* 0x000ea40000300a00 */
[----:B--2---:R-:W-:Y:S11]  /*29ae0*/  HMMA.1688.F32.TF32 R16, R12, R26, R16 ;  /* 0x0000001a0c10723c */ /* 0x004ff60000081010 */
[----:B------:R-:W-:Y:S11]  /*29af0*/  @!UPT UIADD3 URZ, URZ, URZ, URZ ;  /* 0x0000003f3f3ff290 */ /* 0x000ff6000fffe03f */
[----:B------:R-:W-:Y:S01]  /*29b00*/  @!UPT UIADD3 URZ, URZ, URZ, URZ ;  /* 0x0000003f3f3ff290 */ /* 0x000fe2000fffe03f */
[----:B------:R-:W-:Y:S01]  /*29b10*/  STL.64 [R1+0x1d0], R16 ;  /* 0x0001d01001007387 */ /* 0x000fe20000100a00 */
[----:B------:R1:W-:Y:S03]  /*29b20*/  STL.64 [R1+0x1d8], R18 ;  /* 0x0001d81201007387 */ /* 0x0003e60000100a00 */
[----:B-1----:R-:W4:Y:S01]  /*29b30*/  LDL.LU.64 R18, [R1+0x43b0] ;  /* 0x0043b00001127983 */ /* 0x002f220000300a00 */
[----:B------:R-:W4:Y:S02]  /*29b40*/  LDL.LU.64 R16, [R1+0x43a8] ;  /* 0x0043a80001107983 */ /* 0x000f240000300a00 */
[----:B------:R-:W-:Y:S02]  /*29b50*/  IMAD.MOV.U32 R9, RZ, RZ, R26 ;  /* 0x000000ffff097224 */ /* 0x000fe400078e001a */
[----:B------:R-:W-:Y:S02]  /*29b60*/  IMAD.MOV.U32 R8, RZ, RZ, R27 ;  /* 0x000000ffff087224 */ /* 0x000fe400078e001b */
[----:B------:R-:W2:Y:S01]  /*29b70*/  LDL.LU.64 R26, [R1+0x43a0] ;  /* 0x0043a000011a7983 */ /* 0x000ea20000300a00 */
[----:B------:R-:W2:Y:S02]  /*29b80*/  LDL.LU.64 R24, [R1+0x4398] ;  /* 0x0043980001187983 */ /* 0x000ea40000300a00 */
[----:B------:R-:W-:-:S02]  /*29b90*/  IMAD.MOV.U32 R10, RZ, RZ, R21 ;  /* 0x000000ffff0a7224 */ /* 0x000fc400078e0015 */
[----:B------:R-:W-:Y:S01]  /*29ba0*/  IMAD.MOV.U32 R11, RZ, RZ, R20 ;  /* 0x000000ffff0b7224 */ /* 0x000fe200078e0014 */
[C---:B----4-:R-:W-:Y:S11]  /*29bb0*/  HMMA.1688.F32.TF32 R16, R12.reuse, R22, R16 ;  /* 0x000000160c10723c */ /* 0x050ff60000081010 */
[----:B------:R-:W-:Y:S11]  /*29bc0*/  @!UPT UIADD3 URZ, URZ, URZ, URZ ;  /* 0x0000003f3f3ff290 */ /* 0x000ff6000fffe03f */
[----:B------:R-:W-:Y:S01]  /*29bd0*/  @!UPT UIADD3 URZ, URZ, URZ, URZ ;  /* 0x0000003f3f3ff290 */ /* 0x000fe2000fffe03f */
[----:B------:R1:W-:Y:S02]  /*29be0*/  STL.64 [R1+0x1c0], R16 ;  /* 0x0001c01001007387 */ /* 0x0003e40000100a00 */
[----:B-1----:R-:W-:Y:S02]  /*29bf0*/  IMAD.MOV.U32 R17, RZ, RZ, R22 ;  /* 0x000000ffff117224 */ /* 0x002fe400078e0016 */
[----:B------:R-:W-:Y:S02]  /*29c00*/  IMAD.MOV.U32 R16, RZ, RZ, R23 ;  /* 0x000000ffff107224 */ /* 0x000fe400078e0017 */
[----:B--2---:R-:W-:Y:S01]  /*29c10*/  HMMA.1688.F32.TF32 R20, R12, R10, R24 ;  /* 0x0000000a0c14723c */ /* 0x004fe20000081018 */
[----:B------:R-:W-:Y:S01]  /*29c20*/  STL.64 [R1+0x1c8], R18 ;  /* 0x0001c81201007387 */ /* 0x000fe20000100a00 */
[----:B------:R1:W-:Y:S05]  /*29c30*/  STL.64 [R1+0x42f8], R10 ;  /* 0x0042f80a01007387 */ /* 0x0003ea0000100a00 */
[----:B-1----:R-:W-:-:S02]  /*29c40*/  IMAD.MOV.U32 R10, RZ, RZ, R17 ;  /* 0x000000ffff0a7224 */ /* 0x002fc400078e0011 */
[----:B------:R-:W-:Y:S11]  /*29c50*/  IMAD.MOV.U32 R11, RZ, RZ, R16 ;  /* 0x000000ffff0b7224 */ /* 0x000ff600078e0010 */
[----:B------:R-:W-:Y:S03]  /*29c60*/  @!UPT UIADD3 URZ, URZ, URZ, URZ ;  /* 0x0000003f3f3ff290 */ /* 0x000fe6000fffe03f */
[----:B------:R-:W-:Y:S01]  /*29c70*/  STL.64 [R1+0x1b0], R20 ;  /* 0x0001b01401007387 */ /* 0x000fe20000100a00 */
[----:B------:R-:W-:Y:S02]  /*29c80*/  STL.64 [R1+0x1b8], R22 ;  /* 0x0001b81601007387 */ /* 0x000fe40000100a00 */
[----:B------:R-:W-:Y:S02]  /*29c90*/  STL.64 [R1+0x4310], R10 ;  /* 0x0043100a01007387 */ /* 0x000fe40000100a00 */
[----:B------:R-:W2:Y:S01]  /*29ca0*/  LDL.LU R24, [R1+0xf0] ;  /* 0x0000f00001187983 */ /* 0x000ea20000300800 */
[----:B------:R-:W2:Y:S01]  /*29cb0*/  LDL.LU R25, [R1+0xf4] ;  /* 0x0000f40001197983 */ /* 0x000ea20000300800 */
[----:B------:R-:W4:Y:S02]  /*29cc0*/  LDL.LU R26, [R1+0xf8] ;  /* 0x0000f800011a7983 */ /* 0x000f240000300800 */
[----:B------:R-:W4:Y:S02]  /*29cd0*/  LDL.LU R27, [R1+0xfc] ;  /* 0x0000fc00011b7983 */ /* 0x000f240000300800 */
[----:B----4-:R-:W-:Y:S01]  /*29ce0*/  STL.64 [R1+0x4370], R26 ;  /* 0x0043701a01007387 */ /* 0x010fe20000100a00 */
[----:B--2---:R1:W-:Y:S03]  /*29cf0*/  STL.64 [R1+0x4368], R24 ;  /* 0x0043681801007387 */ /* 0x0043e60000100a00 */
[----:B-1----:R-:W2:Y:S01]  /*29d00*/  LDL.LU R24, [R1+0x190] ;  /* 0x0001900001187983 */ /* 0x002ea20000300800 */
[----:B------:R-:W2:Y:S02]  /*29d10*/  LDL.LU R25, [R1+0x194] ;  /* 0x0001940001197983 */ /* 0x000ea40000300800 */
[----:B------:R-:W4:Y:S02]  /*29d20*/  LDL.LU R26, [R1+0x198] ;  /* 0x00019800011a7983 */ /* 0x000f240000300800 */
[----:B------:R-:W4:Y:S02]  /*29d30*/  LDL.LU R27, [R1+0x19c] ;  /* 0x00019c00011b7983 */ /* 0x000f240000300800 */
[----:B----4-:R-:W-:Y:S01]  /*29d40*/  STL.64 [R1+0x4390], R26 ;  /* 0x0043901a01007387 */ /* 0x010fe20000100a00 */
[----:B--2---:R1:W-:Y:S03]  /*29d50*/  STL.64 [R1+0x4388], R24 ;  /* 0x0043881801007387 */ /* 0x0043e60000100a00 */
[----:B-1----:R-:W2:Y:S01]  /*29d60*/  LDL.LU R24, [R1+0x1a0] ;  /* 0x0001a00001187983 */ /* 0x002ea20000300800 */
[----:B------:R-:W2:Y:S02]  /*29d70*/  LDL.LU R25, [R1+0x1a4] ;  /* 0x0001a40001197983 */ /* 0x000ea40000300800 */
[----:B------:R-:W2:Y:S02]  /*29d80*/  LDL.LU R26, [R1+0x1a8] ;  /* 0x0001a800011a7983 */ /* 0x000ea40000300800 */
[----:B------:R-:W2:Y:S02]  /*29d90*/  LDL.LU R27, [R1+0x1ac] ;  /* 0x0001ac00011b7983 */ /* 0x000ea40000300800 */
[----:B------:R-:W-:-:S02]  /*29da0*/  IMAD.MOV.U32 R10, RZ, RZ, R9 ;  /* 0x000000ffff0a7224 */ /* 0x000fc400078e0009 */
[----:B------:R-:W-:Y:S01]  /*29db0*/  IMAD.MOV.U32 R11, RZ, RZ, R8 ;  /* 0x000000ffff0b7224 */ /* 0x000fe200078e0008 */
[----:B------:R-:W4:Y:S01]  /*29dc0*/  LDL.64 R18, [R1+0x88] ;  /* 0x0000880001127983 */ /* 0x000f220000100a00 */
[----:B------:R-:W3:Y:S02]  /*29dd0*/  LDL.LU R20, [R1+0x180] ;  /* 0x0001800001147983 */ /* 0x000ee40000300800 */
[----:B------:R-:W3:Y:S02]  /*29de0*/  LDL.LU R21, [R1+0x184] ;  /* 0x0001840001157983 */ /* 0x000ee40000300800 */
[----:B------:R-:W3:Y:S01]  /*29df0*/  LDL.LU R22, [R1+0x188] ;  /* 0x0001880001167983 */ /* 0x000ee20000300800 */
[----:B------:R-:W3:Y:S01]  /*29e00*/  LDL.LU R23, [R1+0x18c] ;  /* 0x00018c0001177983 */ /* 0x000ee20000300800 */
[----:B------:R1:W-:Y:S02]  /*29e10*/  STL.64 [R1+0x4328], R10 ;  /* 0x0043280a01007387 */ /* 0x0003e40000100a00 */
[----:B-1----:R-:W-:-:S02]  /*29e20*/  IMAD.MOV.U32 R11, RZ, RZ, R4 ;  /* 0x000000ffff0b7224 */ /* 0x002fc400078e0004 */
[----:B------:R-:W-:Y:S01]  /*29e30*/  IMAD.MOV.U32 R10, RZ, RZ, R5 ;  /* 0x000000ffff0a7224 */ /* 0x000fe200078e0005 */
[----:B--2---:R-:W-:Y:S11]  /*29e40*/  HMMA.1688.F32.TF32 R24, R12, R6, R24 ;  /* 0x000000060c18723c */ /* 0x004ff60000081018 */
[----:B------:R-:W-:Y:S11]  /*29e50*/  @!UPT UIADD3 URZ, URZ, URZ, URZ ;  /* 0x0000003f3f3ff290 */ /* 0x000ff6000fffe03f */
[----:B------:R-:W-:Y:S01]  /*29e60*/  @!UPT UIADD3 URZ, URZ, URZ, URZ ;  /* 0x0000003f3f3ff290 */ /* 0x000fe2000fffe03f */
[----:B------:R-:W-:Y:S01]  /*29e70*/  STL.64 [R1+0x1a0], R24 ;  /* 0x0001a01801007387 */ /* 0x000fe20000100a00 */
[----:B------:R1:W-:Y:S03]  /*29e80*/  STL.64 [R1+0x1a8], R26 ;  /* 0x0001a81a01007387 */ /* 0x0003e60000100a00 */
[----:B-1----:R-:W4:Y:S01]  /*29e90*/  LDL.LU.64 R26, [R1+0x4390] ;  /* 0x00439000011a7983 */ /* 0x002f220000300a00 */
[----:B------:R-:W4:Y:S02]  /*29ea0*/  LDL.LU.64 R24, [R1+0x4388] ;  /* 0x0043880001187983 */ /* 0x000f240000300a00 */
[----:B------:R1:W-:Y:S02]  /*29eb0*/  STL.64 [R1+0x42f0], R6 ;  /* 0x0042f00601007387 */ /* 0x0003e40000100a00 */
[----:B------:R-:W2:Y:S01]  /*29ec0*/  LDL.LU R4, [R1+0x50] ;  /* 0x0000500001047983 */ /* 0x000ea20000300800 */
[----:B------:R-:W2:Y:S04]  /*29ed0*/  LDL.LU R5, [R1+0x54] ;  /* 0x0000540001057983 */ /* 0x000ea80000300800 */
[----:B-1----:R-:W2:Y:S01]  /*29ee0*/  LDL.LU R6, [R1+0x58] ;  /* 0x0000580001067983 */ /* 0x002ea20000300800 */
[----:B------:R-:W2:Y:S03]  /*29ef0*/  LDL.LU R7, [R1+0x5c] ;  /* 0x00005c0001077983 */ /* 0x000ea60000300800 */
[----:B--2---:R-:W-:Y:S01]  /*29f00*/  STL.64 [R1+0x4308], R6 ;  /* 0x0043080601007387 */ /* 0x004fe20000100a00 */
[----:B------:R1:W-:Y:S03]  /*29f10*/  STL.64 [R1+0x4300], R4 ;  /* 0x0043000401007387 */ /* 0x0003e60000100a00 */
[----:B-1----:R-:W2:Y:S01]  /*29f20*/  LDL.LU R4, [R1+0x60] ;  /* 0x0000600001047983 */ /* 0x002ea20000300800 */
[----:B------:R-:W2:Y:S02]  /*29f30*/  LDL.LU R5, [R1+0x64] ;  /* 0x0000640001057983 */ /* 0x000ea40000300800 */
[----:B---3--:R-:W-:-:S02]  /*29f40*/  IMAD.MOV.U32 R6, RZ, RZ, R28 ;  /* 0x000000ffff067224 */ /* 0x008fc400078e001c */
[----:B------:R-:W-:Y:S01]  /*29f50*/  IMAD.MOV.U32 R7, RZ, RZ, R3 ;  /* 0x000000ffff077224 */ /* 0x000fe200078e0003 */
[----:B------:R-:W3:Y:S01]  /*29f60*/  LDL.LU R28, [R1+0x4380] ;  /* 0x00438000011c7983 */ /* 0x000ee20000300800 */
[----:B------:R-:W3:Y:S03]  /*29f70*/  LDL.LU R3, [R1+0x437c] ;  /* 0x00437c0001037983 */ /* 0x000ee60000300800 */
[----:B------:R-:W-:Y:S01]  /*29f80*/  STL.64 [R1+0x4320], R6 ;  /* 0x0043200601007387 */ /* 0x000fe20000100a00 */
[----:B----4-:R-:W-:Y:S03]  /*29f90*/  HMMA.1688.F32.TF32 R24, R12, R18, R24 ;  /* 0x000000120c18723c */ /* 0x010fe60000081018 */
[----:B--2---:R1:W-:Y:S04]  /*29fa0*/  STL.64 [R1+0x4318], R4 ;  /* 0x0043180401007387 */ /* 0x0043e80000100a00 */
[----:B-1----:R-:W2:Y:S01]  /*29fb0*/  LDL.LU R4, [R1+0x70] ;  /* 0x0000700001047983 */ /* 0x002ea20000300800 */
[----:B------:R-:W2:Y:S02]  /*29fc0*/  LDL.LU R5, [R1+0x74] ;  /* 0x0000740001057983 */ /* 0x000ea40000300800 */
[----:B------:R-:W4:Y:S02]  /*29fd0*/  LDL.LU R6, [R1+0x78] ;  /* 0x0000780001067983 */ /* 0x000f240000300800 */
[----:B------:R-:W4:Y:S02]  /*29fe0*/  LDL.LU R7, [R1+0x7c] ;  /* 0x00007c0001077983 */ /* 0x000f240000300800 */
[----:B------:R-:W-:-:S02]  /*29ff0*/  IMAD.MOV.U32 R9, RZ, RZ, R18 ;  /* 0x000000ffff097224 */ /* 0x000fc400078e0012 */
[----:B------:R-:W-:Y:S01]  /*2a000*/  IMAD.MOV.U32 R8, RZ, RZ, R19 ;  /* 0x000000ffff087224 */ /* 0x000fe200078e0013 */
[----:B----4-:R3:W-:Y:S01]  /*2a010*/  STL.64 [R1+0x4338], R6 ;  /* 0x0043380601007387 */ /* 0x0107e20000100a00 */
[----:B--2---:R1:W-:Y:S02]  /*2a020*/  STL.64 [R1+0x4330], R4 ;  /* 0x0043300401007387 */ /* 0x0043e40000100a00 */
[----:B---3--:R-:W-:Y:S01]  /*2a030*/  IMAD.MOV.U32 R6, RZ, RZ, R3 ;  /* 0x000000ffff067224 */ /* 0x008fe200078e0003 */
[----:B-1----:R-:W2:Y:S01]  /*2a040*/  LDL.LU R4, [R1+0xe0] ;  /* 0x0000e00001047983 */ /* 0x002ea20000300800 */
[----:B------:R-:W2:Y:S02]  /*2a050*/  LDL.LU R5, [R1+0xe4] ;  /* 0x0000e40001057983 */ /* 0x000ea40000300800 */
[----:B------:R-:W3:Y:S02]  /*2a060*/  LDL.LU R3, [R1+0x4378] ;  /* 0x0043780001037983 */ /* 0x000ee40000300800 */
[----:B------:R-:W-:Y:S01]  /*2a070*/  STL.64 [R1+0x190], R24 ;  /* 0x0001901801007387 */ /* 0x000fe20000100a00 */
[----:B------:R1:W-:Y:S04]  /*2a080*/  STL.64 [R1+0x198], R26 ;  /* 0x0001981a01007387 */ /* 0x0003e80000100a00 */
[----:B-1----:R-:W4:Y:S01]  /*2a090*/  LDL.LU.64 R26, [R1+0x4370] ;  /* 0x00437000011a7983 */ /* 0x002f220000300a00 */
[----:B------:R-:W4:Y:S02]  /*2a0a0*/  LDL.LU.64 R24, [R1+0x4368] ;  /* 0x0043680001187983 */ /* 0x000f240000300a00 */
[----:B------:R-:W2:Y:S02]  /*2a0b0*/  LDL.LU.64 R18, [R1+0x4360] ;  /* 0x0043600001127983 */ /* 0x000ea40000300a00 */
[----:B------:R-:W3:Y:S01]  /*2a0c0*/  LDL.LU.64 R16, [R1+0x4358] ;  /* 0x0043580001107983 */ /* 0x000ee20000300a00 */
[C---:B--2---:R-:W-:Y:S11]  /*2a0d0*/  HMMA.1688.F32.TF32 R20, R12.reuse, R18, R20 ;  /* 0x000000120c14723c */ /* 0x044ff60000081014 */
[----:B------:R-:W-:Y:S11]  /*2a0e0*/  @!UPT UIADD3 URZ, URZ, URZ, URZ ;  /* 0x0000003f3f3ff290 */ /* 0x000ff6000fffe03f */
[----:B------:R-:W-:Y:S01]  /*2a0f0*/  @!UPT UIADD3 URZ, URZ, URZ, URZ ;  /* 0x0000003f3f3ff290 */ /* 0x000fe2000fffe03f */
[----:B------:R-:W-:Y:S01]  /*2a100*/  STL.64 [R1+0x180], R20 ;  /* 0x0001801401007387 */ /* 0x000fe20000100a00 */
[----:B------:R1:W-:Y:S03]  /*2a110*/  STL.64 [R1+0x188], R22 ;  /* 0x0001881601007387 */ /* 0x0003e60000100a00 */
[----:B-1----:R-:W4:Y:S01]  /*2a120*/  LDL.LU.64 R22, [R1+0x4350] ;  /* 0x0043500001167983 */ /* 0x002f220000300a00 */
[----:B------:R-:W-:Y:S01]  /*2a130*/  IMAD.MOV.U32 R7, RZ, RZ, R28 ;  /* 0x000000ffff077224 */ /* 0x000fe200078e001c */
[----:B----4-:R-:W-:Y:S02]  /*2a140*/  HMMA.1688.F32.TF32 R12, R12, R22, R24 ;  /* 0x000000160c0c723c */ /* 0x010fe40000081018 */
[----:B------:R-:W2:Y:S01]  /*2a150*/  LDL.LU.64 R26, [R1+0x4348] ;  /* 0x00434800011a7983 */ /* 0x000ea20000300a00 */
[----:B------:R-:W2:Y:S11]  /*2a160*/  LDL.LU.64 R24, [R1+0x4340] ;  /* 0x0043400001187983 */ /* 0x000eb60000300a00 */
[----:B------:R-:W-:Y:S09]  /*2a170*/  @!UPT UIADD3 URZ, URZ, URZ, URZ ;  /* 0x0000003f3f3ff290 */ /* 0x000ff2000fffe03f */
[----:B------:R-:W-:Y:S01]  /*2a180*/  STL.64 [R1+0x460], R12 ;  /* 0x0004600c01007387 */ /* 0x000fe20000100a00 */
[----:B------:R1:W-:Y:S02]  /*2a190*/  STL.64 [R1+0x468], R14 ;  /* 0x0004680e01007387 */ /* 0x0003e40000100a00 */
[----:B-1----:R-:W-:Y:S02]  /*2a1a0*/  IMAD.MOV.U32 R14, RZ, RZ, R9 ;  /* 0x000000ffff0e7224 */ /* 0x002fe400078e0009 */
[----:B------:R-:W-:Y:S02]  /*2a1b0*/  IMAD.MOV.U32 R15, RZ, RZ, R8 ;  /* 0x000000ffff0f7224 */ /* 0x000fe400078e0008 */
        /* <DEDUP_REMOVED lines=22> */
[----:B------:R-:W2:Y:S11]  /*2a320*/  LDL.LU.64 R6, [R1+0x42f0] ;  /* 0x0042f00001067983 */ /* 0x000eb60000300a00 */
[----:B------:R-:W-:Y:S10]  /*2a330*/  @!UPT UIADD3 URZ, URZ, URZ, URZ ;  /* 0x0000003f3f3ff290 */ /* 0x000ff4000fffe03f */
        /* <DEDUP_REMOVED lines=11> */
[----:B-1----:R-:W4:Y:S01]  /*2a3f0*/  LDL.LU.64 R6, [R1+0x42c8] ;  /* 0x0042c80001067983 */ /* 0x002f220000300a00 */
[----:B------:R-:W4:Y:S02]  /*2a400*/  LDL.LU.64 R4, [R1+0x42c0] ;  /* 0x0042c00001047983 */ /* 0x000f240000300a00 */
[----:B------:R1:W-:Y:S01]  /*2a410*/  STL [R1+0x3f48], R28 ;  /* 0x003f481c01007387 */ /* 0x0003e20000100800 */
[C---:B----4-:R-:W-:Y:S01]  /*2a420*/  HMMA.1688.F32.TF32 R12, R24.reuse, R14, R4 ;  /* 0x0000000e180c723c */ /* 0x050fe20000081004 */
[----:B------:R-:W4:Y:S01]  /*2a430*/  LDL.LU.64 R6, [R1+0x42b8] ;  /* 0x0042b80001067983 */ /* 0x000f220000300a00 */
[----:B------:R-:W4:Y:S06]  /*2a440*/  LDL.LU.64 R4, [R1+0x42b0] ;  /* 0x0042b00001047983 */ /* 0x000f2c0000300a00 */
[C---:B--2---:R-:W-:Y:S11]  /*2a450*/  HMMA.1688.F32.TF32 R8, R24.reuse, R18, R8 ;  /* 0x000000121808723c */ /* 0x044ff60000081008 */
[----:B------:R-:W-:Y:S11]  /*2a460*/  @!UPT UIADD3 URZ, URZ, URZ, URZ ;  /* 0x0000003f3f3ff290 */ /* 0x000ff6000fffe03f */
[----:B------:R-:W-:Y:S01]  /*2a470*/  @!UPT UIADD3 URZ, URZ, URZ, URZ ;  /* 0x0000003f3f3ff290 */ /* 0x000fe2000fffe03f */
[----:B------:R-:W-:Y:S01]  /*2a480*/  STL.64 [R1+0x20], R8 ;  /* 0x0000200801007387 */ /* 0x000fe20000100a00 */
[----:B------:R-:W-:Y:S02]  /*2a490*/  STL.64 [R1+0x30], R12 ;  /* 0x0000300c01007387 */ /* 0x000fe40000100a00 */
[----:B-1----:R-:W-:Y:S02]  /*2a4a0*/  IMAD.MOV.U32 R28, RZ, RZ, R11 ;  /* 0x000000ffff1c7224 */ /* 0x002fe400078e000b */
[----:B------:R-:W-:Y:S01]  /*2a4b0*/  STL.64 [R1+0x38], R14 ;  /* 0x0000380e01007387 */ /* 0x000fe20000100a00 */
[----:B------:R-:W-:Y:S01]  /*2a4c0*/  STL [R1+0x28], R10 ;  /* 0x0000280a01007387 */ /* 0x000fe20000100800 */
[----:B------:R-:W-:Y:S02]  /*2a4d0*/  STL.64 [R1+0x4240], R18 ;  /* 0x0042401201007387 */ /* 0x000fe40000100a00 */
[----:B---3--:R-:W-:Y:S02]  /*2a4e0*/  STL.64 [R1+0x4238], R16 ;  /* 0x0042381001007387 */ /* 0x008fe40000100a00 */
[----:B------:R-:W-:Y:S01]  /*2a4f0*/  STL [R1+0x421c], R28 ;  /* 0x00421c1c01007387 */ /* 0x000fe20000100800 */
[----:B------:R-:W-:Y:S04]  /*2a500*/  LDS R10, [R0+0x89000] ;  /* 0x08900000000a7984 */ /* 0x000fe80000000800 */
[----:B------:R-:W1:Y:S04]  /*2a510*/  LDS R11, [R2+0x89000] ;  /* 0x08900000020b7984 */ /* 0x000e680000000800 */
[----:B------:R-:W-:Y:S04]  /*2a520*/  LDS R8, [R0+0x88000] ;  /* 0x0880000000087984 */ /* 0x000fe80000000800 */
[----:B------:R-:W2:Y:S04]  /*2a530*/  LDS R9, [R2+0x88000] ;  /* 0x0880000002097984 */ /* 0x000ea80000000800 */
[----:B------:R-:W-:Y:S04]  /*2a540*/  LDSM.16.M88.4 R16, [R3+0x80] ;  /* 0x000080000310783b */ /* 0x000fe80000000200 */
[----:B------:R-:W-:Y:S04]  /*2a550*/  LDS R12, [R0+0x86380] ;  /* 0x08638000000c7984 */ /* 0x000fe80000000800 */
[----:B------:R-:W-:Y:S04]  /*2a560*/  LDS R14, [R0+0x87380] ;  /* 0x08738000000e7984 */ /* 0x000fe80000000800 */
[----:B------:R-:W-:Y:S04]  /*2a570*/  LDS R13, [R2+0x86380] ;  /* 0x08638000020d7984 */ /* 0x000fe80000000800 */
[----:B------:R-:W-:Y:S01]  /*2a580*/  LDS R15, [R2+0x87380] ;  /* 0x08738000020f7984 */ /* 0x000fe20000000800 */
[----:B----4-:R-:W-:Y:S03]  /*2a590*/  HMMA.1688.F32.TF32 R4, R24, R22, R4 ;  /* 0x000000161804723c */ /* 0x010fe60000081004 */
[----:B------:R-:W-:Y:S04]  /*2a5a0*/  LDS R26, [R0+0x89100] ;  /* 0x08910000001a7984 */ /* 0x000fe80000000800 */
[----:B------:R-:W-:Y:S04]  /*2a5b0*/  LDS R27, [R2+0x89100] ;  /* 0x08910000021b7984 */ /* 0x000fe80000000800 */
[----:B------:R-:W-:Y:S04]  /*2a5c0*/  LDS R24, [R0+0x88100] ;  /* 0x0881000000187984 */ /* 0x000fe80000000800 */
[----:B------:R-:W-:Y:S08]  /*2a5d0*/  LDS R25, [R2+0x88100] ;  /* 0x0881000002197984 */ /* 0x000ff00000000800 */
[----:B------:R-:W-:Y:S01]  /*2a5e0*/  STL.64 [R1+0x428], R6 ;  /* 0x0004280601007387 */ /* 0x000fe20000100a00 */
[----:B------:R-:W-:-:S02]  /*2a5f0*/  IMAD.MOV.U32 R20, RZ, RZ, R4 ;  /* 0x000000ffff147224 */ /* 0x000fc400078e0004 */
[----:B------:R-:W-:Y:S02]  /*2a600*/  IMAD.MOV.U32 R21, RZ, RZ, R5 ;  /* 0x000000ffff157224 */ /* 0x000fe400078e0005 */
[----:B------:R-:W-:Y:S01]  /*2a610*/  LDS R6, [R0+0x89080] ;  /* 0x0890800000067984 */ /* 0x000fe20000000800 */
[----:B------:R-:W3:Y:S04]  /*2a620*/  LDS R7, [R2+0x89080] ;  /* 0x0890800002077984 */ /* 0x000ee80000000800 */
[----:B------:R-:W-:Y:S04]  /*2a630*/  LDS R4, [R0+0x88080] ;  /* 0x0880800000047984 */ /* 0x000fe80000000800 */
[----:B------:R-:W4:Y:S04]  /*2a640*/  LDS R5, [R2+0x88080] ;  /* 0x0880800002057984 */ /* 0x000f280000000800 */
[----:B------:R-:W-:Y:S01]  /*2a650*/  STL.64 [R1+0x4250], R22 ;  /* 0x0042501601007387 */ /* 0x000fe20000100a00 */
[----:B------:R-:W-:Y:S02]  /*2a660*/  STL.64 [R1+0x4248], R20 ;  /* 0x0042481401007387 */ /* 0x000fe40000100a00 */
[----:B-1----:R-:W-:Y:S02]  /*2a670*/  STL.64 [R1+0x4230], R10 ;  /* 0x0042300a01007387 */ /* 0x002fe40000100a00 */
[----:B--2---:R-:W-:Y:S02]  /*2a680*/  STL.64 [R1+0x4228], R8 ;  /* 0x0042280801007387 */ /* 0x004fe40000100a00 */
[----:B------:R-:W1:Y:S04]  /*2a690*/  LDSM.16.M88.4 R8, [R3+0x8080] ;  /* 0x008080000308783b */ /* 0x000e680000000200 */
[----:B---3--:R-:W-:Y:S01]  /*2a6a0*/  STL.64 [R1+0x41d0], R6 ;  /* 0x0041d00601007387 */ /* 0x008fe20000100a00 */
[----:B----4-:R-:W-:Y:S02]  /*2a6b0*/  STL.64 [R1+0x41c8], R4 ;  /* 0x0041c80401007387 */ /* 0x010fe40000100a00 */
[----:B------:R-:W2:Y:S04]  /*2a6c0*/  LDSM.16.M88.4 R4, [R3+0x10080] ;  /* 0x010080000304783b */ /* 0x000ea80000000200 */
[----:B------:R-:W-:Y:S01]  /*2a6d0*/  STL.64 [R1+0x130], R16 ;  /* 0x0001301001007387 */ /* 0x000fe20000100a00 */
[----:B------:R-:W-:Y:S04]  /*2a6e0*/  STL.64 [R1+0x138], R18 ;  /* 0x0001381201007387 */ /* 0x000fe80000100a00 */
[----:B-1----:R-:W-:Y:S01]  /*2a6f0*/  STL.64 [R1+0x120], R8 ;  /* 0x0001200801007387 */ /* 0x002fe20000100a00 */
[----:B------:R-:W-:Y:S02]  /*2a700*/  STL.64 [R1+0x128], R10 ;  /* 0x0001280a01007387 */ /* 0x000fe40000100a00 */
[----:B------:R-:W-:Y:S01]  /*2a710*/  LDSM.16.M88.4 R16, [R3+0x20080] ;  /* 0x020080000310783b */ /* 0x000fe20000000200 */
[----:B------:R-:W-:Y:S04]  /*2a720*/  LDSM.16.M88.4 R8, [R3+0x28080] ;  /* 0x028080000308783b */ /* 0x000fe80000000200 */
[----:B--2---:R-:W-:Y:S01]  /*2a730*/  STL.64 [R1+0x110], R4 ;  /* 0x0001100401007387 */ /* 0x004fe20000100a00 */
[----:B------:R-:W-:-:S02]  /*2a740*/  IMAD.MOV.U32 R28, RZ, RZ, R4 ;  /* 0x000000ffff1c7224 */ /* 0x000fc400078e0004 */
[----:B------:R-:W-:Y:S02]  /*2a750*/  STL.64 [R1+0x118], R6 ;  /* 0x0001180601007387 */ /* 0x000fe40000100a00 */
[----:B------:R-:W-:Y:S02]  /*2a760*/  IMAD.MOV.U32 R29, RZ, RZ, R5 ;  /* 0x000000ffff1d7224 */ /* 0x000fe400078e0005 */
[----:B------:R-:W1:Y:S04]  /*2a770*/  LDSM.16.M88.4 R4, [R3+0x18080] ;  /* 0x018080000304783b */ /* 0x000e680000000200 */
[----:B-1----:R-:W-:Y:S01]  /*2a780*/  STL.64 [R1+0x100], R4 ;  /* 0x0001000401007387 */ /* 0x002fe20000100a00 */
[----:B------:R-:W-:Y:S02]  /*2a790*/  STL.64 [R1+0x108], R6 ;  /* 0x0001080601007387 */ /* 0x000fe40000100a00 */
[----:B------:R-:W1:Y:S04]  /*2a7a0*/  LDSM.16.M88.4 R4, [R3+0x30080] ;  /* 0x030080000304783b */ /* 0x000e680000000200 */
[----:B------:R-:W-:Y:S01]  /*2a7b0*/  STL.64 [R1+0xf0], R16 ;  /* 0x0000f01001007387 */ /* 0x000fe20000100a00 */
[----:B------:R2:W-:Y:S04]  /*2a7c0*/  STL.64 [R1+0xf8], R18 ;  /* 0x0000f81201007387 */ /* 0x0005e80000100a00 */
[----:B--2---:R-:W2:Y:S01]  /*2a7d0*/  LDL.LU R18, [R1+0x88] ;  /* 0x0000880001127983 */ /* 0x004ea20000300800 */
[----:B------:R-:W-:Y:S02]  /*2a7e0*/  STL.64 [R1+0xe0], R8 ;  /* 0x0000e00801007387 */ /* 0x000fe40000100a00 */
[----:B------:R3:W-:Y:S01]  /*2a7f0*/  STL.64 [R1+0xe8], R10 ;  /* 0x0000e80a01007387 */ /* 0x0007e20000100a00 */
[----:B-1----:R-:W-:Y:S01]  /*2a800*/  STL.64 [R1+0x10], R4 ;  /* 0x0000100401007387 */ /* 0x002fe20000100a00 */
[----:B------:R-:W-:Y:S02]  /*2a810*/  STL.64 [R1+0x18], R6 ;  /* 0x0000180601007387 */ /* 0x000fe40000100a00 */
[----:B------:R-:W2:Y:S02]  /*2a820*/  LDL.LU R19, [R1+0x8c] ;  /* 0x00008c0001137983 */ /* 0x000ea40000300800 */
[----:B---3--:R-:W3:Y:S01]  /*2a830*/  LDL.LU R10, [R1+0xa8] ;  /* 0x0000a800010a7983 */ /* 0x008ee20000300800 */
[----:B------:R-:W3:Y:S04]  /*2a840*/  LDL.LU R11, [R1+0xac] ;  /* 0x0000ac00010b7983 */ /* 0x000ee80000300800 */
[----:B------:R-:W1:Y:S04]  /*2a850*/  LDSM.16.M88.4 R4, [R3+0x38080] ;  /* 0x038080000304783b */ /* 0x000e680000000200 */
[----:B---3--:R-:W-:Y:S01]  /*2a860*/  STL.64 [R1+0x4270], R10 ;  /* 0x0042700a01007387 */ /* 0x008fe20000100a00 */
[----:B--2---:R2:W-:Y:S02]  /*2a870*/  STL.64 [R1+0x4258], R18 ;  /* 0x0042581201007387 */ /* 0x0045e40000100a00 */
[----:B------:R-:W3:Y:S02]  /*2a880*/  LDL.LU R16, [R1+0x410] ;  /* 0x0004100001107983 */ /* 0x000ee40000300800 */
[----:B------:R-:W3:Y:S01]  /*2a890*/  LDL.LU R17, [R1+0x414] ;  /* 0x0004140001117983 */ /* 0x000ee20000300800 */
[----:B--2---:R-:W2:Y:S01]  /*2a8a0*/  LDL.LU R18, [R1+0x418] ;  /* 0x0004180001127983 */ /* 0x004ea20000300800 */
[----:B------:R-:W2:Y:S02]  /*2a8b0*/  LDL.LU R19, [R1+0x41c] ;  /* 0x00041c0001137983 */ /* 0x000ea40000300800 */
[----:B------:R-:W4:Y:S02]  /*2a8c0*/  LDL.LU R8, [R1+0x4b0] ;  /* 0x0004b00001087983 */ /* 0x000f240000300800 */
[----:B------:R-:W4:Y:S01]  /*2a8d0*/  LDL.LU R9, [R1+0x4b4] ;  /* 0x0004b40001097983 */ /* 0x000f220000300800 */
[----:B------:R-:W2:Y:S01]  /*2a8e0*/  LDL.LU R10, [R1+0x4b8] ;  /* 0x0004b800010a7983 */ /* 0x000ea20000300800 */
[----:B------:R-:W2:Y:S03]  /*2a8f0*/  LDL.LU R11, [R1+0x4bc] ;  /* 0x0004bc00010b7983 */ /* 0x000ea60000300800 */
[----:B--2---:R2:W-:Y:S01]  /*2a900*/  STL.64 [R1+0x4280], R10 ;  /* 0x0042800a01007387 */ /* 0x0045e20000100a00 */
[----:B----4-:R-:W-:Y:S03]  /*2a910*/  STL.64 [R1+0x4278], R8 ;  /* 0x0042780801007387 */ /* 0x010fe60000100a00 */
[----:B--2---:R-:W2:Y:S01]  /*2a920*/  LDL.LU R10, [R1+0xc8] ;  /* 0x0000c800010a7983 */ /* 0x004ea20000300800 */
[----:B------:R-:W2:Y:S03]  /*2a930*/  LDL.LU R11, [R1+0xcc] ;  /* 0x0000cc00010b7983 */ /* 0x000ea60000300800 */
[----:B--2---:R2:W-:Y:S04]  /*2a940*/  STL.64 [R1+0x4298], R10 ;  /* 0x0042980a01007387 */ /* 0x0045e80000100a00 */
[----:B--2---:R-:W2:Y:S01]  /*2a950*/  LDL.LU R10, [R1+0xd8] ;  /* 0x0000d800010a7983 */ /* 0x004ea20000300800 */
[----:B------:R-:W2:Y:S02]  /*2a960*/  LDL.LU R11, [R1+0xdc] ;  /* 0x0000dc00010b7983 */ /* 0x000ea40000300800 */
[----:B------:R-:W-:Y:S02]  /*2a970*/  STL.64 [R1+0x4268], R18 ;  /* 0x0042681201007387 */ /* 0x000fe40000100a00 */
[----:B---3--:R3:W-:Y:S02]  /*2a980*/  STL.64 [R1+0x4260], R16 ;  /* 0x0042601001007387 */ /* 0x0087e40000100a00 */
[----:B---3--:R-:W3:Y:S01]  /*2a990*/  LDL.LU R16, [R1+0x440] ;  /* 0x0004400001107983 */ /* 0x008ee20000300800 */
[----:B------:R-:W3:Y:S02]  /*2a9a0*/  LDL.LU R17, [R1+0x444] ;  /* 0x0004440001117983 */ /* 0x000ee40000300800 */
[----:B------:R-:W4:Y:S02]  /*2a9b0*/  LDL.LU R18, [R1+0x448] ;  /* 0x0004480001127983 */ /* 0x000f240000300800 */
[----:B------:R-:W4:Y:S02]  /*2a9c0*/  LDL.LU R19, [R1+0x44c] ;  /* 0x00044c0001137983 */ /* 0x000f240000300800 */
[----:B----4-:R-:W-:Y:S01]  /*2a9d0*/  STL.64 [R1+0x4290], R18 ;  /* 0x0042901201007387 */ /* 0x010fe20000100a00 */
[----:B---3--:R3:W-:Y:S03]  /*2a9e0*/  STL.64 [R1+0x4288], R16 ;  /* 0x0042881001007387 */ /* 0x0087e60000100a00 */
[----:B---3--:R-:W3:Y:S01]  /*2a9f0*/  LDL.LU R16, [R1+0x4c0] ;  /* 0x0004c00001107983 */ /* 0x008ee20000300800 */
[----:B------:R-:W3:Y:S02]  /*2aa00*/  LDL.LU R17, [R1+0x4c4] ;  /* 0x0004c40001117983 */ /* 0x000ee40000300800 */
[----:B------:R-:W4:Y:S02]  /*2aa10*/  LDL.LU R18, [R1+0x4c8] ;  /* 0x0004c80001127983 */ /* 0x000f240000300800 */
[----:B------:R-:W4:Y:S02]  /*2aa20*/  LDL.LU R19, [R1+0x4cc] ;  /* 0x0004cc0001137983 */ /* 0x000f240000300800 */
[----:B----4-:R-:W-:Y:S01]  /*2aa30*/  STL.64 [R1+0x42a8], R18 ;  /* 0x0042a81201007387 */ /* 0x010fe20000100a00 */
[----:B---3--:R3:W-:Y:S03]  /*2aa40*/  STL.64 [R1+0x42a0], R16 ;  /* 0x0042a01001007387 */ /* 0x0087e60000100a00 */
[----:B---3--:R-:W2:Y:S01]  /*2aa50*/  LDL.LU R16, [R1+0x4d0] ;  /* 0x0004d00001107983 */ /* 0x008ea20000300800 */
[----:B------:R-:W2:Y:S02]  /*2aa60*/  LDL.LU R17, [R1+0x4d4] ;  /* 0x0004d40001117983 */ /* 0x000ea40000300800 */
[----:B------:R-:W2:Y:S02]  /*2aa70*/  LDL.LU R18, [R1+0x4d8] ;  /* 0x0004d80001127983 */ /* 0x000ea40000300800 */
[----:B------:R-:W2:Y:S01]  /*2aa80*/  LDL.LU R19, [R1+0x4dc] ;  /* 0x0004dc0001137983 */ /* 0x000ea20000300800 */
[----:B------:R-:W3:Y:S01]  /*2aa90*/  LDL.LU R20, [R1+0x400] ;  /* 0x0004000001147983 */ /* 0x000ee20000300800 */
[----:B------:R-:W3:Y:S02]  /*2aaa0*/  LDL.LU R21, [R1+0x404] ;  /* 0x0004040001157983 */ /* 0x000ee40000300800 */
[----:B------:R-:W3:Y:S02]  /*2aab0*/  LDL.LU R22, [R1+0x408] ;  /* 0x0004080001167983 */ /* 0x000ee40000300800 */
[----:B------:R-:W3:Y:S01]  /*2aac0*/  LDL.LU R23, [R1+0x40c] ;  /* 0x00040c0001177983 */ /* 0x000ee20000300800 */
[----:B------:R-:W-:Y:S01]  /*2aad0*/  STL [R1+0x3278], R3 ;  /* 0x0032780301007387 */ /* 0x000fe20000100800 */
[----:B-1----:R-:W-:Y:S02]  /*2aae0*/  STL.64 [R1], R4 ;  /* 0x0000000401007387 */ /* 0x002fe40000100a00 */
[----:B------:R-:W-:Y:S02]  /*2aaf0*/  STL.64 [R1+0x8], R6 ;  /* 0x0000080601007387 */ /* 0x000fe40000100a00 */
[----:B------:R1:W-:Y:S02]  /*2ab00*/  STL.64 [R1+0x41e0], R4 ;  /* 0x0041e00401007387 */ /* 0x0003e40000100a00 */
[----:B-1----:R-:W4:Y:S01]  /*2ab10*/  LDL.LU R4, [R1+0x3f0] ;  /* 0x0003f00001047983 */ /* 0x002f220000300800 */
[----:B------:R-:W4:Y:S02]  /*2ab20*/  LDL.LU R5, [R1+0x3f4] ;  /* 0x0003f40001057983 */ /* 0x000f240000300800 */
[----:B------:R-:W4:Y:S02]  /*2ab30*/  LDL.LU R6, [R1+0x3f8] ;  /* 0x0003f80001067983 */ /* 0x000f240000300800 */
[----:B------:R-:W4:Y:S01]  /*2ab40*/  LDL.LU R7, [R1+0x3fc] ;  /* 0x0003fc0001077983 */ /* 0x000f220000300800 */
[----:B------:R-:W-:Y:S01]  /*2ab50*/  STL.64 [R1+0x4150], R26 ;  /* 0x0041501a01007387 */ /* 0x000fe20000100a00 */
[----:B------:R1:W-:Y:S03]  /*2ab60*/  STL.64 [R1+0x4148], R24 ;  /* 0x0041481801007387 */ /* 0x0003e60000100a00 */
[----:B-1----:R-:W3:Y:S01]  /*2ab70*/  LDL.64 R24, [R1+0x10] ;  /* 0x0000100001187983 */ /* 0x002ee20000100a00 */
[C---:B--2---:R-:W-:Y:S03]  /*2ab80*/  HMMA.1688.F32.TF32 R8, R12.reuse, R10, R16 ;  /* 0x0000000a0c08723c */ /* 0x044fe60000081010 */
[----:B---3--:R-:W-:Y:S01]  /*2ab90*/  STL.64 [R1+0x41e8], R24 ;  /* 0x0041e81801007387 */ /* 0x008fe20000100a00 */
[----:B------:R-:W2:Y:S02]  /*2aba0*/  LDL.LU R26, [R1+0xb8] ;  /* 0x0000b800011a7983 */ /* 0x000ea40000300800 */
[----:B------:R-:W2:Y:S02]  /*2abb0*/  LDL.LU R27, [R1+0xbc] ;  /* 0x0000bc00011b7983 */ /* 0x000ea40000300800 */
[----:B------:R-:W3:Y:S01]  /*2abc0*/  LDL.LU.64 R18, [R1+0x42a8] ;  /* 0x0042a80001127983 */ /* 0x000ee20000300a00 */
[----:B------:R-:W3:Y:S11]  /*2abd0*/  LDL.LU.64 R16, [R1+0x42a0] ;  /* 0x0042a00001107983 */ /* 0x000ef60000300a00 */
[----:B------:R-:W-:Y:S03]  /*2abe0*/  @!UPT UIADD3 URZ, URZ, URZ, URZ ;  /* 0x0000003f3f3ff290 */ /* 0x000fe6000fffe03f */
[----:B------:R-:W-:Y:S02]  /*2abf0*/  STL.64 [R1+0x4d0], R8 ;  /* 0x0004d00801007387 */ /* 0x000fe40000100a00 */
[----:B------:R1:W-:Y:S02]  /*2ac00*/  STL.64 [R1+0x4d8], R10 ;  /* 0x0004d80a01007387 */ /* 0x0003e40000100a00 */
[----:B-1----:R-:W3:Y:S02]  /*2ac10*/  LDL.LU.64 R10, [R1+0x4298] ;  /* 0x00429800010a7983 */ /* 0x002ee40000300a00 */
[C---:B---3--:R-:W-:Y:S02]  /*2ac20*/  HMMA.1688.F32.TF32 R8, R12.reuse, R10, R16 ;  /* 0x0000000a0c08723c */ /* 0x048fe40000081010 */
[----:B------:R-:W3:Y:S01]  /*2ac30*/  LDL.LU.64 R18, [R1+0x4290] ;  /* 0x0042900001127983 */ /* 0x000ee20000300a00 */
[----:B------:R-:W3:Y:S11]  /*2ac40*/  LDL.LU.64 R16, [R1+0x4288] ;  /* 0x0042880001107983 */ /* 0x000ef60000300a00 */
[----:B------:R-:W-:Y:S09]  /*2ac50*/  @!UPT UIADD3 URZ, URZ, URZ, URZ ;  /* 0x0000003f3f3ff290 */ /* 0x000ff2000fffe03f */
[----:B------:R-:W-:Y:S01]  /*2ac60*/  STL.64 [R1+0x4c0], R8 ;  /* 0x0004c00801007387 */ /* 0x000fe20000100a00 */
[----:B------:R1:W-:Y:S03]  /*2ac70*/  STL.64 [R1+0x4c8], R10 ;  /* 0x0004c80a01007387 */ /* 0x0003e60000100a00 */
[----:B-1----:R-:W2:Y:S01]  /*2ac80*/  LDL.LU.64 R10, [R1+0x4280] ;  /* 0x00428000010a7983 */ /* 0x002ea20000300a00 */
[----:B------:R-:W2:Y:S02]  /*2ac90*/  LDL.LU.64 R8, [R1+0x4278] ;  /* 0x0042780001087983 */ /* 0x000ea40000300a00 */
[C---:B--2---:R-:W-:Y:S01]  /*2aca0*/  HMMA.1688.F32.TF32 R24, R12.reuse, R26, R8 ;  /* 0x0000001a0c18723c */ /* 0x044fe20000081008 */
[----:B------:R-:W3:Y:S11]  /*2acb0*/  LDL.LU.64 R10, [R1+0x4270] ;  /* 0x00427000010a7983 */ /* 0x000ef60000300a00 */
[----:B------:R-:W-:Y:S11]  /*2acc0*/  @!UPT UIADD3 URZ, URZ, URZ, URZ ;  /* 0x0000003f3f3ff290 */ /* 0x000ff6000fffe03f */
[----:B------:R1:W-:Y:S01]  /*2acd0*/  STL.64 [R1+0x4b0], R24 ;  /* 0x0004b01801007387 */ /* 0x0003e20000100a00 */
[----:B------:R2:W-:Y:S03]  /*2ace0*/  STL.64 [R1+0x4b8], R26 ;  /* 0x0004b81a01007387 */ /* 0x0005e60000100a00 */
[----:B-1----:R-:W2:Y:S01]  /*2acf0*/  LDL.64 R24, [R1+0x120] ;  /* 0x0001200001187983 */ /* 0x002ea20000100a00 */
[C---:B---3--:R-:W-:Y:S03]  /*2ad00*/  HMMA.1688.F32.TF32 R8, R12.reuse, R10, R16 ;  /* 0x0000000a0c08723c */ /* 0x048fe60000081010 */
[----:B--2---:R-:W-:Y:S01]  /*2ad10*/  STL.64 [R1+0x4220], R24 ;  /* 0x0042201801007387 */ /* 0x004fe20000100a00 */
[----:B------:R-:W2:Y:S02]  /*2ad20*/  LDL.LU R26, [R1+0x98] ;  /* 0x00009800011a7983 */ /* 0x000ea40000300800 */
[----:B------:R-:W2:Y:S02]  /*2ad30*/  LDL.LU R27, [R1+0x9c] ;  /* 0x00009c00011b7983 */ /* 0x000ea40000300800 */
[----:B------:R-:W2:Y:S01]  /*2ad40*/  LDL.LU.64 R18, [R1+0x4268] ;  /* 0x0042680001127983 */ /* 0x000ea20000300a00 */
[----:B------:R-:W2:Y:S11]  /*2ad50*/  LDL.LU.64 R16, [R1+0x4260] ;  /* 0x0042600001107983 */ /* 0x000eb60000300a00 */
[----:B------:R-:W-:Y:S03]  /*2ad60*/  @!UPT UIADD3 URZ, URZ, URZ, URZ ;  /* 0x0000003f3f3ff290 */ /* 0x000fe6000fffe03f */
[----:B------:R1:W-:Y:S02]  /*2ad70*/  STL.64 [R1+0x440], R8 ;  /* 0x0004400801007387 */ /* 0x0003e40000100a00 */
[----:B------:R3:W-:Y:S01]  /*2ad80*/  STL.64 [R1+0x448], R10 ;  /* 0x0004480a01007387 */ /* 0x0007e20000100a00 */
[----:B-1----:R-:W4:Y:S01]  /*2ad90*/  LDL.LU R8, [R1+0x370] ;  /* 0x0003700001087983 */ /* 0x002f220000300800 */
[----:B------:R-:W4:Y:S02]  /*2ada0*/  LDL.LU R9, [R1+0x374] ;  /* 0x0003740001097983 */ /* 0x000f240000300800 */
[----:B---3--:R-:W3:Y:S02]  /*2adb0*/  LDL.LU R10, [R1+0x378] ;  /* 0x00037800010a7983 */ /* 0x008ee40000300800 */
[----:B------:R-:W3:Y:S01]  /*2adc0*/  LDL.LU R11, [R1+0x37c] ;  /* 0x00037c00010b7983 */ /* 0x000ee20000300800 */
[C---:B--2---:R-:W-:Y:S01]  /*2add0*/  HMMA.1688.F32.TF32 R24, R12.reuse, R26, R16 ;  /* 0x0000001a0c18723c */ /* 0x044fe20000081010 */
[----:B------:R-:W2:Y:S11]  /*2ade0*/  LDL.LU.64 R18, [R1+0x4258] ;  /* 0x0042580001127983 */ /* 0x000eb60000300a00 */
[----:B------:R-:W-:Y:S11]  /*2adf0*/  @!UPT UIADD3 URZ, URZ, URZ, URZ ;  /* 0x0000003f3f3ff290 */ /* 0x000ff6000fffe03f */
[----:B------:R1:W-:Y:S01]  /*2ae00*/  STL.64 [R1+0x410], R24 ;  /* 0x0004101801007387 */ /* 0x0003e20000100a00 */
[----:B------:R3:W-:Y:S03]  /*2ae10*/  STL.64 [R1+0x418], R26 ;  /* 0x0004181a01007387 */ /* 0x0007e60000100a00 */
[----:B-1----:R-:W4:Y:S01]  /*2ae20*/  LDL.LU R24, [R1+0x360] ;  /* 0x0003600001187983 */ /* 0x002f220000300800 */
[----:B------:R-:W4:Y:S02]  /*2ae30*/  LDL.LU R25, [R1+0x364] ;  /* 0x0003640001197983 */ /* 0x000f240000300800 */
[----:B---3--:R-:W3:Y:S02]  /*2ae40*/  LDL.LU R26, [R1+0x368] ;  /* 0x00036800011a7983 */ /* 0x008ee40000300800 */
[----:B------:R-:W3:Y:S01]  /*2ae50*/  LDL.LU R27, [R1+0x36c] ;  /* 0x00036c00011b7983 */ /* 0x000ee20000300800 */
[C---:B--2---:R-:W-:Y:S01]  /*2ae60*/  HMMA.1688.F32.TF32 R16, R12.reuse, R18, R20 ;  /* 0x000000120c10723c */ /* 0x044fe20000081014 */
[----:B------:R-:W2:Y:S01]  /*2ae70*/  LDL.LU.64 R22, [R1+0x4250] ;  /* 0x0042500001167983 */ /* 0x000ea20000300a00 */
[----:B------:R-:W2:Y:S11]  /*2ae80*/  LDL.LU.64 R20, [R1+0x4248] ;  /* 0x0042480001147983 */ /* 0x000eb60000300a00 */
[----:B------:R-:W-:Y:S10]  /*2ae90*/  @!UPT UIADD3 URZ, URZ, URZ, URZ ;  /* 0x0000003f3f3ff290 */ /* 0x000ff4000fffe03f */
[----:B------:R-:W-:Y:S01]  /*2aea0*/  STL.64 [R1+0x400], R16 ;  /* 0x0004001001007387 */ /* 0x000fe20000100a00 */
[----:B------:R1:W-:Y:S03]  /*2aeb0*/  STL.64 [R1+0x408], R18 ;  /* 0x0004081201007387 */ /* 0x0003e60000100a00 */
[----:B-1----:R-:W4:Y:S01]  /*2aec0*/  LDL.LU.64 R18, [R1+0x4240] ;  /* 0x0042400001127983 */ /* 0x002f220000300a00 */
[----:B------:R-:W2:Y:S01]  /*2aed0*/  LDL.LU.64 R16, [R1+0x4238] ;  /* 0x0042380001107983 */ /* 0x000ea20000300a00 */
[C---:B----4-:R-:W-:Y:S02]  /*2aee0*/  HMMA.1688.F32.TF32 R4, R12.reuse, R18, R4 ;  /* 0x000000120c04723c */ /* 0x050fe40000081004 */
[----:B--2---:R1:W-:Y:S04]  /*2aef0*/  STL.64 [R1+0x4128], R16 ;  /* 0x0041281001007387 */ /* 0x0043e80000100a00 */
[----:B-1----:R-:W2:Y:S11]  /*2af00*/  LDL.LU R16, [R1+0x170] ;  /* 0x0001700001107983 */ /* 0x002eb60000300800 */
[----:B------:R-:W-:Y:S06]  /*2af10*/  @!UPT UIADD3 URZ, URZ, URZ, URZ ;  /* 0x0000003f3f3ff290 */ /* 0x000fec000fffe03f */
[----:B------:R1:W-:Y:S01]  /*2af20*/  STL.64 [R1+0x3f0], R4 ;  /* 0x0003f00401007387 */ /* 0x0003e20000100a00 */
[----:B------:R4:W-:Y:S02]  /*2af30*/  STL.64 [R1+0x3f8], R6 ;  /* 0x0003f80601007387 */ /* 0x0009e40000100a00 */
[----:B------:R-:W2:Y:S02]  /*2af40*/  LDL.LU R17, [R1+0x174] ;  /* 0x0001740001117983 */ /* 0x000ea40000300800 */
[----:B------:R-:W2:Y:S01]  /*2af50*/  LDL.LU R18, [R1+0x178] ;  /* 0x0001780001127983 */ /* 0x000ea20000300800 */
[----:B------:R-:W2:Y:S04]  /*2af60*/  LDL.LU R19, [R1+0x17c] ;  /* 0x00017c0001137983 */ /* 0x000ea80000300800 */
[----:B-1----:R-:W2:Y:S01]  /*2af70*/  LDL.LU R4, [R1+0x330] ;  /* 0x0003300001047983 */ /* 0x002ea20000300800 */
[----:B------:R-:W2:Y:S02]  /*2af80*/  LDL.LU R5, [R1+0x334] ;  /* 0x0003340001057983 */ /* 0x000ea40000300800 */
[----:B----4-:R-:W4:Y:S02]  /*2af90*/  LDL.LU R6, [R1+0x338] ;  /* 0x0003380001067983 */ /* 0x010f240000300800 */
[----:B------:R-:W4:Y:S01]  /*2afa0*/  LDL.LU R7, [R1+0x33c] ;  /* 0x00033c0001077983 */ /* 0x000f220000300800 */
[----:B------:R-:W-:Y:S01]  /*2afb0*/  HMMA.1688.F32.TF32 R12, R12, R22, R8 ;  /* 0x000000160c0c723c */ /* 0x000fe20000081008 */
[----:B----4-:R-:W-:Y:S01]  /*2afc0*/  STL.64 [R1+0x4210], R6 ;  /* 0x0042100601007387 */ /* 0x010fe20000100a00 */
[----:B--2---:R1:W-:Y:S03]  /*2afd0*/  STL.64 [R1+0x4208], R4 ;  /* 0x0042080401007387 */ /* 0x0043e60000100a00 */
[----:B-1----:R-:W2:Y:S01]  /*2afe0*/  LDL.LU R4, [R1+0x340] ;  /* 0x0003400001047983 */ /* 0x002ea20000300800 */
[----:B------:R-:W2:Y:S02]  /*2aff0*/  LDL.LU R5, [R1+0x344] ;  /* 0x0003440001057983 */ /* 0x000ea40000300800 */
[----:B------:R-:W2:Y:S02]  /*2b000*/  LDL.LU R6, [R1+0x348] ;  /* 0x0003480001067983 */ /* 0x000ea40000300800 */
[----:B------:R-:W2:Y:S01]  /*2b010*/  LDL.LU R7, [R1+0x34c] ;  /* 0x00034c0001077983 */ /* 0x000ea20000300800 */
[----:B------:R-:W-:Y:S01]  /*2b020*/  STL.64 [R1+0x4160], R18 ;  /* 0x0041601201007387 */ /* 0x000fe20000100a00 */
[----:B------:R1:W-:Y:S03]  /*2b030*/  STL.64 [R1+0x4158], R16 ;  /* 0x0041581001007387 */ /* 0x0003e60000100a00 */
[----:B-1----:R-:W4:Y:S04]  /*2b040*/  LDL.64 R16, [R1+0xe0] ;  /* 0x0000e00001107983 */ /* 0x002f280000100a00 */
[----:B----4-:R1:W-:Y:S04]  /*2b050*/  STL.64 [R1+0x4200], R16 ;  /* 0x0042001001007387 */ /* 0x0103e80000100a00 */
[----:B-1----:R-:W4:Y:S01]  /*2b060*/  LDL.LU R16, [R1+0x350] ;  /* 0x0003500001107983 */ /* 0x002f220000300800 */
[----:B------:R-:W4:Y:S02]  /*2b070*/  LDL.LU R17, [R1+0x354] ;  /* 0x0003540001117983 */ /* 0x000f240000300800 */
[----:B------:R-:W4:Y:S02]  /*2b080*/  LDL.LU R18, [R1+0x358] ;  /* 0x0003580001127983 */ /* 0x000f240000300800 */
[----:B------:R-:W4:Y:S01]  /*2b090*/  LDL.LU R19, [R1+0x35c] ;  /* 0x00035c0001137983 */ /* 0x000f220000300800 */
[----:B------:R-:W3:Y:S01]  /*2b0a0*/  LDL.LU.64 R10, [R1+0x4230] ;  /* 0x00423000010a7983 */ /* 0x000ee20000300a00 */
[----:B------:R-:W3:Y:S02]  /*2b0b0*/  LDL.LU.64 R8, [R1+0x4228] ;  /* 0x0042280001087983 */ /* 0x000ee40000300a00 */
[----:B------:R1:W-:Y:S02]  /*2b0c0*/  STL.64 [R1+0x370], R12 ;  /* 0x0003700c01007387 */ /* 0x0003e40000100a00 */
[----:B------:R-:W-:Y:S01]  /*2b0d0*/  STL.64 [R1+0x378], R14 ;  /* 0x0003780e01007387 */ /* 0x000fe20000100a00 */
[----:B-1----:R-:W3:Y:S01]  /*2b0e0*/  LDL.64 R12, [R1+0x130] ;  /* 0x00013000010c7983 */ /* 0x002ee20000100a00 */
[----:B------:R1:W-:Y:S03]  /*2b0f0*/  STL.64 [R1+0x3f50], R20 ;  /* 0x003f501401007387 */ /* 0x0003e60000100a00 */
[----:B-1----:R-:W2:Y:S04]  /*2b100*/  LDL R20, [R1+0x100] ;  /* 0x0001000001147983 */ /* 0x002ea80000100800 */
[----:B------:R-:W2:Y:S01]  /*2b110*/  LDL R21, [R1+0x104] ;  /* 0x0001040001157983 */ /* 0x000ea20000100800 */
[C---:B---3--:R-:W-:Y:S11]  /*2b120*/  HMMA.1688.F32.TF32 R24, R8.reuse, R12, R24 ;  /* 0x0000000c0818723c */ /* 0x048ff60000081018 */
[----:B------:R-:W-:Y:S11]  /*2b130*/  @!UPT UIADD3 URZ, URZ, URZ, URZ ;  /* 0x0000003f3f3ff290 */ /* 0x000ff6000fffe03f */
[----:B------:R-:W-:Y:S01]  /*2b140*/  @!UPT UIADD3 URZ, URZ, URZ, URZ ;  /* 0x0000003f3f3ff290 */ /* 0x000fe2000fffe03f */
[----:B------:R1:W-:Y:S01]  /*2b150*/  STL.64 [R1+0x360], R24 ;  /* 0x0003601801007387 */ /* 0x0003e20000100a00 */
[----:B------:R-:W-:Y:S03]  /*2b160*/  STL.64 [R1+0x368], R26 ;  /* 0x0003681a01007387 */ /* 0x000fe60000100a00 */
[----:B-1----:R-:W4:Y:S01]  /*2b170*/  LDL.LU.64 R24, [R1+0x4220] ;  /* 0x0042200001187983 */ /* 0x002f220000300a00 */
[----:B------:R-:W-:Y:S02]  /*2b180*/  IMAD.MOV.U32 R22, RZ, RZ, R12 ;  /* 0x000000ffff167224 */ /* 0x000fe400078e000c */
[----:B------:R-:W-:Y:S02]  /*2b190*/  IMAD.MOV.U32 R3, RZ, RZ, R13 ;  /* 0x000000ffff037224 */ /* 0x000fe400078e000d */
[----:B----4-:R-:W-:Y:S11]  /*2b1a0*/  HMMA.1688.F32.TF32 R12, R8, R24, R16 ;  /* 0x00000018080c723c */ /* 0x010ff60000081010 */
[----:B------:R-:W-:Y:S11]  /*2b1b0*/  @!UPT UIADD3 URZ, URZ, URZ, URZ ;  /* 0x0000003f3f3ff290 */ /* 0x000ff6000fffe03f */
[----:B------:R-:W-:Y:S01]  /*2b1c0*/  @!UPT UIADD3 URZ, URZ, URZ, URZ ;  /* 0x0000003f3f3ff290 */ /* 0x000fe2000fffe03f */
[----:B------:R1:W-:Y:S01]  /*2b1d0*/  STL.64 [R1+0x350], R12 ;  /* 0x0003500c01007387 */ /* 0x0003e20000100a00 */
[----:B------:R3:W-:Y:S03]  /*2b1e0*/  STL.64 [R1+0x358], R14 ;  /* 0x0003580e01007387 */ /* 0x0007e60000100a00 */
[----:B-1----:R-:W4:Y:S01]  /*2b1f0*/  LDL.LU R12, [R1+0x240] ;  /* 0x00024000010c7983 */ /* 0x002f220000300800 */
[----:B------:R-:W4:Y:S02]  /*2b200*/  LDL.LU R13, [R1+0x244] ;  /* 0x00024400010d7983 */ /* 0x000f240000300800 */
[----:B---3--:R-:W3:Y:S02]  /*2b210*/  LDL.LU R14, [R1+0x248] ;  /* 0x00024800010e7983 */ /* 0x008ee40000300800 */
[----:B------:R-:W3:Y:S02]  /*2b220*/  LDL.LU R15, [R1+0x24c] ;  /* 0x00024c00010f7983 */ /* 0x000ee40000300800 */
[----:B------:R-:W-:-:S02]  /*2b230*/  IMAD.MOV.U32 R17, RZ, RZ, R24 ;  /* 0x000000ffff117224 */ /* 0x000fc400078e0018 */
[----:B------:R-:W-:Y:S01]  /*2b240*/  IMAD.MOV.U32 R16, RZ, RZ, R25 ;  /* 0x000000ffff107224 */ /* 0x000fe200078e0019 */
[----:B---3--:R-:W-:Y:S01]  /*2b250*/  STL.64 [R1+0x41a0], R14 ;  /* 0x0041a00e01007387 */ /* 0x008fe20000100a00 */
[----:B----4-:R1:W-:Y:S02]  /*2b260*/  STL.64 [R1+0x4198], R12 ;  /* 0x0041980c01007387 */ /* 0x0103e40000100a00 */
[----:B------:R-:W3:Y:S02]  /*2b270*/  LDL.LU R24, [R1+0x310] ;  /* 0x0003100001187983 */ /* 0x000ee40000300800 */
[----:B------:R-:W3:Y:S01]  /*2b280*/  LDL.LU R25, [R1+0x314] ;  /* 0x0003140001197983 */ /* 0x000ee20000300800 */
[----:B------:R-:W4:Y:S01]  /*2b290*/  LDL.LU R26, [R1+0x318] ;  /* 0x00031800011a7983 */ /* 0x000f220000300800 */
[----:B------:R-:W4:Y:S02]  /*2b2a0*/  LDL.LU R27, [R1+0x31c] ;  /* 0x00031c00011b7983 */ /* 0x000f240000300800 */
[----:B-1----:R-:W-:-:S02]  /*2b2b0*/  IMAD.MOV.U32 R13, RZ, RZ, R16 ;  /* 0x000000ffff0d7224 */ /* 0x002fc400078e0010 */
[----:B------:R-:W-:Y:S01]  /*2b2c0*/  IMAD.MOV.U32 R12, RZ, RZ, R17 ;  /* 0x000000ffff0c7224 */ /* 0x000fe200078e0011 */
[----:B------:R-:W2:Y:S01]  /*2b2d0*/  LDL.LU R16, [R1+0x320] ;  /* 0x0003200001107983 */ /* 0x000ea20000300800 */
[----:B------:R-:W2:Y:S02]  /*2b2e0*/  LDL.LU R17, [R1+0x324] ;  /* 0x0003240001117983 */ /* 0x000ea40000300800 */
[----:B------:R-:W2:Y:S02]  /*2b2f0*/  LDL.LU R18, [R1+0x328] ;  /* 0x0003280001127983 */ /* 0x000ea40000300800 */
[----:B------:R-:W2:Y:S01]  /*2b300*/  LDL.LU R19, [R1+0x32c] ;  /* 0x00032c0001137983 */ /* 0x000ea20000300800 */
[----:B----4-:R-:W-:Y:S01]  /*2b310*/  STL.64 [R1+0x41f8], R26 ;  /* 0x0041f81a01007387 */ /* 0x010fe20000100a00 */
[----:B---3--:R1:W-:Y:S03]  /*2b320*/  STL.64 [R1+0x41f0], R24 ;  /* 0x0041f01801007387 */ /* 0x0083e60000100a00 */
[----:B-1----:R-:W3:Y:S01]  /*2b330*/  LDL.64 R24, [R1+0xf0] ;  /* 0x0000f00001187983 */ /* 0x002ee20000100a00 */
[----:B------:R1:W-:Y:S02]  /*2b340*/  STL.64 [R1+0x41b0], R12 ;  /* 0x0041b00c01007387 */ /* 0x0003e40000100a00 */
[----:B-1----:R-:W-:-:S02]  /*2b350*/  IMAD.MOV.U32 R12, RZ, RZ, R28 ;  /* 0x000000ffff0c7224 */ /* 0x002fc400078e001c */
[----:B------:R-:W-:Y:S01]  /*2b360*/  IMAD.MOV.U32 R13, RZ, RZ, R29 ;  /* 0x000000ffff0d7224 */ /* 0x000fe200078e001d */
[----:B------:R-:W4:Y:S01]  /*2b370*/  LDL.LU R28, [R1+0x421c] ;  /* 0x00421c00011c7983 */ /* 0x000f220000300800 */
[----:B------:R-:W3:Y:S05]  /*2b380*/  LDL.LU R29, [R1+0x4218] ;  /* 0x00421800011d7983 */ /* 0x000eea0000300800 */
[C---:B--2---:R-:W-:Y:S01]  /*2b390*/  HMMA.1688.F32.TF32 R12, R8.reuse, R12, R4 ;  /* 0x0000000c080c723c */ /* 0x044fe20000081004 */
[----:B------:R-:W2:Y:S01]  /*2b3a0*/  LDL.LU.64 R6, [R1+0x4210] ;  /* 0x0042100001067983 */ /* 0x000ea20000300a00 */
[----:B------:R-:W2:Y:S11]  /*2b3b0*/  LDL.LU.64 R4, [R1+0x4208] ;  /* 0x0042080001047983 */ /* 0x000eb60000300a00 */
[----:B------:R-:W-:Y:S10]  /*2b3c0*/  @!UPT UIADD3 URZ, URZ, URZ, URZ ;  /* 0x0000003f3f3ff290 */ /* 0x000ff4000fffe03f */
[----:B------:R-:W-:Y:S01]  /*2b3d0*/  STL.64 [R1+0x340], R12 ;  /* 0x0003400c01007387 */ /* 0x000fe20000100a00 */
[----:B------:R2:W-:Y:S02]  /*2b3e0*/  STL.64 [R1+0x348], R14 ;  /* 0x0003480e01007387 */ /* 0x0005e40000100a00 */
[----:B--2---:R-:W-:Y:S01]  /*2b3f0*/  HMMA.1688.F32.TF32 R12, R8, R20, R4 ;  /* 0x00000014080c723c */ /* 0x004fe20000081004 */
[----:B------:R-:W2:Y:S11]  /*2b400*/  LDL.LU R4, [R1+0x300] ;  /* 0x0003000001047983 */ /* 0x000eb60000300800 */
[----:B------:R-:W-:Y:S11]  /*2b410*/  @!UPT UIADD3 URZ, URZ, URZ, URZ ;  /* 0x0000003f3f3ff290 */ /* 0x000ff6000fffe03f */
[----:B------:R1:W-:Y:S01]  /*2b420*/  STL.64 [R1+0x330], R12 ;  /* 0x0003300c01007387 */ /* 0x0003e20000100a00 */
[----:B------:R-:W-:Y:S02]  /*2b430*/  STL.64 [R1+0x338], R14 ;  /* 0x0003380e01007387 */ /* 0x000fe40000100a00 */
[----:B------:R-:W2:Y:S02]  /*2b440*/  LDL.LU R5, [R1+0x304] ;  /* 0x0003040001057983 */ /* 0x000ea40000300800 */
[----:B------:R-:W2:Y:S01]  /*2b450*/  LDL.LU R6, [R1+0x308] ;  /* 0x0003080001067983 */ /* 0x000ea20000300800 */
[----:B------:R-:W2:Y:S01]  /*2b460*/  LDL.LU R7, [R1+0x30c] ;  /* 0x00030c0001077983 */ /* 0x000ea20000300800 */
[----:B-1----:R-:W-:Y:S02]  /*2b470*/  IMAD.MOV.U32 R12, RZ, RZ, R22 ;  /* 0x000000ffff0c7224 */ /* 0x002fe400078e0016 */
[----:B------:R-:W-:-:S05]  /*2b480*/  IMAD.MOV.U32 R13, RZ, RZ, R3 ;  /* 0x000000ffff0d7224 */ /* 0x000fca00078e0003 */
[----:B------:R1:W-:Y:S04]  /*2b490*/  STL.64 [R1+0x41d8], R12 ;  /* 0x0041d80c01007387 */ /* 0x0003e80000100a00 */
[----:B-1----:R-:W2:Y:S01]  /*2b4a0*/  LDL.LU R12, [R1+0x270] ;  /* 0x00027000010c7983 */ /* 0x002ea20000300800 */
[----:B------:R-:W2:Y:S02]  /*2b4b0*/  LDL.LU R13, [R1+0x274] ;  /* 0x00027400010d7983 */ /* 0x000ea40000300800 */
[----:B------:R-:W2:Y:S02]  /*2b4c0*/  LDL.LU R14, [R1+0x278] ;  /* 0x00027800010e7983 */ /* 0x000ea40000300800 */
[----:B------:R-:W2:Y:S01]  /*2b4d0*/  LDL.LU R15, [R1+0x27c] ;  /* 0x00027c00010f7983 */ /* 0x000ea20000300800 */
[----:B------:R1:W-:Y:S04]  /*2b4e0*/  STL.64 [R1+0x4190], R20 ;  /* 0x0041901401007387 */ /* 0x0003e80000100a00 */
[----:B-1----:R-:W2:Y:S01]  /*2b4f0*/  LDL.64 R20, [R1+0x110] ;  /* 0x0001100001147983 */ /* 0x002ea20000100a00 */
[----:B---3--:R-:W-:Y:S03]  /*2b500*/  HMMA.1688.F32.TF32 R16, R8, R24, R16 ;  /* 0x000000180810723c */ /* 0x008fe60000081010 */
[----:B--2---:R1:W-:Y:S04]  /*2b510*/  STL.64 [R1+0x41a8], R20 ;  /* 0x0041a81401007387 */ /* 0x0043e80000100a00 */
[----:B-1----:R-:W2:Y:S01]  /*2b520*/  LDL.LU R20, [R1+0x250] ;  /* 0x0002500001147983 */ /* 0x002ea20000300800 */
[----:B------:R-:W2:Y:S02]  /*2b530*/  LDL.LU R21, [R1+0x254] ;  /* 0x0002540001157983 */ /* 0x000ea40000300800 */
[----:B------:R-:W3:Y:S02]  /*2b540*/  LDL.LU R22, [R1+0x258] ;  /* 0x0002580001167983 */ /* 0x000ee40000300800 */
[----:B------:R-:W3:Y:S02]  /*2b550*/  LDL.LU R23, [R1+0x25c] ;  /* 0x00025c0001177983 */ /* 0x000ee40000300800 */
[----:B------:R-:W-:Y:S01]  /*2b560*/  IMAD.MOV.U32 R3, RZ, RZ, R25 ;  /* 0x000000ffff037224 */ /* 0x000fe200078e0019 */
[----:B---3--:R-:W-:Y:S01]  /*2b570*/  STL.64 [R1+0x41c0], R22 ;  /* 0x0041c01601007387 */ /* 0x008fe20000100a00 */
[----:B--2---:R1:W-:Y:S03]  /*2b580*/  STL.64 [R1+0x41b8], R20 ;  /* 0x0041b81401007387 */ /* 0x0043e60000100a00 */
[----:B-1----:R-:W2:Y:S01]  /*2b590*/  LDL.LU R20, [R1+0x260] ;  /* 0x0002600001147983 */ /* 0x002ea20000300800 */
[----:B------:R-:W2:Y:S02]  /*2b5a0*/  LDL.LU R21, [R1+0x264] ;  /* 0x0002640001157983 */ /* 0x000ea40000300800 */
[----:B------:R-:W2:Y:S02]  /*2b5b0*/  LDL.LU R22, [R1+0x268] ;  /* 0x0002680001167983 */ /* 0x000ea40000300800 */
[----:B------:R-:W2:Y:S01]  /*2b5c0*/  LDL.LU R23, [R1+0x26c] ;  /* 0x00026c0001177983 */ /* 0x000ea20000300800 */
[----:B------:R1:W-:Y:S01]  /*2b5d0*/  STL.64 [R1+0x320], R16 ;  /* 0x0003201001007387 */ /* 0x0003e20000100a00 */
[----:B------:R3:W-:Y:S03]  /*2b5e0*/  STL.64 [R1+0x328], R18 ;  /* 0x0003281201007387 */ /* 0x0007e60000100a00 */
[----:B-1----:R-:W2:Y:S01]  /*2b5f0*/  LDL.LU.64 R16, [R1+0x4200] ;  /* 0x0042000001107983 */ /* 0x002ea20000300a00 */
[----:B---3--:R-:W-:-:S02]  /*2b600*/  IMAD.MOV.U32 R18, RZ, RZ, R24 ;  /* 0x000000ffff127224 */ /* 0x008fc400078e0018 */
[----:B------:R-:W2:Y:S02]  /*2b610*/  LDL.LU.64 R26, [R1+0x41f8] ;  /* 0x0041f800011a7983 */ /* 0x000ea40000300a00 */
[----:B------:R-:W2:Y:S02]  /*2b620*/  LDL.LU.64 R24, [R1+0x41f0] ;  /* 0x0041f00001187983 */ /* 0x000ea40000300a00 */
[----:B--2---:R-:W-:Y:S11]  /*2b630*/  HMMA.1688.F32.TF32 R24, R8, R16, R24 ;  /* 0x000000100818723c */ /* 0x004ff60000081018 */
[----:B------:R-:W-:Y:S11]  /*2b640*/  @!UPT UIADD3 URZ, URZ, URZ, URZ ;  /* 0x0000003f3f3ff290 */ /* 0x000ff6000fffe03f */
[----:B------:R-:W-:Y:S01]  /*2b650*/  @!UPT UIADD3 URZ, URZ, URZ, URZ ;  /* 0x0000003f3f3ff290 */ /* 0x000fe2000fffe03f */
[----:B------:R1:W-:Y:S01]  /*2b660*/  STL.64 [R1+0x310], R24 ;  /* 0x0003101801007387 */ /* 0x0003e20000100a00 */
[----:B------:R-:W-:Y:S03]  /*2b670*/  STL.64 [R1+0x318], R26 ;  /* 0x0003181a01007387 */ /* 0x000fe60000100a00 */
[----:B-1----:R-:W2:Y:S01]  /*2b680*/  LDL.LU.64 R24, [R1+0x41e8] ;  /* 0x0041e80001187983 */ /* 0x002ea20000300a00 */
[----:B------:R1:W-:Y:S02]  /*2b690*/  STL.64 [R1+0x4170], R16 ;  /* 0x0041701001007387 */ /* 0x0003e40000100a00 */
[----:B-1----:R-:W-:Y:S02]  /*2b6a0*/  IMAD.MOV.U32 R16, RZ, RZ, R18 ;  /* 0x000000ffff107224 */ /* 0x002fe400078e0012 */
[----:B------:R-:W-:-:S05]  /*2b6b0*/  IMAD.MOV.U32 R17, RZ, RZ, R3 ;  /* 0x000000ffff117224 */ /* 0x000fca00078e0003 */
[----:B------:R1:W-:Y:S04]  /*2b6c0*/  STL.64 [R1+0x4188], R16 ;  /* 0x0041881001007387 */ /* 0x0003e80000100a00 */
[----:B-1----:R-:W3:Y:S01]  /*2b6d0*/  LDL.LU R16, [R1+0x230] ;  /* 0x0002300001107983 */ /* 0x002ee20000300800 */
[----:B------:R-:W3:Y:S02]  /*2b6e0*/  LDL.LU R17, [R1+0x234] ;  /* 0x0002340001117983 */ /* 0x000ee40000300800 */
[----:B------:R-:W3:Y:S02]  /*2b6f0*/  LDL.LU R18, [R1+0x238] ;  /* 0x0002380001127983 */ /* 0x000ee40000300800 */
[----:B------:R-:W3:Y:S01]  /*2b700*/  LDL.LU R19, [R1+0x23c] ;  /* 0x00023c0001137983 */ /* 0x000ee20000300800 */
[C---:B--2---:R-:W-:Y:S11]  /*2b710*/  HMMA.1688.F32.TF32 R4, R8.reuse, R24, R4 ;  /* 0x000000180804723c */ /* 0x044ff60000081004 */
[----:B------:R-:W-:Y:S11]  /*2b720*/  @!UPT UIADD3 URZ, URZ, URZ, URZ ;  /* 0x0000003f3f3ff290 */ /* 0x000ff6000fffe03f */
[----:B------:R-:W-:Y:S01]  /*2b730*/  @!UPT UIADD3 URZ, URZ, URZ, URZ ;  /* 0x0000003f3f3ff290 */ /* 0x000fe2000fffe03f */
[----:B------:R1:W-:Y:S01]  /*2b740*/  STL.64 [R1+0x300], R4 ;  /* 0x0003000401007387 */ /* 0x0003e20000100a00 */
[----:B------:R-:W-:Y:S03]  /*2b750*/  STL.64 [R1+0x308], R6 ;  /* 0x0003080601007387 */ /* 0x000fe60000100a00 */
[----:B-1----:R-:W2:Y:S01]  /*2b760*/  LDL.LU.64 R4, [R1+0x41e0] ;  /* 0x0041e00001047983 */ /* 0x002ea20000300a00 */
[----:B------:R1:W-:Y:S03]  /*2b770*/  STL.64 [R1+0x4168], R24 ;  /* 0x0041681801007387 */ /* 0x0003e60000100a00 */
[----:B-1----:R-:W3:Y:S01]  /*2b780*/  LDL.LU R24, [R1+0x210] ;  /* 0x0002100001187983 */ /* 0x002ee20000300800 */
[----:B------:R-:W3:Y:S02]  /*2b790*/  LDL.LU R25, [R1+0x214] ;  /* 0x0002140001197983 */ /* 0x000ee40000300800 */
[----:B------:R-:W3:Y:S02]  /*2b7a0*/  LDL.LU R26, [R1+0x218] ;  /* 0x00021800011a7983 */ /* 0x000ee40000300800 */
[----:B------:R-:W3:Y:S01]  /*2b7b0*/  LDL.LU R27, [R1+0x21c] ;  /* 0x00021c00011b7983 */ /* 0x000ee20000300800 */
[----:B--2---:R-:W-:Y:S01]  /*2b7c0*/  HMMA.1688.F32.TF32 R8, R8, R4, R12 ;  /* 0x000000040808723c */ /* 0x004fe2000008100c */
[----:B---3--:R-:W-:Y:S01]  /*2b7d0*/  STL.64 [R1+0x4180], R26 ;  /* 0x0041801a01007387 */ /* 0x008fe20000100a00 */
[----:B------:R1:W-:Y:S03]  /*2b7e0*/  STL.64 [R1+0x4178], R24 ;  /* 0x0041781801007387 */ /* 0x0003e60000100a00 */
[----:B-1----:R-:W2:Y:S01]  /*2b7f0*/  LDL.LU R24, [R1+0x220] ;  /* 0x0002200001187983 */ /* 0x002ea20000300800 */
[----:B------:R-:W2:Y:S02]  /*2b800*/  LDL.LU R25, [R1+0x224] ;  /* 0x0002240001197983 */ /* 0x000ea40000300800 */
[----:B------:R-:W2:Y:S02]  /*2b810*/  LDL.LU R26, [R1+0x228] ;  /* 0x00022800011a7983 */ /* 0x000ea40000300800 */
[----:B------:R-:W2:Y:S01]  /*2b820*/  LDL.LU R27, [R1+0x22c] ;  /* 0x00022c00011b7983 */ /* 0x000ea20000300800 */
[----:B------:R-:W3:Y:S01]  /*2b830*/  LDL.LU.64 R12, [R1+0x41d8] ;  /* 0x0041d800010c7983 */ /* 0x000ee20000300a00 */
[----:B------:R-:W3:Y:S02]  /*2b840*/  LDL.LU.64 R6, [R1+0x41d0] ;  /* 0x0041d00001067983 */ /* 0x000ee40000300a00 */
[----:B------:R-:W3:Y:S09]  /*2b850*/  LDL.LU.64 R4, [R1+0x41c8] ;  /* 0x0041c80001047983 */ /* 0x000ef20000300a00 */
[----:B------:R1:W-:Y:S01]  /*2b860*/  STL.64 [R1+0x270], R8 ;  /* 0x0002700801007387 */ /* 0x0003e20000100a00 */
[----:B------:R-:W-:Y:S04]  /*2b870*/  STL.64 [R1+0x278], R10 ;  /* 0x0002780a01007387 */ /* 0x000fe80000100a00 */
[----:B-1----:R-:W2:Y:S01]  /*2b880*/  LDL.64 R8, [R1] ;  /* 0x0000000001087983 */ /* 0x002ea20000100a00 */
[C---:B---3--:R-:W-:Y:S03]  /*2b890*/  HMMA.1688.F32.TF32 R12, R4.reuse, R12, R20 ;  /* 0x0000000c040c723c */ /* 0x048fe60000081014 */
[----:B------:R-:W3:Y:S01]  /*2b8a0*/  LDL.LU.64 R22, [R1+0x41c0] ;  /* 0x0041c00001167983 */ /* 0x000ee20000300a00 */
[----:B------:R-:W3:Y:S11]  /*2b8b0*/  LDL.LU.64 R20, [R1+0x41b8] ;  /* 0x0041b80001147983 */ /* 0x000ef60000300a00 */
[----:B------:R-:W-:Y:S08]  /*2b8c0*/  @!UPT UIADD3 URZ, URZ, URZ, URZ ;  /* 0x0000003f3f3ff290 */ /* 0x000ff0000fffe03f */
[----:B------:R1:W-:Y:S01]  /*2b8d0*/  STL.64 [R1+0x260], R12 ;  /* 0x0002600c01007387 */ /* 0x0003e20000100a00 */
[----:B------:R3:W-:Y:S03]  /*2b8e0*/  STL.64 [R1+0x268], R14 ;  /* 0x0002680e01007387 */ /* 0x0007e60000100a00 */
[----:B-1----:R-:W3:Y:S02]  /*2b8f0*/  LDL.LU.64 R12, [R1+0x41b0] ;  /* 0x0041b000010c7983 */ /* 0x002ee40000300a00 */
[C---:B---3--:R-:W-:Y:S02]  /*2b900*/  HMMA.1688.F32.TF32 R12, R4.reuse, R12, R20 ;  /* 0x0000000c040c723c */ /* 0x048fe40000081014 */
[----:B------:R-:W3:Y:S11]  /*2b910*/  LDL.LU.64 R20, [R1+0x41a8] ;  /* 0x0041a80001147983 */ /* 0x000ef60000300a00 */
[----:B------:R-:W-:Y:S10]  /*2b920*/  @!UPT UIADD3 URZ, URZ, URZ, URZ ;  /* 0x0000003f3f3ff290 */ /* 0x000ff4000fffe03f */
[----:B------:R-:W-:Y:S01]  /*2b930*/  STL.64 [R1+0x250], R12 ;  /* 0x0002500c01007387 */ /* 0x000fe20000100a00 */
[----:B------:R1:W-:Y:S03]  /*2b940*/  STL.64 [R1+0x258], R14 ;  /* 0x0002580e01007387 */ /* 0x0003e60000100a00 */
[----:B-1----:R-:W2:Y:S01]  /*2b950*/  LDL.LU.64 R14, [R1+0x41a0] ;  /* 0x0041a000010e7983 */ /* 0x002ea20000300a00 */
[----:B------:R-:W2:Y:S02]  /*2b960*/  LDL.LU.64 R12, [R1+0x4198] ;  /* 0x00419800010c7983 */ /* 0x000ea40000300a00 */
[----:B---3--:R-:W-:Y:S01]  /*2b970*/  IMAD.MOV.U32 R11, RZ, RZ, R21 ;  /* 0x000000ffff0b7224 */ /* 0x008fe200078e0015 */
[C---:B--2---:R-:W-:Y:S11]  /*2b980*/  HMMA.1688.F32.TF32 R12, R4.reuse, R20, R12 ;  /* 0x00000014040c723c */ /* 0x044ff6000008100c */
[----:B------:R-:W-:Y:S11]  /*2b990*/  @!UPT UIADD3 URZ, URZ, URZ, URZ ;  /* 0x0000003f3f3ff290 */ /* 0x000ff6000fffe03f */
[----:B------:R-:W-:Y:S01]  /*2b9a0*/  @!UPT UIADD3 URZ, URZ, URZ, URZ ;  /* 0x0000003f3f3ff290 */ /* 0x000fe2000fffe03f */
[----:B------:R1:W-:Y:S01]  /*2b9b0*/  STL.64 [R1+0x240], R12 ;  /* 0x0002400c01007387 */ /* 0x0003e20000100a00 */
[----:B------:R-:W-:Y:S02]  /*2b9c0*/  STL.64 [R1+0x248], R14 ;  /* 0x0002480e01007387 */ /* 0x000fe40000100a00 */
[----:B-1----:R-:W-:Y:S02]  /*2b9d0*/  IMAD.MOV.U32 R12, RZ, RZ, R20 ;  /* 0x000000ffff0c7224 */ /* 0x002fe400078e0014 */
[----:B------:R-:W2:Y:S02]  /*2b9e0*/  LDL.LU.64 R20, [R1+0x4190] ;  /* 0x0041900001147983 */ /* 0x000ea40000300a00 */
        /* <DEDUP_REMOVED lines=11> */
[C---:B--2---:R-:W-:Y:S01]  /*2baa0*/  HMMA.1688.F32.TF32 R16, R4.reuse, R16, R24 ;  /* 0x000000100410723c */ /* 0x044fe20000081018 */
[----:B------:R-:W2:Y:S01]  /*2bab0*/  LDL.LU.64 R26, [R1+0x4180] ;  /* 0x00418000011a7983 */ /* 0x000ea20000300a00 */
[----:B------:R-:W2:Y:S11]  /*2bac0*/  LDL.LU.64 R24, [R1+0x4178] ;  /* 0x0041780001187983 */ /* 0x000eb60000300a00 */
[----:B------:R-:W-:Y:S10]  /*2bad0*/  @!UPT UIADD3 URZ, URZ, URZ, URZ ;  /* 0x0000003f3f3ff290 */ /* 0x000ff4000fffe03f */
[----:B------:R1:W-:Y:S01]  /*2bae0*/  STL.64 [R1+0x220], R16 ;  /* 0x0002201001007387 */ /* 0x0003e20000100a00 */
[----:B------:R-:W-:Y:S03]  /*2baf0*/  STL.64 [R1+0x228], R18 ;  /* 0x0002281201007387 */ /* 0x000fe60000100a00 */
[----:B-1----:R-:W2:Y:S02]  /*2bb00*/  LDL.LU.64 R16, [R1+0x4170] ;  /* 0x0041700001107983 */ /* 0x002ea40000300a00 */
[C---:B--2---:R-:W-:Y:S01]  /*2bb10*/  HMMA.1688.F32.TF32 R24, R4.reuse, R16, R24 ;  /* 0x000000100418723c */ /* 0x044fe20000081018 */
[----:B------:R-:W-:Y:S02]  /*2bb20*/  IMAD.MOV.U32 R10, RZ, RZ, R16 ;  /* 0x000000ffff0a7224 */ /* 0x000fe400078e0010 */
[----:B------:R-:W-:Y:S11]  /*2bb30*/  IMAD.MOV.U32 R3, RZ, RZ, R17 ;  /* 0x000000ffff037224 */ /* 0x000ff600078e0011 */
[----:B------:R-:W-:Y:S09]  /*2bb40*/  @!UPT UIADD3 URZ, URZ, URZ, URZ ;  /* 0x0000003f3f3ff290 */ /* 0x000ff2000fffe03f */
[----:B------:R1:W-:Y:S01]  /*2bb50*/  STL.64 [R1+0x210], R24 ;  /* 0x0002101801007387 */ /* 0x0003e20000100a00 */
[----:B------:R2:W-:Y:S03]  /*2bb60*/  STL.64 [R1+0x218], R26 ;  /* 0x0002181a01007387 */ /* 0x0005e60000100a00 */
[----:B-1----:R-:W3:Y:S01]  /*2bb70*/  LDL.LU.64 R24, [R1+0x4168] ;  /* 0x0041680001187983 */ /* 0x002ee20000300a00 */
[----:B------:R-:W2:Y:S02]  /*2bb80*/  LDL.LU.64 R18, [R1+0x4160] ;  /* 0x0041600001127983 */ /* 0x000ea40000300a00 */
[----:B------:R-:W2:Y:S01]  /*2bb90*/  LDL.LU.64 R16, [R1+0x4158] ;  /* 0x0041580001107983 */ /* 0x000ea20000300a00 */
[C---:B---3--:R-:W-:Y:S08]  /*2bba0*/  HMMA.1688.F32.TF32 R20, R4.reuse, R24, R20 ;  /* 0x000000180414723c */ /* 0x048ff00000081014 */
[----:B--2---:R-:W-:Y:S01]  /*2bbb0*/  HMMA.1688.F32.TF32 R4, R4, R8, R16 ;  /* 0x000000080404723c */ /* 0x004fe20000081010 */
[----:B------:R-:W-:-:S02]  /*2bbc0*/  IMAD.MOV.U32 R14, RZ, RZ, R24 ;  /* 0x000000ffff0e7224 */ /* 0x000fc400078e0018 */
[----:B------:R-:W-:Y:S11]  /*2bbd0*/  IMAD.MOV.U32 R13, RZ, RZ, R25 ;  /* 0x000000ffff0d7224 */ /* 0x000ff600078e0019 */
[----:B------:R-:W-:Y:S01]  /*2bbe0*/  @!UPT UIADD3 URZ, URZ, URZ, URZ ;  /* 0x0000003f3f3ff290 */ /* 0x000fe2000fffe03f */
[----:B------:R1:W-:Y:S01]  /*2bbf0*/  STL.64 [R1+0x200], R20 ;  /* 0x0002001401007387 */ /* 0x0003e20000100a00 */
[----:B------:R-:W-:Y:S02]  /*2bc00*/  STL.64 [R1+0x208], R22 ;  /* 0x0002081601007387 */ /* 0x000fe40000100a00 */
[----:B------:R-:W2:Y:S02]  /*2bc10*/  LDL.LU.64 R26, [R1+0x4150] ;  /* 0x00415000011a7983 */ /* 0x000ea40000300a00 */
[----:B------:R-:W2:Y:S01]  /*2bc20*/  LDL.LU.64 R24, [R1+0x4148] ;  /* 0x0041480001187983 */ /* 0x000ea20000300a00 */
[----:B------:R3:W-:Y:S02]  /*2bc30*/  STL.64 [R1+0x40c8], R8 ;  /* 0x0040c80801007387 */ /* 0x0007e40000100a00 */
[----:B------:R-:W-:Y:S02]  /*2bc40*/  STL.64 [R1+0x170], R4 ;  /* 0x0001700401007387 */ /* 0x000fe40000100a00 */
[----:B------:R-:W-:Y:S02]  /*2bc50*/  STL.64 [R1+0x178], R6 ;  /* 0x0001780601007387 */ /* 0x000fe40000100a00 */
[----:B-1----:R-:W-:-:S02]  /*2bc60*/  IMAD.MOV.U32 R20, RZ, RZ, R12 ;  /* 0x000000ffff147224 */ /* 0x002fc400078e000c */
[----:B------:R-:W-:Y:S02]  /*2bc70*/  IMAD.MOV.U32 R21, RZ, RZ, R11 ;  /* 0x000000ffff157224 */ /* 0x000fe400078e000b */
[----:B---3--:R-:W-:Y:S02]  /*2bc80*/  IMAD.MOV.U32 R8, RZ, RZ, R14 ;  /* 0x000000ffff087224 */ /* 0x008fe400078e000e */
[----:B------:R-:W-:Y:S01]  /*2bc90*/  IMAD.MOV.U32 R9, RZ, RZ, R13 ;  /* 0x000000ffff097224 */ /* 0x000fe200078e000d */
[----:B------:R-:W-:Y:S04]  /*2bca0*/  STL.64 [R1+0x4120], R20 ;  /* 0x0041201401007387 */ /* 0x000fe80000100a00 */
[----:B------:R1:W-:Y:S01]  /*2bcb0*/  STL.64 [R1+0x40e0], R8 ;  /* 0x0040e00801007387 */ /* 0x0003e20000100a00 */
[----:B------:R-:W3:Y:S02]  /*2bcc0*/  LDL.LU R16, [R1+0x150] ;  /* 0x0001500001107983 */ /* 0x000ee40000300800 */
[----:B------:R-:W3:Y:S02]  /*2bcd0*/  LDL.LU R17, [R1+0x154] ;  /* 0x0001540001117983 */ /* 0x000ee40000300800 */
[----:B------:R-:W2:Y:S01]  /*2bce0*/  LDL.LU R18, [R1+0x158] ;  /* 0x0001580001127983 */ /* 0x000ea20000300800 */
[----:B------:R-:W2:Y:S01]  /*2bcf0*/  LDL.LU R19, [R1+0x15c] ;  /* 0x00015c0001137983 */ /* 0x000ea20000300800 */
[----:B------:R-:W3:Y:S02]  /*2bd00*/  LDL.LU R12, [R1+0x160] ;  /* 0x00016000010c7983 */ /* 0x000ee40000300800 */
[----:B------:R-:W4:Y:S02]  /*2bd10*/  LDL.LU R13, [R1+0x164] ;  /* 0x00016400010d7983 */ /* 0x000f240000300800 */
[----:B------:R-:W4:Y:S01]  /*2bd20*/  LDL.LU R14, [R1+0x168] ;  /* 0x00016800010e7983 */ /* 0x000f220000300800 */
[----:B------:R-:W4:Y:S01]  /*2bd30*/  LDL.LU R15, [R1+0x16c] ;  /* 0x00016c00010f7983 */ /* 0x000f220000300800 */
[----:B-1----:R-:W-:-:S02]  /*2bd40*/  IMAD.MOV.U32 R8, RZ, RZ, R10 ;  /* 0x000000ffff087224 */ /* 0x002fc400078e000a */
[----:B------:R-:W-:Y:S01]  /*2bd50*/  IMAD.MOV.U32 R9, RZ, RZ, R3 ;  /* 0x000000ffff097224 */ /* 0x000fe200078e0003 */
[----:B--2---:R-:W-:Y:S01]  /*2bd60*/  STL.64 [R1+0x4138], R18 ;  /* 0x0041381201007387 */ /* 0x004fe20000100a00 */
[----:B---3--:R1:W-:Y:S02]  /*2bd70*/  STL.64 [R1+0x4130], R16 ;  /* 0x0041301001007387 */ /* 0x0083e40000100a00 */
[----:B------:R-:W2:Y:S01]  /*2bd80*/  LDL.64 R20, [R1+0x120] ;  /* 0x0001200001147983 */ /* 0x000ea20000100a00 */
[----:B-1----:R-:W4:Y:S01]  /*2bd90*/  LDL.64 R16, [R1+0x130] ;  /* 0x0001300001107983 */ /* 0x002f220000100a00 */
[----:B------:R1:W-:Y:S03]  /*2bda0*/  STL.64 [R1+0x40f8], R8 ;  /* 0x0040f80801007387 */ /* 0x0003e60000100a00 */
[----:B-1----:R-:W3:Y:S04]  /*2bdb0*/  LDL.64 R8, [R1+0xf0] ;  /* 0x0000f00001087983 */ /* 0x002ee80000100a00 */
[----:B---3--:R1:W-:Y:S04]  /*2bdc0*/  STL.64 [R1+0x4100], R8 ;  /* 0x0041000801007387 */ /* 0x0083e80000100a00 */
[----:B-1----:R-:W3:Y:S01]  /*2bdd0*/  LDL.LU R8, [R1+0x4a0] ;  /* 0x0004a00001087983 */ /* 0x002ee20000300800 */
[----:B------:R-:W3:Y:S02]  /*2bde0*/  LDL.LU R9, [R1+0x4a4] ;  /* 0x0004a40001097983 */ /* 0x000ee40000300800 */
[----:B------:R-:W2:Y:S02]  /*2bdf0*/  LDL.LU R10, [R1+0x4a8] ;  /* 0x0004a800010a7983 */ /* 0x000ea40000300800 */
[----:B------:R-:W2:Y:S02]  /*2be00*/  LDL.LU R11, [R1+0x4ac] ;  /* 0x0004ac00010b7983 */ /* 0x000ea40000300800 */
[----:B--2---:R-:W-:Y:S01]  /*2be10*/  STL.64 [R1+0x4118], R10 ;  /* 0x0041180a01007387 */ /* 0x004fe20000100a00 */
[----:B---3--:R1:W-:Y:S03]  /*2be20*/  STL.64 [R1+0x4110], R8 ;  /* 0x0041100801007387 */ /* 0x0083e60000100a00 */
[----:B-1----:R-:W2:Y:S01]  /*2be30*/  LDL.LU R8, [R1+0x140] ;  /* 0x0001400001087983 */ /* 0x002ea20000300800 */
[----:B------:R-:W2:Y:S02]  /*2be40*/  LDL.LU R9, [R1+0x144] ;  /* 0x0001440001097983 */ /* 0x000ea40000300800 */
[----:B------:R-:W2:Y:S02]  /*2be50*/  LDL.LU R10, [R1+0x148] ;  /* 0x00014800010a7983 */ /* 0x000ea40000300800 */
[----:B------:R-:W2:Y:S01]  /*2be60*/  LDL.LU R11, [R1+0x14c] ;  /* 0x00014c00010b7983 */ /* 0x000ea20000300800 */
[----:B------:R-:W3:Y:S01]  /*2be70*/  LDL.LU R4, [R1+0x430] ;  /* 0x0004300001047983 */ /* 0x000ee20000300800 */
[----:B------:R-:W3:Y:S02]  /*2be80*/  LDL.LU R5, [R1+0x434] ;  /* 0x0004340001057983 */ /* 0x000ee40000300800 */
[----:B------:R-:W2:Y:S02]  /*2be90*/  LDL.LU R6, [R1+0x438] ;  /* 0x0004380001067983 */ /* 0x000ea40000300800 */
[----:B------:R-:W2:Y:S01]  /*2bea0*/  LDL.LU R7, [R1+0x43c] ;  /* 0x00043c0001077983 */ /* 0x000ea20000300800 */
[----:B----4-:R-:W-:Y:S01]  /*2beb0*/  HMMA.1688.F32.TF32 R12, R24, R16, R12 ;  /* 0x00000010180c723c */ /* 0x010fe2000008100c */
[----:B--2---:R-:W-:Y:S01]  /*2bec0*/  STL.64 [R1+0x40d8], R6 ;  /* 0x0040d80601007387 */ /* 0x004fe20000100a00 */
[----:B---3--:R1:W-:Y:S03]  /*2bed0*/  STL.64 [R1+0x40d0], R4 ;  /* 0x0040d00401007387 */ /* 0x0083e60000100a00 */
[----:B-1----:R-:W2:Y:S01]  /*2bee0*/  LDL.LU R4, [R1+0x470] ;  /* 0x0004700001047983 */ /* 0x002ea20000300800 */
[----:B------:R-:W2:Y:S02]  /*2bef0*/  LDL.LU R5, [R1+0x474] ;  /* 0x0004740001057983 */ /* 0x000ea40000300800 */
[----:B------:R-:W3:Y:S02]  /*2bf00*/  LDL.LU R6, [R1+0x478] ;  /* 0x0004780001067983 */ /* 0x000ee40000300800 */
[----:B------:R-:W-:-:S02]  /*2bf10*/  IMAD.MOV.U32 R7, RZ, RZ, R29 ;  /* 0x000000ffff077224 */ /* 0x000fc400078e001d */
[----:B------:R-:W4:Y:S04]  /*2bf20*/  LDL.LU R29, [R1+0x4140] ;  /* 0x00414000011d7983 */ /* 0x000f280000300800 */
[----:B---3--:R-:W-:Y:S01]  /*2bf30*/  STL.64 [R1+0x40f0], R6 ;  /* 0x0040f00601007387 */ /* 0x008fe20000100a00 */
[----:B--2---:R1:W-:Y:S03]  /*2bf40*/  STL.64 [R1+0x40e8], R4 ;  /* 0x0040e80401007387 */ /* 0x0043e60000100a00 */
[----:B-1----:R-:W2:Y:S01]  /*2bf50*/  LDL.LU R4, [R1+0x480] ;  /* 0x0004800001047983 */ /* 0x002ea20000300800 */
[----:B------:R-:W2:Y:S02]  /*2bf60*/  LDL.LU R5, [R1+0x484] ;  /* 0x0004840001057983 */ /* 0x000ea40000300800 */
[----:B------:R-:W2:Y:S02]  /*2bf70*/  LDL.LU R6, [R1+0x488] ;  /* 0x0004880001067983 */ /* 0x000ea40000300800 */
[----:B------:R-:W2:Y:S01]  /*2bf80*/  LDL.LU R7, [R1+0x48c] ;  /* 0x00048c0001077983 */ /* 0x000ea20000300800 */
[----:B------:R1:W-:Y:S01]  /*2bf90*/  STL.64 [R1+0x160], R12 ;  /* 0x0001600c01007387 */ /* 0x0003e20000100a00 */
[----:B------:R3:W-:Y:S02]  /*2bfa0*/  STL.64 [R1+0x168], R14 ;  /* 0x0001680e01007387 */ /* 0x0007e40000100a00 */
[----:B------:R-:W2:Y:S02]  /*2bfb0*/  LDL.LU.64 R18, [R1+0x4138] ;  /* 0x0041380001127983 */ /* 0x000ea40000300a00 */
[----:B-1----:R-:W-:-:S02]  /*2bfc0*/  IMAD.MOV.U32 R13, RZ, RZ, R17 ;  /* 0x000000ffff0d7224 */ /* 0x002fc400078e0011 */
[----:B---3--:R-:W-:Y:S02]  /*2bfd0*/  IMAD.MOV.U32 R14, RZ, RZ, R16 ;  /* 0x000000ffff0e7224 */ /* 0x008fe400078e0010 */
[----:B------:R-:W2:Y:S01]  /*2bfe0*/  LDL.LU.64 R16, [R1+0x4130] ;  /* 0x0041300001107983 */ /* 0x000ea20000300a00 */
[----:B------:R-:W-:Y:S01]  /*2bff0*/  IMAD.MOV.U32 R15, RZ, RZ, R21 ;  /* 0x000000ffff0f7224 */ /* 0x000fe200078e0015 */
[C---:B--2---:R-:W-:Y:S11]  /*2c000*/  HMMA.1688.F32.TF32 R16, R24.reuse, R20, R16 ;  /* 0x000000141810723c */ /* 0x044ff60000081010 */
[----:B------:R-:W-:Y:S11]  /*2c010*/  @!UPT UIADD3 URZ, URZ, URZ, URZ ;  /* 0x0000003f3f3ff290 */ /* 0x000ff6000fffe03f */
[----:B------:R-:W-:Y:S01]  /*2c020*/  @!UPT UIADD3 URZ, URZ, URZ, URZ ;  /* 0x0000003f3f3ff290 */ /* 0x000fe2000fffe03f */
[----:B------:R1:W-:Y:S01]  /*2c030*/  STL.64 [R1+0x150], R16 ;  /* 0x0001501001007387 */ /* 0x0003e20000100a00 */
[----:B------:R2:W-:Y:S03]  /*2c040*/  STL.64 [R1+0x158], R18 ;  /* 0x0001581201007387 */ /* 0x0005e60000100a00 */
[----:B-1----:R-:W3:Y:S01]  /*2c050*/  LDL.LU.64 R16, [R1+0x4128] ;  /* 0x0041280001107983 */ /* 0x002ee20000300a00 */
[----:B--2---:R-:W-:Y:S02]  /*2c060*/  IMAD.MOV.U32 R18, RZ, RZ, R20 ;  /* 0x000000ffff127224 */ /* 0x004fe400078e0014 */
[----:B------:R-:W2:Y:S02]  /*2c070*/  LDL.LU.64 R20, [R1+0x4120] ;  /* 0x0041200001147983 */ /* 0x000ea40000300a00 */
[C---:B--2---:R-:W-:Y:S01]  /*2c080*/  HMMA.1688.F32.TF32 R20, R24.reuse, R20, R8 ;  /* 0x000000141814723c */ /* 0x044fe20000081008 */
[----:B------:R-:W2:Y:S01]  /*2c090*/  LDL.LU.64 R10, [R1+0x4118] ;  /* 0x00411800010a7983 */ /* 0x000ea20000300a00 */
[----:B------:R-:W2:Y:S11]  /*2c0a0*/  LDL.LU.64 R8, [R1+0x4110] ;  /* 0x0041100001087983 */ /* 0x000eb60000300a00 */
[----:B------:R-:W-:Y:S10]  /*2c0b0*/  @!UPT UIADD3 URZ, URZ, URZ, URZ ;  /* 0x0000003f3f3ff290 */ /* 0x000ff4000fffe03f */
[----:B------:R1:W-:Y:S01]  /*2c0c0*/  STL.64 [R1+0x140], R20 ;  /* 0x0001401401007387 */ /* 0x0003e20000100a00 */
[----:B------:R-:W-:Y:S03]  /*2c0d0*/  STL.64 [R1+0x148], R22 ;  /* 0x0001481601007387 */ /* 0x000fe60000100a00 */
[----:B-1----:R-:W2:Y:S02]  /*2c0e0*/  LDL.LU.64 R20, [R1+0x4108] ;  /* 0x0041080001147983 */ /* 0x002ea40000300a00 */
[----:B--2---:R-:W-:Y:S11]  /*2c0f0*/  HMMA.1688.F32.TF32 R8, R24, R20, R8 ;  /* 0x000000141808723c */ /* 0x004ff60000081008 */
[----:B------:R-:W-:Y:S11]  /*2c100*/  @!UPT UIADD3 URZ, URZ, URZ, URZ ;  /* 0x0000003f3f3ff290 */ /* 0x000ff6000fffe03f */
[----:B------:R-:W-:Y:S01]  /*2c110*/  @!UPT UIADD3 URZ, URZ, URZ, URZ ;  /* 0x0000003f3f3ff290 */ /* 0x000fe2000fffe03f */
[----:B------:R1:W-:Y:S01]  /*2c120*/  STL.64 [R1+0xd0], R8 ;  /* 0x0000d00801007387 */ /* 0x0003e20000100a00 */
[----:B------:R-:W-:Y:S03]  /*2c130*/  STL.64 [R1+0xd8], R10 ;  /* 0x0000d80a01007387 */ /* 0x000fe60000100a00 */
[----:B-1----:R-:W2:Y:S01]  /*2c140*/  LDL.LU.64 R8, [R1+0x4100] ;  /* 0x0041000001087983 */ /* 0x002ea20000300a00 */
[----:B------:R1:W-:Y:S03]  /*2c150*/  STL.64 [R1+0x4088], R20 ;  /* 0x0040881401007387 */ /* 0x0003e60000100a00 */
[----:B-1----:R-:W2:Y:S01]  /*2c160*/  LDL.LU R20, [R1+0x490] ;  /* 0x0004900001147983 */ /* 0x002ea20000300800 */
[----:B------:R-:W2:Y:S02]  /*2c170*/  LDL.LU R21, [R1+0x494] ;  /* 0x0004940001157983 */ /* 0x000ea40000300800 */
[----:B------:R-:W2:Y:S02]  /*2c180*/  LDL.LU R22, [R1+0x498] ;  /* 0x0004980001167983 */ /* 0x000ea40000300800 */
[----:B----4-:R-:W-:-:S07]  /*2c190*/  IMAD.MOV.U32 R23, RZ, RZ, R29 ;  /* 0x000000ffff177224 */ /* 0x010fce00078e001d */
[C---:B--2---:R-:W-:Y:S01]  /*2c1a0*/  HMMA.1688.F32.TF32 R20, R24.reuse, R8, R20 ;  /* 0x000000081814723c */ /* 0x044fe20000081014 */
[----:B------:R-:W-:Y:S11]  /*2c1b0*/  IMAD.MOV.U32 R19, RZ, RZ, R9 ;  /* 0x000000ffff137224 */ /* 0x000ff600078e0009 */
[----:B------:R-:W-:Y:S11]  /*2c1c0*/  @!UPT UIADD3 URZ, URZ, URZ, URZ ;  /* 0x0000003f3f3ff290 */ /* 0x000ff6000fffe03f */
[----:B------:R1:W-:Y:S01]  /*2c1d0*/  STL.64 [R1+0xc0], R20 ;  /* 0x0000c01401007387 */ /* 0x0003e20000100a00 */
[----:B------:R-:W-:Y:S02]  /*2c1e0*/  STL.64 [R1+0xc8], R22 ;  /* 0x0000c81601007387 */ /* 0x000fe40000100a00 */
[----:B-1----:R-:W-:Y:S02]  /*2c1f0*/  IMAD.MOV.U32 R20, RZ, RZ, R8 ;  /* 0x000000ffff147224 */ /* 0x002fe400078e0008 */
[----:B------:R-:W2:Y:S02]  /*2c200*/  LDL.LU.64 R8, [R1+0x40f8] ;  /* 0x0040f80001087983 */ /* 0x000ea40000300a00 */
[C---:B--2---:R-:W-:Y:S02]  /*2c210*/  HMMA.1688.F32.TF32 R8, R24.reuse, R8, R4 ;  /* 0x000000081808723c */ /* 0x044fe40000081004 */
[----:B------:R-:W2:Y:S01]  /*2c220*/  LDL.LU.64 R6, [R1+0x40f0] ;  /* 0x0040f00001067983 */ /* 0x000ea20000300a00 */
[----:B------:R-:W2:Y:S11]  /*2c230*/  LDL.LU.64 R4, [R1+0x40e8] ;  /* 0x0040e80001047983 */ /* 0x000eb60000300a00 */
[----:B------:R-:W-:Y:S09]  /*2c240*/  @!UPT UIADD3 URZ, URZ, URZ, URZ ;  /* 0x0000003f3f3ff290 */ /* 0x000ff2000fffe03f */
[----:B------:R1:W-:Y:S01]  /*2c250*/  STL.64 [R1+0xb0], R8 ;  /* 0x0000b00801007387 */ /* 0x0003e20000100a00 */
[----:B------:R2:W-:Y:S03]  /*2c260*/  STL.64 [R1+0xb8], R10 ;  /* 0x0000b80a01007387 */ /* 0x0005e60000100a00 */
[----:B-1----:R-:W2:Y:S02]  /*2c270*/  LDL.LU.64 R8, [R1+0x40e0] ;  /* 0x0040e00001087983 */ /* 0x002ea40000300a00 */
[C---:B--2---:R-:W-:Y:S02]  /*2c280*/  HMMA.1688.F32.TF32 R8, R24.reuse, R8, R4 ;  /* 0x000000081808723c */ /* 0x044fe40000081004 */
[----:B------:R-:W2:Y:S01]  /*2c290*/  LDL.LU.64 R6, [R1+0x40d8] ;  /* 0x0040d80001067983 */ /* 0x000ea20000300a00 */
[----:B------:R-:W2:Y:S11]  /*2c2a0*/  LDL.LU.64 R4, [R1+0x40d0] ;  /* 0x0040d00001047983 */ /* 0x000eb60000300a00 */
[----:B------:R-:W-:Y:S09]  /*2c2b0*/  @!UPT UIADD3 URZ, URZ, URZ, URZ ;  /* 0x0000003f3f3ff290 */ /* 0x000ff2000fffe03f */
[----:B------:R1:W-:Y:S01]  /*2c2c0*/  STL.64 [R1+0xa0], R8 ;  /* 0x0000a00801007387 */ /* 0x0003e20000100a00 */
[----:B------:R-:W-:Y:S02]  /*2c2d0*/  STL [R1+0xa8], R10 ;  /* 0x0000a80a01007387 */ /* 0x000fe40000100800 */
[----:B------:R-:W-:Y:S02]  /*2c2e0*/  IMAD.MOV.U32 R29, RZ, RZ, R11 ;  /* 0x000000ffff1d7224 */ /* 0x000fe400078e000b */
[----:B------:R-:W-:Y:S01]  /*2c2f0*/  LDS R10, [R0+0x89200] ;  /* 0x08920000000a7984 */ /* 0x000fe20000000800 */
[----:B------:R-:W4:Y:S04]  /*2c300*/  LDS R11, [R2+0x89200] ;  /* 0x08920000020b7984 */ /* 0x000f280000000800 */
[----:B-1----:R-:W2:Y:S02]  /*2c310*/  LDL.LU.64 R8, [R1+0x40c8] ;  /* 0x0040c80001087983 */ /* 0x002ea40000300a00 */
[----:B--2---:R-:W-:Y:S01]  /*2c320*/  HMMA.1688.F32.TF32 R24, R24, R8, R4 ;  /* 0x000000081818723c */ /* 0x004fe20000081004 */
[----:B------:R-:W-:-:S02]  /*2c330*/  IMAD.MOV.U32 R12, RZ, RZ, R8 ;  /* 0x000000ffff0c7224 */ /* 0x000fc400078e0008 */
[----:B------:R-:W-:Y:S01]  /*2c340*/  IMAD.MOV.U32 R3, RZ, RZ, R9 ;  /* 0x000000ffff037224 */ /* 0x000fe200078e0009 */
[----:B------:R-:W-:Y:S04]  /*2c350*/  LDS R8, [R0+0x88200] ;  /* 0x0882000000087984 */ /* 0x000fe80000000800 */
[----:B------:R-:W1:Y:S04]  /*2c360*/  LDS R9, [R2+0x88200] ;  /* 0x0882000002097984 */ /* 0x000e680000000800 */
[----:B------:R-:W-:Y:S04]  /*2c370*/  LDS R4, [R0+0x88180] ;  /* 0x0881800000047984 */ /* 0x000fe80000000800 */
[----:B------:R-:W-:Y:S04]  /*2c380*/  LDS R6, [R0+0x89180] ;  /* 0x0891800000067984 */ /* 0x000fe80000000800 */
[----:B------:R-:W-:Y:S04]  /*2c390*/  LDS R5, [R2+0x88180] ;  /* 0x0881800002057984 */ /* 0x000fe80000000800 */
[----:B------:R-:W-:Y:S04]  /*2c3a0*/  LDS R7, [R2+0x89180] ;  /* 0x0891800002077984 */ /* 0x000fe80000000800 */
[----:B------:R-:W-:Y:S01]  /*2c3b0*/  STL.64 [R1+0x3cb0], R26 ;  /* 0x003cb01a01007387 */ /* 0x000fe20000100a00 */
[----:B------:R2:W-:Y:S03]  /*2c3c0*/  STL.64 [R1+0x3ca8], R24 ;  /* 0x003ca81801007387 */ /* 0x0005e60000100a00 */
[----:B--2---:R-:W2:Y:S01]  /*2c3d0*/  LDL.LU.64 R24, [R1+0x10] ;  /* 0x0000100001187983 */ /* 0x004ea20000300a00 */
[----:B------:R-:W2:Y:S03]  /*2c3e0*/  LDL.64 R26, [R1+0x18] ;  /* 0x00001800011a7983 */ /* 0x000ea60000100a00 */
[----:B--2---:R-:W-:Y:S01]  /*2c3f0*/  STL.64 [R1+0x4050], R26 ;  /* 0x0040501a01007387 */ /* 0x004fe20000100a00 */
[----:B------:R2:W-:Y:S03]  /*2c400*/  STL.64 [R1+0x4048], R24 ;  /* 0x0040481801007387 */ /* 0x0005e60000100a00 */
[----:B--2---:R-:W2:Y:S04]  /*2c410*/  LDL.64 R24, [R1+0xe0] ;  /* 0x0000e00001187983 */ /* 0x004ea80000100a00 */
[----:B--2---:R2:W-:Y:S01]  /*2c420*/  STL.64 [R1+0x4058], R24 ;  /* 0x0040581801007387 */ /* 0x0045e20000100a00 */
[----:B----4-:R-:W-:Y:S02]  /*2c430*/  STL.64 [R1+0x4030], R10 ;  /* 0x0040300a01007387 */ /* 0x010fe40000100a00 */
[----:B-1----:R1:W-:Y:S02]  /*2c440*/  STL.64 [R1+0x4028], R8 ;  /* 0x0040280801007387 */ /* 0x0023e40000100a00 */
[----:B--2---:R-:W-:-:S02]  /*2c450*/  IMAD.MOV.U32 R24, RZ, RZ, R20 ;  /* 0x000000ffff187224 */ /* 0x004fc400078e0014 */
[----:B------:R-:W-:Y:S01]  /*2c460*/  IMAD.MOV.U32 R25, RZ, RZ, R19 ;  /* 0x000000ffff197224 */ /* 0x000fe200078e0013 */
[----:B-1----:R-:W2:Y:S01]  /*2c470*/  LDL.LU R8, [R1+0x2f0] ;  /* 0x0002f00001087983 */ /* 0x002ea20000300800 */
[----:B------:R-:W2:Y:S02]  /*2c480*/  LDL.LU R9, [R1+0x2f4] ;  /* 0x0002f40001097983 */ /* 0x000ea40000300800 */
[----:B---3--:R-:W-:Y:S02]  /*2c490*/  IMAD.MOV.U32 R10, RZ, RZ, R16 ;  /* 0x000000ffff0a7224 */ /* 0x008fe400078e0010 */
[----:B------:R-:W-:Y:S01]  /*2c4a0*/  IMAD.MOV.U32 R11, RZ, RZ, R17 ;  /* 0x000000ffff0b7224 */ /* 0x000fe200078e0011 */
[----:B------:R-:W3:Y:S01]  /*2c4b0*/  LDL.LU R16, [R1+0x40c4] ;  /* 0x0040c40001107983 */ /* 0x000ee20000300800 */
[----:B------:R-:W4:Y:S02]  /*2c4c0*/  LDL.LU R17, [R1+0x40c0] ;  /* 0x0040c00001117983 */ /* 0x000f240000300800 */
[----:B------:R1:W-:Y:S01]  /*2c4d0*/  STL.64 [R1+0x4070], R24 ;  /* 0x0040701801007387 */ /* 0x0003e20000100a00 */
[----:B------:R-:W-:Y:S04]  /*2c4e0*/  LDS R19, [R2+0x89300] ;  /* 0x0893000002137984 */ /* 0x000fe80000000800 */
[----:B-1----:R-:W2:Y:S01]  /*2c4f0*/  LDL.LU R24, [R1+0x3b0] ;  /* 0x0003b00001187983 */ /* 0x002ea20000300800 */
[----:B------:R-:W2:Y:S02]  /*2c500*/  LDL.LU R25, [R1+0x3b4] ;  /* 0x0003b40001197983 */ /* 0x000ea40000300800 */
[----:B------:R-:W2:Y:S02]  /*2c510*/  LDL.LU R26, [R1+0x3b8] ;  /* 0x0003b800011a7983 */ /* 0x000ea40000300800 */
[----:B------:R-:W2:Y:S01]  /*2c520*/  LDL.LU R27, [R1+0x3bc] ;  /* 0x0003bc00011b7983 */ /* 0x000ea20000300800 */
[----:B------:R-:W2:Y:S01]  /*2c530*/  LDL.LU R20, [R1+0x3c0] ;  /* 0x0003c00001147983 */ /* 0x000ea20000300800 */
[----:B------:R-:W2:Y:S02]  /*2c540*/  LDL.LU R21, [R1+0x3c4] ;  /* 0x0003c40001157983 */ /* 0x000ea40000300800 */
[----:B------:R-:W2:Y:S02]  /*2c550*/  LDL.LU R22, [R1+0x3c8] ;  /* 0x0003c80001167983 */ /* 0x000ea40000300800 */
[----:B------:R-:W2:Y:S02]  /*2c560*/  LDL.LU R23, [R1+0x3cc] ;  /* 0x0003cc0001177983 */ /* 0x000ea40000300800 */
[----:B--2---:R-:W-:Y:S01]  /*2c570*/  STL.64 [R1+0x4098], R22 ;  /* 0x0040981601007387 */ /* 0x004fe20000100a00 */
[----:B------:R1:W-:Y:S02]  /*2c580*/  STL.64 [R1+0x4090], R20 ;  /* 0x0040901401007387 */ /* 0x0003e40000100a00 */
[----:B-1----:R-:W-:-:S02]  /*2c590*/  IMAD.MOV.U32 R20, RZ, RZ, R18 ;  /* 0x000000ffff147224 */ /* 0x002fc400078e0012 */
[----:B------:R-:W-:Y:S02]  /*2c5a0*/  IMAD.MOV.U32 R21, RZ, RZ, R15 ;  /* 0x000000ffff157224 */ /* 0x000fe400078e000f */
[----:B------:R-:W-:Y:S01]  /*2c5b0*/  IMAD.MOV.U32 R23, RZ, RZ, R12 ;  /* 0x000000ffff177224 */ /* 0x000fe200078e000c */
[----:B------:R-:W-:Y:S04]  /*2c5c0*/  LDS R15, [R2+0x89280] ;  /* 0x08928000020f7984 */ /* 0x000fe80000000800 */
[----:B------:R-:W-:Y:S01]  /*2c5d0*/  STL.64 [R1+0x40a8], R20 ;  /* 0x0040a81401007387 */ /* 0x000fe20000100a00 */
[----:B------:R-:W-:Y:S02]  /*2c5e0*/  STL.64 [R1+0x4080], R26 ;  /* 0x0040801a01007387 */ /* 0x000fe40000100a00 */
[----:B------:R1:W-:Y:S01]  /*2c5f0*/  STL.64 [R1+0x4078], R24 ;  /* 0x0040781801007387 */ /* 0x0003e20000100a00 */
[----:B------:R-:W-:Y:S04]  /*2c600*/  LDS R12, [R0+0x88280] ;  /* 0x08828000000c7984 */ /* 0x000fe80000000800 */
[----:B------:R-:W-:Y:S04]  /*2c610*/  LDS R18, [R0+0x89300] ;  /* 0x0893000000127984 */ /* 0x000fe80000000800 */
[----:B-1----:R-:W2:Y:S04]  /*2c620*/  LDL.64 R24, [R1+0x110] ;  /* 0x0001100001187983 */ /* 0x002ea80000100a00 */
[----:B--2---:R1:W-:Y:S04]  /*2c630*/  STL.64 [R1+0x40a0], R24 ;  /* 0x0040a01801007387 */ /* 0x0043e80000100a00 */
[----:B-1----:R-:W2:Y:S01]  /*2c640*/  LDL.LU R24, [R1+0x3d0] ;  /* 0x0003d00001187983 */ /* 0x002ea20000300800 */
[----:B------:R-:W2:Y:S02]  /*2c650*/  LDL.LU R25, [R1+0x3d4] ;  /* 0x0003d40001197983 */ /* 0x000ea40000300800 */
[----:B------:R-:W2:Y:S02]  /*2c660*/  LDL.LU R26, [R1+0x3d8] ;  /* 0x0003d800011a7983 */ /* 0x000ea40000300800 */
[----:B------:R-:W2:Y:S02]  /*2c670*/  LDL.LU R27, [R1+0x3dc] ;  /* 0x0003dc00011b7983 */ /* 0x000ea40000300800 */
[----:B------:R-:W-:-:S02]  /*2c680*/  IMAD.MOV.U32 R20, RZ, RZ, R14 ;  /* 0x000000ffff147224 */ /* 0x000fc400078e000e */
[----:B------:R-:W1:Y:S04]  /*2c690*/  LDS R14, [R0+0x89280] ;  /* 0x08928000000e7984 */ /* 0x000e680000000800 */
[----:B--2---:R-:W-:Y:S01]  /*2c6a0*/  STL.64 [R1+0x40b8], R26 ;  /* 0x0040b81a01007387 */ /* 0x004fe20000100a00 */
[----:B------:R2:W-:Y:S03]  /*2c6b0*/  STL.64 [R1+0x40b0], R24 ;  /* 0x0040b01801007387 */ /* 0x0005e60000100a00 */
[----:B--2---:R-:W2:Y:S01]  /*2c6c0*/  LDL.LU R24, [R1+0x3e0] ;  /* 0x0003e00001187983 */ /* 0x004ea20000300800 */
[----:B------:R-:W2:Y:S02]  /*2c6d0*/  LDL.LU R25, [R1+0x3e4] ;  /* 0x0003e40001197983 */ /* 0x000ea40000300800 */
[----:B------:R-:W2:Y:S02]  /*2c6e0*/  LDL.LU R26, [R1+0x3e8] ;  /* 0x0003e800011a7983 */ /* 0x000ea40000300800 */
[----:B------:R-:W2:Y:S01]  /*2c6f0*/  LDL.LU R27, [R1+0x3ec] ;  /* 0x0003ec00011b7983 */ /* 0x000ea20000300800 */
[----:B------:R-:W-:Y:S01]  /*2c700*/  STL.64 [R1+0x4040], R10 ;  /* 0x0040400a01007387 */ /* 0x000fe20000100a00 */
[----:B------:R1:W-:Y:S03]  /*2c710*/  STL.64 [R1+0x4038], R8 ;  /* 0x0040380801007387 */ /* 0x0003e60000100a00 */
        /* <DEDUP_REMOVED lines=12> */
[----:B------:R4:W-:Y:S02]  /*2c7e0*/  STL.64 [R1+0x3fb8], R14 ;  /* 0x003fb80e01007387 */ /* 0x0009e40000100a00 */
[----:B----4-:R-:W-:-:S02]  /*2c7f0*/  IMAD.MOV.U32 R14, RZ, RZ, R17 ;  /* 0x000000ffff0e7224 */ /* 0x010fc400078e0011 */
[----:B---3--:R-:W-:Y:S01]  /*2c800*/  IMAD.MOV.U32 R15, RZ, RZ, R16 ;  /* 0x000000ffff0f7224 */ /* 0x008fe200078e0010 */
[----:B------:R-:W-:Y:S04]  /*2c810*/  LDS R17, [R2+0x88300] ;  /* 0x0883000002117984 */ /* 0x000fe80000000800 */
[----:B------:R-:W3:Y:S04]  /*2c820*/  LDS R16, [R0+0x88300] ;  /* 0x0883000000107984 */ /* 0x000ee80000000800 */
[----:B-1----:R1:W-:Y:S04]  /*2c830*/  STL.64 [R1+0x3fb0], R12 ;  /* 0x003fb00c01007387 */ /* 0x0023e80000100a00 */
[----:B-1----:R-:W4:Y:S01]  /*2c840*/  LDL.LU R12, [R1+0x390] ;  /* 0x00039000010c7983 */ /* 0x002f220000300800 */
[----:B------:R-:W4:Y:S02]  /*2c850*/  LDL.LU R13, [R1+0x394] ;  /* 0x00039400010d7983 */ /* 0x000f240000300800 */
[----:B------:R-:W-:Y:S01]  /*2c860*/  STL.64 [R1+0x3f28], R18 ;  /* 0x003f281201007387 */ /* 0x000fe20000100a00 */
[----:B---3--:R1:W-:Y:S02]  /*2c870*/  STL.64 [R1+0x3f20], R16 ;  /* 0x003f201001007387 */ /* 0x0083e40000100a00 */
[----:B-1----:R-:W-:-:S02]  /*2c880*/  IMAD.MOV.U32 R16, RZ, RZ, R23 ;  /* 0x000000ffff107224 */ /* 0x002fc400078e0017 */
[C---:B------:R-:W-:Y:S01]  /*2c890*/  HMMA.1688.F32.TF32 R20, R4.reuse, R20, R24 ;  /* 0x000000140414723c */ /* 0x040fe20000081018 */
[----:B------:R-:W3:Y:S01]  /*2c8a0*/  LDL.LU.64 R26, [R1+0x40b8] ;  /* 0x0040b800011a7983 */ /* 0x000ee20000300a00 */
[----:B------:R-:W3:Y:S11]  /*2c8b0*/  LDL.LU.64 R24, [R1+0x40b0] ;  /* 0x0040b00001187983 */ /* 0x000ef60000300a00 */
[----:B------:R-:W-:Y:S10]  /*2c8c0*/  @!UPT UIADD3 URZ, URZ, URZ, URZ ;  /* 0x0000003f3f3ff290 */ /* 0x000ff4000fffe03f */
        /* <DEDUP_REMOVED lines=10> */
[----:B------:R-:W-:Y:S02]  /*2c970*/  IMAD.MOV.U32 R17, RZ, RZ, R3 ;  /* 0x000000ffff117224 */ /* 0x000fe400078e0003 */
[----:B---3--:R-:W-:Y:S01]  /*2c980*/  IMAD.MOV.U32 R3, RZ, RZ, R25 ;  /* 0x000000ffff037224 */ /* 0x008fe200078e0019 */
[C---:B--2---:R-:W-:Y:S11]  /*2c990*/  HMMA.1688.F32.TF32 R20, R4.reuse, R24, R20 ;  /* 0x000000180414723c */ /* 0x044ff60000081014 */
[----:B------:R-:W-:Y:S11]  /*2c9a0*/  @!UPT UIADD3 URZ, URZ, URZ, URZ ;  /* 0x0000003f3f3ff290 */ /* 0x000ff6000fffe03f */
[----:B------:R-:W-:Y:S01]  /*2c9b0*/  @!UPT UIADD3 URZ, URZ, URZ, URZ ;  /* 0x0000003f3f3ff290 */ /* 0x000fe2000fffe03f */
[----:B------:R1:W-:Y:S01]  /*2c9c0*/  STL.64 [R1+0x3c0], R20 ;  /* 0x0003c01401007387 */ /* 0x0003e20000100a00 */
[----:B------:R2:W-:Y:S03]  /*2c9d0*/  STL.64 [R1+0x3c8], R22 ;  /* 0x0003c81601007387 */ /* 0x0005e60000100a00 */
[----:B-1----:R-:W3:Y:S01]  /*2c9e0*/  LDL.LU.64 R20, [R1+0x4088] ;  /* 0x0040880001147983 */ /* 0x002ee20000300a00 */
[----:B--2---:R-:W-:Y:S02]  /*2c9f0*/  IMAD.MOV.U32 R22, RZ, RZ, R24 ;  /* 0x000000ffff167224 */ /* 0x004fe400078e0018 */
[----:B------:R-:W3:Y:S02]  /*2ca00*/  LDL.LU.64 R26, [R1+0x4080] ;  /* 0x00408000011a7983 */ /* 0x000ee40000300a00 */
[----:B------:R-:W3:Y:S02]  /*2ca10*/  LDL.LU.64 R24, [R1+0x4078] ;  /* 0x0040780001187983 */ /* 0x000ee40000300a00 */
[C---:B---3--:R-:W-:Y:S11]  /*2ca20*/  HMMA.1688.F32.TF32 R24, R4.reuse, R20, R24 ;  /* 0x000000140418723c */ /* 0x048ff60000081018 */
[----:B------:R-:W-:Y:S11]  /*2ca30*/  @!UPT UIADD3 URZ, URZ, URZ, URZ ;  /* 0x0000003f3f3ff290 */ /* 0x000ff6000fffe03f */
[----:B------:R-:W-:Y:S01]  /*2ca40*/  @!UPT UIADD3 URZ, URZ, URZ, URZ ;  /* 0x0000003f3f3ff290 */ /* 0x000fe2000fffe03f */
[----:B------:R1:W-:Y:S01]  /*2ca50*/  STL.64 [R1+0x3b0], R24 ;  /* 0x0003b01801007387 */ /* 0x0003e20000100a00 */
[----:B------:R-:W-:Y:S03]  /*2ca60*/  STL.64 [R1+0x3b8], R26 ;  /* 0x0003b81a01007387 */ /* 0x000fe60000100a00 */
[----:B-1----:R-:W2:Y:S01]  /*2ca70*/  LDL.LU.64 R24, [R1+0x4070] ;  /* 0x0040700001187983 */ /* 0x002ea20000300a00 */
[----:B------:R1:W-:Y:S03]  /*2ca80*/  STL.64 [R1+0x4018], R20 ;  /* 0x0040181401007387 */ /* 0x0003e60000100a00 */
[----:B-1----:R-:W3:Y:S01]  /*2ca90*/  LDL.64 R20, [R1+0x130] ;  /* 0x0001300001147983 */ /* 0x002ee20000100a00 */
[C---:B--2---:R-:W-:Y:S03]  /*2caa0*/  HMMA.1688.F32.TF32 R24, R4.reuse, R24, R8 ;  /* 0x000000180418723c */ /* 0x044fe60000081008 */
[----:B------:R-:W2:Y:S01]  /*2cab0*/  LDL.LU.64 R10, [R1+0x4068] ;  /* 0x00406800010a7983 */ /* 0x000ea20000300a00 */
[----:B------:R-:W2:Y:S11]  /*2cac0*/  LDL.LU.64 R8, [R1+0x4060] ;  /* 0x0040600001087983 */ /* 0x000eb60000300a00 */
[----:B------:R-:W-:Y:S08]  /*2cad0*/  @!UPT UIADD3 URZ, URZ, URZ, URZ ;  /* 0x0000003f3f3ff290 */ /* 0x000ff0000fffe03f */
[----:B------:R1:W-:Y:S01]  /*2cae0*/  STL.64 [R1+0x3a0], R24 ;  /* 0x0003a01801007387 */ /* 0x0003e20000100a00 */
[----:B------:R2:W-:Y:S03]  /*2caf0*/  STL.64 [R1+0x3a8], R26 ;  /* 0x0003a81a01007387 */ /* 0x0005e60000100a00 */
[----:B-1----:R-:W4:Y:S02]  /*2cb00*/  LDL.LU.64 R24, [R1+0x4058] ;  /* 0x0040580001187983 */ /* 0x002f240000300a00 */
[C---:B----4-:R-:W-:Y:S11]  /*2cb10*/  HMMA.1688.F32.TF32 R12, R4.reuse, R24, R12 ;  /* 0x00000018040c723c */ /* 0x050ff6000008100c */
[----:B------:R-:W-:Y:S11]  /*2cb20*/  @!UPT UIADD3 URZ, URZ, URZ, URZ ;  /* 0x0000003f3f3ff290 */ /* 0x000ff6000fffe03f */
[----:B------:R-:W-:Y:S01]  /*2cb30*/  @!UPT UIADD3 URZ, URZ, URZ, URZ ;  /* 0x0000003f3f3ff290 */ /* 0x000fe2000fffe03f */
[----:B------:R1:W-:Y:S01]  /*2cb40*/  STL.64 [R1+0x390], R12 ;  /* 0x0003900c01007387 */ /* 0x0003e20000100a00 */
[----:B------:R-:W-:Y:S02]  /*2cb50*/  STL.64 [R1+0x398], R14 ;  /* 0x0003980e01007387 */ /* 0x000fe40000100a00 */
[----:B--2---:R-:W2:Y:S02]  /*2cb60*/  LDL.LU.64 R26, [R1+0x4050] ;  /* 0x00405000011a7983 */ /* 0x004ea40000300a00 */
[----:B-1----:R-:W-:Y:S02]  /*2cb70*/  IMAD.MOV.U32 R13, RZ, RZ, R24 ;  /* 0x000000ffff0d7224 */ /* 0x002fe400078e0018 */
[----:B------:R-:W-:Y:S02]  /*2cb80*/  IMAD.MOV.U32 R12, RZ, RZ, R25 ;  /* 0x000000ffff0c7224 */ /* 0x000fe400078e0019 */
[----:B------:R-:W4:Y:S03]  /*2cb90*/  LDL.LU.64 R24, [R1+0x4048] ;  /* 0x0040480001187983 */ /* 0x000f260000300a00 */
[----:B------:R1:W-:Y:S02]  /*2cba0*/  STL.64 [R1+0x4020], R12 ;  /* 0x0040200c01007387 */ /* 0x0003e40000100a00 */
[----:B-1----:R-:W3:Y:S01]  /*2cbb0*/  LDL.LU R12, [R1+0x2e0] ;  /* 0x0002e000010c7983 */ /* 0x002ee20000300800 */
[----:B------:R-:W3:Y:S02]  /*2cbc0*/  LDL.LU R13, [R1+0x2e4] ;  /* 0x0002e400010d7983 */ /* 0x000ee40000300800 */
[----:B------:R-:W3:Y:S02]  /*2cbd0*/  LDL.LU R14, [R1+0x2e8] ;  /* 0x0002e800010e7983 */ /* 0x000ee40000300800 */
[----:B------:R-:W3:Y:S01]  /*2cbe0*/  LDL.LU R15, [R1+0x2ec] ;  /* 0x0002ec00010f7983 */ /* 0x000ee20000300800 */
[C---:B----4-:R-:W-:Y:S11]  /*2cbf0*/  HMMA.1688.F32.TF32 R8, R4.reuse, R24, R8 ;  /* 0x000000180408723c */ /* 0x050ff60000081008 */
[----:B------:R-:W-:Y:S11]  /*2cc00*/  @!UPT UIADD3 URZ, URZ, URZ, URZ ;  /* 0x0000003f3f3ff290 */ /* 0x000ff6000fffe03f */
[----:B------:R-:W-:Y:S01]  /*2cc10*/  @!UPT UIADD3 URZ, URZ, URZ, URZ ;  /* 0x0000003f3f3ff290 */ /* 0x000fe2000fffe03f */
[----:B------:R-:W-:Y:S01]  /*2cc20*/  STL.64 [R1+0x380], R8 ;  /* 0x0003800801007387 */ /* 0x000fe20000100a00 */
[----:B------:R1:W-:Y:S03]  /*2cc30*/  STL.64 [R1+0x388], R10 ;  /* 0x0003880a01007387 */ /* 0x0003e60000100a00 */
[----:B-1----:R-:W4:Y:S01]  /*2cc40*/  LDL.LU.64 R10, [R1+0x4040] ;  /* 0x00404000010a7983 */ /* 0x002f220000300a00 */
[----:B------:R-:W4:Y:S02]  /*2cc50*/  LDL.LU.64 R8, [R1+0x4038] ;  /* 0x0040380001087983 */ /* 0x000f240000300a00 */
[----:B--2---:R-:W-:Y:S02]  /*2cc60*/  STL.64 [R1+0x3fd0], R26 ;  /* 0x003fd01a01007387 */ /* 0x004fe40000100a00 */
[----:B------:R1:W-:Y:S02]  /*2cc70*/  STL.64 [R1+0x3fc8], R24 ;  /* 0x003fc81801007387 */ /* 0x0003e40000100a00 */
[----:B-1----:R-:W2:Y:S01]  /*2cc80*/  LDL.64 R24, [R1+0x120] ;  /* 0x0001200001187983 */ /* 0x002ea20000100a00 */
[----:B----4-:R-:W-:Y:S03]  /*2cc90*/  HMMA.1688.F32.TF32 R4, R4, R16, R8 ;  /* 0x000000100404723c */ /* 0x010fe60000081008 */
[----:B------:R-:W3:Y:S01]  /*2cca0*/  LDL.LU.64 R10, [R1+0x4030] ;  /* 0x00403000010a7983 */ /* 0x000ee20000300a00 */
[----:B------:R-:W3:Y:S02]  /*2ccb0*/  LDL.LU.64 R8, [R1+0x4028] ;  /* 0x0040280001087983 */ /* 0x000ee40000300a00 */
[----:B------:R1:W-:Y:S02]  /*2ccc0*/  STL.64 [R1+0x3fc0], R16 ;  /* 0x003fc01001007387 */ /* 0x0003e40000100a00 */
[----:B-1----:R-:W2:Y:S11]  /*2ccd0*/  LDL.LU R16, [R1+0x2d0] ;  /* 0x0002d00001107983 */ /* 0x002eb60000300800 */
[----:B------:R-:W-:Y:S04]  /*2cce0*/  @!UPT UIADD3 URZ, URZ, URZ, URZ ;  /* 0x0000003f3f3ff290 */ /* 0x000fe8000fffe03f */
        /* <DEDUP_REMOVED lines=8> */
[----:B------:R-:W4:Y:S02]  /*2cd70*/  LDL.LU R7, [R1+0x19c] ;  /* 0x00019c0001077983 */ /* 0x000f240000300800 */
[----:B----4-:R-:W-:Y:S01]  /*2cd80*/  STL.64 [R1+0x3f60], R6 ;  /* 0x003f600601007387 */ /* 0x010fe20000100a00 */
[----:B--2---:R1:W-:Y:S03]  /*2cd90*/  STL.64 [R1+0x3f58], R4 ;  /* 0x003f580401007387 */ /* 0x0043e60000100a00 */
[----:B-1----:R-:W2:Y:S01]  /*2cda0*/  LDL.LU R4, [R1+0x1b0] ;  /* 0x0001b00001047983 */ /* 0x002ea20000300800 */
[----:B------:R-:W2:Y:S02]  /*2cdb0*/  LDL.LU R5, [R1+0x1b4] ;  /* 0x0001b40001057983 */ /* 0x000ea40000300800 */
[----:B------:R-:W4:Y:S02]  /*2cdc0*/  LDL.LU R6, [R1+0x1b8] ;  /* 0x0001b80001067983 */ /* 0x000f240000300800 */
[----:B------:R-:W4:Y:S01]  /*2cdd0*/  LDL.LU R7, [R1+0x1bc] ;  /* 0x0001bc0001077983 */ /* 0x000f220000300800 */
[C---:B---3--:R-:W-:Y:S08]  /*2cde0*/  HMMA.1688.F32.TF32 R12, R8.reuse, R20, R12 ;  /* 0x00000014080c723c */ /* 0x048ff0000008100c */
[----:B------:R-:W-:Y:S01]  /*2cdf0*/  HMMA.1688.F32.TF32 R16, R8, R24, R16 ;  /* 0x000000180810723c */ /* 0x000fe20000081010 */
[----:B----4-:R1:W-:Y:S01]  /*2ce00*/  STL.64 [R1+0x3f70], R6 ;  /* 0x003f700601007387 */ /* 0x0103e20000100a00 */
[----:B--2---:R2:W-:Y:S11]  /*2ce10*/  STL.64 [R1+0x3f68], R4 ;  /* 0x003f680401007387 */ /* 0x0045f60000100a00 */
[----:B------:R-:W-:Y:S02]  /*2ce20*/  @!UPT UIADD3 URZ, URZ, URZ, URZ ;  /* 0x0000003f3f3ff290 */ /* 0x000fe4000fffe03f */
[----:B------:R3:W-:Y:S02]  /*2ce30*/  STL.64 [R1+0x2e0], R12 ;  /* 0x0002e00c01007387 */ /* 0x0007e40000100a00 */
[----:B------:R-:W-:Y:S02]  /*2ce40*/  STL.64 [R1+0x2e8], R14 ;  /* 0x0002e80e01007387 */ /* 0x000fe40000100a00 */
[----:B-1----:R-:W-:Y:S02]  /*2ce50*/  IMAD.MOV.U32 R6, RZ, RZ, R20 ;  /* 0x000000ffff067224 */ /* 0x002fe400078e0014 */
[----:B--2---:R-:W-:Y:S01]  /*2ce60*/  IMAD.MOV.U32 R5, RZ, RZ, R3 ;  /* 0x000000ffff057224 */ /* 0x004fe200078e0003 */
[----:B---3--:R-:W2:Y:S01]  /*2ce70*/  LDL.LU.64 R12, [R1+0x4020] ;  /* 0x00402000010c7983 */ /* 0x008ea20000300a00 */
[----:B------:R-:W-:Y:S02]  /*2ce80*/  IMAD.MOV.U32 R3, RZ, RZ, R21 ;  /* 0x000000ffff037224 */ /* 0x000fe400078e0015 */
[----:B------:R-:W3:Y:S02]  /*2ce90*/  LDL.LU.64 R20, [R1+0x4018] ;  /* 0x0040180001147983 */ /* 0x000ee40000300a00 */
[----:B------:R-:W-:-:S02]  /*2cea0*/  IMAD.MOV.U32 R4, RZ, RZ, R22 ;  /* 0x000000ffff047224 */ /* 0x000fc400078e0016 */
[----:B------:R-:W-:Y:S01]  /*2ceb0*/  IMAD.MOV.U32 R22, RZ, RZ, R24 ;  /* 0x000000ffff167224 */ /* 0x000fe200078e0018 */
[----:B------:R-:W-:Y:S01]  /*2cec0*/  STL.64 [R1+0x2d0], R16 ;  /* 0x0002d01001007387 */ /* 0x000fe20000100a00 */
[----:B------:R-:W-:Y:S03]  /*2ced0*/  STL.64 [R1+0x2d8], R18 ;  /* 0x0002d81201007387 */ /* 0x000fe60000100a00 */
[----:B------:R-:W-:Y:S04]  /*2cee0*/  STL [R1+0x4010], R22 ;  /* 0x0040101601007387 */ /* 0x000fe80000100800 */
[----:B---3--:R1:W-:Y:S04]  /*2cef0*/  STL.64 [R1+0x4008], R20 ;  /* 0x0040081401007387 */ /* 0x0083e80000100a00 */
[----:B-1----:R-:W3:Y:S01]  /*2cf00*/  LDL.LU R20, [R1+0x2c0] ;  /* 0x0002c00001147983 */ /* 0x002ee20000300800 */
[----:B------:R-:W3:Y:S02]  /*2cf10*/  LDL.LU R21, [R1+0x2c4] ;  /* 0x0002c40001157983 */ /* 0x000ee40000300800 */
[----:B------:R-:W3:Y:S02]  /*2cf20*/  LDL.LU R22, [R1+0x2c8] ;  /* 0x0002c80001167983 */ /* 0x000ee40000300800 */
[----:B------:R-:W3:Y:S01]  /*2cf30*/  LDL.LU R23, [R1+0x2cc] ;  /* 0x0002cc0001177983 */ /* 0x000ee20000300800 */
[----:B------:R-:W4:Y:S01]  /*2cf40*/  LDL.LU R16, [R1+0x280] ;  /* 0x0002800001107983 */ /* 0x000f220000300800 */
[----:B------:R-:W4:Y:S02]  /*2cf50*/  LDL.LU R17, [R1+0x284] ;  /* 0x0002840001117983 */ /* 0x000f240000300800 */
[----:B------:R-:W3:Y:S02]  /*2cf60*/  LDL.LU R18, [R1+0x288] ;  /* 0x0002880001127983 */ /* 0x000ee40000300800 */
[----:B------:R-:W3:Y:S02]  /*2cf70*/  LDL.LU R19, [R1+0x28c] ;  /* 0x00028c0001137983 */ /* 0x000ee40000300800 */
[----:B------:R-:W-:-:S02]  /*2cf80*/  IMAD.MOV.U32 R7, RZ, RZ, R25 ;  /* 0x000000ffff077224 */ /* 0x000fc400078e0019 */
[----:B--2---:R-:W-:Y:S02]  /*2cf90*/  IMAD.MOV.U32 R24, RZ, RZ, R13 ;  /* 0x000000ffff187224 */ /* 0x004fe400078e000d */
[----:B------:R-:W-:Y:S01]  /*2cfa0*/  IMAD.MOV.U32 R25, RZ, RZ, R12 ;  /* 0x000000ffff197224 */ /* 0x000fe200078e000c */
[----:B---3--:R-:W-:Y:S01]  /*2cfb0*/  STL.64 [R1+0x3fe0], R18 ;  /* 0x003fe01201007387 */ /* 0x008fe20000100a00 */
[----:B----4-:R-:W-:Y:S03]  /*2cfc0*/  STL.64 [R1+0x3fd8], R16 ;  /* 0x003fd81001007387 */ /* 0x010fe60000100a00 */
[----:B------:R1:W-:Y:S02]  /*2cfd0*/  STL.64 [R1+0x3fe8], R24 ;  /* 0x003fe81801007387 */ /* 0x0003e40000100a00 */
[----:B-1----:R-:W2:Y:S01]  /*2cfe0*/  LDL.64 R24, [R1+0xf0] ;  /* 0x0000f00001187983 */ /* 0x002ea20000100a00 */
[C---:B------:R-:W-:Y:S03]  /*2cff0*/  HMMA.1688.F32.TF32 R20, R8.reuse, R4, R20 ;  /* 0x000000040814723c */ /* 0x040fe60000081014 */
[----:B--2---:R1:W-:Y:S04]  /*2d000*/  STL.64 [R1+0x4000], R24 ;  /* 0x0040001801007387 */ /* 0x0043e80000100a00 */
[----:B-1----:R-:W2:Y:S01]  /*2d010*/  LDL.LU R24, [R1+0x2b0] ;  /* 0x0002b00001187983 */ /* 0x002ea20000300800 */
[----:B------:R-:W2:Y:S02]  /*2d020*/  LDL.LU R25, [R1+0x2b4] ;  /* 0x0002b40001197983 */ /* 0x000ea40000300800 */
[----:B------:R-:W2:Y:S02]  /*2d030*/  LDL.LU R26, [R1+0x2b8] ;  /* 0x0002b800011a7983 */ /* 0x000ea40000300800 */
[----:B------:R-:W2:Y:S01]  /*2d040*/  LDL.LU R27, [R1+0x2bc] ;  /* 0x0002bc00011b7983 */ /* 0x000ea20000300800 */
[----:B------:R-:W3:Y:S01]  /*2d050*/  LDL.LU R16, [R1+0x290] ;  /* 0x0002900001107983 */ /* 0x000ee20000300800 */
        /* <DEDUP_REMOVED lines=9> */
[----:B------:R-:W4:Y:S01]  /*2d0f0*/  LDL.LU R12, [R1+0x1f0] ;  /* 0x0001f000010c7983 */ /* 0x000f220000300800 */
[----:B------:R-:W4:Y:S02]  /*2d100*/  LDL.LU R13, [R1+0x1f4] ;  /* 0x0001f400010d7983 */ /* 0x000f240000300800 */
[----:B------:R-:W4:Y:S02]  /*2d110*/  LDL.LU R14, [R1+0x1f8] ;  /* 0x0001f800010e7983 */ /* 0x000f240000300800 */
[----:B------:R-:W4:Y:S01]  /*2d120*/  LDL.LU R15, [R1+0x1fc] ;  /* 0x0001fc00010f7983 */ /* 0x000f220000300800 */
[----:B------:R-:W-:Y:S01]  /*2d130*/  STL.64 [R1+0x2c0], R20 ;  /* 0x0002c01401007387 */ /* 0x000fe20000100a00 */
[----:B------:R1:W-:Y:S03]  /*2d140*/  STL.64 [R1+0x2c8], R22 ;  /* 0x0002c81601007387 */ /* 0x0003e60000100a00 */
[----:B-1----:R-:W2:Y:S01]  /*2d150*/  LDL.LU R22, [R1+0x4010] ;  /* 0x0040100001167983 */ /* 0x002ea20000300800 */
[----:B------:R-:W2:Y:S02]  /*2d160*/  LDL.LU.64 R20, [R1+0x4008] ;  /* 0x0040080001147983 */ /* 0x000ea40000300a00 */
[----:B------:R1:W-:Y:S02]  /*2d170*/  STL.64 [R1+0x3f80], R4 ;  /* 0x003f800401007387 */ /* 0x0003e40000100a00 */
[----:B-1----:R-:W-:Y:S01]  /*2d180*/  IMAD.MOV.U32 R5, RZ, RZ, R7 ;  /* 0x000000ffff057224 */ /* 0x002fe200078e0007 */
[----:B--2---:R-:W-:Y:S01]  /*2d190*/  HMMA.1688.F32.TF32 R24, R8, R20, R24 ;  /* 0x000000140818723c */ /* 0x004fe20000081018 */
[----:B------:R-:W-:-:S05]  /*2d1a0*/  IMAD.MOV.U32 R4, RZ, RZ, R22 ;  /* 0x000000ffff047224 */ /* 0x000fca00078e0016 */
[----:B------:R-:W-:Y:S11]  /*2d1b0*/  STL.64 [R1+0x3f98], R4 ;  /* 0x003f980401007387 */ /* 0x000ff60000100a00 */
[----:B------:R-:W-:Y:S06]  /*2d1c0*/  @!UPT UIADD3 URZ, URZ, URZ, URZ ;  /* 0x0000003f3f3ff290 */ /* 0x000fec000fffe03f */
[----:B------:R1:W-:Y:S01]  /*2d1d0*/  STL.64 [R1+0x2b0], R24 ;  /* 0x0002b01801007387 */ /* 0x0003e20000100a00 */
[----:B------:R-:W-:Y:S03]  /*2d1e0*/  STL.64 [R1+0x2b8], R26 ;  /* 0x0002b81a01007387 */ /* 0x000fe60000100a00 */
[----:B-1----:R-:W3:Y:S01]  /*2d1f0*/  LDL.LU.64 R24, [R1+0x4000] ;  /* 0x0040000001187983 */ /* 0x002ee20000300a00 */
[----:B------:R1:W-:Y:S03]  /*2d200*/  STL.64 [R1+0x3f78], R20 ;  /* 0x003f781401007387 */ /* 0x0003e60000100a00 */
[----:B-1----:R-:W2:Y:S01]  /*2d210*/  LDL.LU R20, [R1+0x1c0] ;  /* 0x0001c00001147983 */ /* 0x002ea20000300800 */
[----:B------:R-:W2:Y:S02]  /*2d220*/  LDL.LU R21, [R1+0x1c4] ;  /* 0x0001c40001157983 */ /* 0x000ea40000300800 */
[----:B------:R-:W2:Y:S02]  /*2d230*/  LDL.LU R22, [R1+0x1c8] ;  /* 0x0001c80001167983 */ /* 0x000ea40000300800 */
[----:B------:R-:W2:Y:S02]  /*2d240*/  LDL.LU R23, [R1+0x1cc] ;  /* 0x0001cc0001177983 */ /* 0x000ea40000300800 */
        /* <DEDUP_REMOVED lines=8> */
[----:B------:R-:W-:Y:S02]  /*2d2d0*/  IMAD.MOV.U32 R5, RZ, RZ, R3 ;  /* 0x000000ffff057224 */ /* 0x000fe400078e0003 */
[----:B------:R-:W-:Y:S02]  /*2d2e0*/  IMAD.MOV.U32 R6, RZ, RZ, R24 ;  /* 0x000000ffff067224 */ /* 0x000fe400078e0018 */
[----:B------:R-:W-:Y:S01]  /*2d2f0*/  IMAD.MOV.U32 R3, RZ, RZ, R25 ;  /* 0x000000ffff037224 */ /* 0x000fe200078e0019 */
[----:B--2---:R-:W-:Y:S01]  /*2d300*/  STL.64 [R1+0x3fa8], R22 ;  /* 0x003fa81601007387 */ /* 0x004fe20000100a00 */
[----:B------:R1:W-:Y:S03]  /*2d310*/  STL.64 [R1+0x3fa0], R20 ;  /* 0x003fa01401007387 */ /* 0x0003e60000100a00 */
[----:B-1----:R-:W2:Y:S01]  /*2d320*/  LDL.LU R20, [R1+0x1e0] ;  /* 0x0001e00001147983 */ /* 0x002ea20000300800 */
[----:B------:R-:W2:Y:S02]  /*2d330*/  LDL.LU R21, [R1+0x1e4] ;  /* 0x0001e40001157983 */ /* 0x000ea40000300800 */
[----:B------:R-:W2:Y:S02]  /*2d340*/  LDL.LU R22, [R1+0x1e8] ;  /* 0x0001e80001167983 */ /* 0x000ea40000300800 */
[----:B------:R-:W2:Y:S06]  /*2d350*/  LDL.LU R23, [R1+0x1ec] ;  /* 0x0001ec0001177983 */ /* 0x000eac0000300800 */
[----:B------:R-:W-:Y:S01]  /*2d360*/  STL.64 [R1+0x2a0], R16 ;  /* 0x0002a01001007387 */ /* 0x000fe20000100a00 */
[----:B------:R1:W-:Y:S03]  /*2d370*/  STL.64 [R1+0x2a8], R18 ;  /* 0x0002a81201007387 */ /* 0x0003e60000100a00 */
[----:B-1----:R-:W3:Y:S01]  /*2d380*/  LDL.LU.64 R18, [R1+0x3ff8] ;  /* 0x003ff80001127983 */ /* 0x002ee20000300a00 */
[----:B------:R-:W3:Y:S02]  /*2d390*/  LDL.LU.64 R16, [R1+0x3ff0] ;  /* 0x003ff00001107983 */ /* 0x000ee40000300a00 */
[----:B------:R-:W3:Y:S02]  /*2d3a0*/  LDL.LU.64 R24, [R1+0x3fe8] ;  /* 0x003fe80001187983 */ /* 0x000ee40000300a00 */
[C---:B---3--:R-:W-:Y:S01]  /*2d3b0*/  HMMA.1688.F32.TF32 R24, R8.reuse, R24, R16 ;  /* 0x000000180818723c */ /* 0x048fe20000081010 */
[----:B------:R-:W3:Y:S01]  /*2d3c0*/  LDL.LU.64 R18, [R1+0x3fe0] ;  /* 0x003fe00001127983 */ /* 0x000ee20000300a00 */
[----:B------:R-:W3:Y:S11]  /*2d3d0*/  LDL.LU.64 R16, [R1+0x3fd8] ;  /* 0x003fd80001107983 */ /* 0x000ef60000300a00 */
[----:B------:R-:W-:Y:S10]  /*2d3e0*/  @!UPT UIADD3 URZ, URZ, URZ, URZ ;  /* 0x0000003f3f3ff290 */ /* 0x000ff4000fffe03f */
[----:B------:R-:W-:Y:S01]  /*2d3f0*/  STL.64 [R1+0x290], R24 ;  /* 0x0002901801007387 */ /* 0x000fe20000100a00 */
[----:B------:R1:W-:Y:S03]  /*2d400*/  STL.64 [R1+0x298], R26 ;  /* 0x0002981a01007387 */ /* 0x0003e60000100a00 */
[----:B-1----:R-:W2:Y:S01]  /*2d410*/  LDL.LU.64 R26, [R1+0x3fd0] ;  /* 0x003fd000011a7983 */ /* 0x002ea20000300a00 */
[----:B------:R-:W3:Y:S02]  /*2d420*/  LDL.LU.64 R24, [R1+0x3fc8] ;  /* 0x003fc80001187983 */ /* 0x000ee40000300a00 */
[C---:B---3--:R-:W-:Y:S11]  /*2d430*/  HMMA.1688.F32.TF32 R16, R8.reuse, R24, R16 ;  /* 0x000000180810723c */ /* 0x048ff60000081010 */
[----:B------:R-:W-:Y:S11]  /*2d440*/  @!UPT UIADD3 URZ, URZ, URZ, URZ ;  /* 0x0000003f3f3ff290 */ /* 0x000ff6000fffe03f */
[----:B------:R-:W-:Y:S01]  /*2d450*/  @!UPT UIADD3 URZ, URZ, URZ, URZ ;  /* 0x0000003f3f3ff290 */ /* 0x000fe2000fffe03f */
[----:B------:R1:W-:Y:S01]  /*2d460*/  STL.64 [R1+0x280], R16 ;  /* 0x0002801001007387 */ /* 0x0003e20000100a00 */
[----:B------:R-:W-:Y:S03]  /*2d470*/  STL.64 [R1+0x288], R18 ;  /* 0x0002881201007387 */ /* 0x000fe60000100a00 */
[----:B-1----:R-:W4:Y:S02]  /*2d480*/  LDL.LU.64 R16, [R1+0x3fc0] ;  /* 0x003fc00001107983 */ /* 0x002f240000300a00 */
[----:B----4-:R-:W-:Y:S02]  /*2d490*/  HMMA.1688.F32.TF32 R8, R8, R16, R12 ;  /* 0x000000100808723c */ /* 0x010fe4000008100c */
[----:B------:R-:W2:Y:S01]  /*2d4a0*/  LDL.LU.64 R14, [R1+0x3fb8] ;  /* 0x003fb800010e7983 */ /* 0x000ea20000300a00 */
[----:B------:R-:W2:Y:S11]  /*2d4b0*/  LDL.LU.64 R12, [R1+0x3fb0] ;  /* 0x003fb000010c7983 */ /* 0x000eb60000300a00 */
[----:B------:R-:W-:Y:S09]  /*2d4c0*/  @!UPT UIADD3 URZ, URZ, URZ, URZ ;  /* 0x0000003f3f3ff290 */ /* 0x000ff2000fffe03f */
[----:B------:R1:W-:Y:S02]  /*2d4d0*/  STL.64 [R1+0x1f0], R8 ;  /* 0x0001f00801007387 */ /* 0x0003e40000100a00 */
[----:B-1----:R-:W-:Y:S02]  /*2d4e0*/  IMAD.MOV.U32 R8, RZ, RZ, R6 ;  /* 0x000000ffff087224 */ /* 0x002fe400078e0006 */
[----:B------:R-:W-:Y:S01]  /*2d4f0*/  STL.64 [R1+0x1f8], R10 ;  /* 0x0001f80a01007387 */ /* 0x000fe20000100a00 */
        /* <DEDUP_REMOVED lines=26> */
[----:B--2---:R-:W-:Y:S01]  /*2d6a0*/  HMMA.1688.F32.TF32 R20, R12, R20, R4 ;  /* 0x000000140c14723c */ /* 0x004fe20000081004 */
[----:B------:R-:W2:Y:S01]  /*2d6b0*/  LDL.LU.64 R6, [R1+0x3f60] ;  /* 0x003f600001067983 */ /* 0x000ea20000300a00 */
[----:B------:R-:W2:Y:S11]  /*2d6c0*/  LDL.LU.64 R4, [R1+0x3f58] ;  /* 0x003f580001047983 */ /* 0x000eb60000300a00 */
[----:B------:R-:W-:Y:S10]  /*2d6d0*/  @!UPT UIADD3 URZ, URZ, URZ, URZ ;  /* 0x0000003f3f3ff290 */ /* 0x000ff4000fffe03f */
[----:B------:R1:W-:Y:S01]  /*2d6e0*/  STL.64 [R1+0x1b0], R20 ;  /* 0x0001b01401007387 */ /* 0x0003e20000100a00 */
[----:B------:R4:W-:Y:S03]  /*2d6f0*/  STL.64 [R1+0x1b8], R22 ;  /* 0x0001b81601007387 */ /* 0x0009e60000100a00 */
[----:B-1----:R-:W2:Y:S01]  /*2d700*/  LDL.LU.64 R20, [R1+0x3f50] ;  /* 0x003f500001147983 */ /* 0x002ea20000300a00 */
[----:B----4-:R-:W4:Y:S02]  /*2d710*/  LDL.LU R22, [R1+0x428] ;  /* 0x0004280001167983 */ /* 0x010f240000300800 */
[----:B------:R-:W4:Y:S02]  /*2d720*/  LDL.LU R23, [R1+0x42c] ;  /* 0x00042c0001177983 */ /* 0x000f240000300800 */
[----:B----4-:R-:W-:Y:S01]  /*2d730*/  STL.64 [R1+0x3eb0], R22 ;  /* 0x003eb01601007387 */ /* 0x010fe20000100a00 */
[----:B--2---:R1:W-:Y:S03]  /*2d740*/  STL.64 [R1+0x3ea8], R20 ;  /* 0x003ea81401007387 */ /* 0x0043e60000100a00 */
[----:B-1----:R-:W2:Y:S01]  /*2d750*/  LDL.LU R20, [R1+0x20] ;  /* 0x0000200001147983 */ /* 0x002ea20000300800 */
[----:B------:R-:W2:Y:S02]  /*2d760*/  LDL.LU R21, [R1+0x24] ;  /* 0x0000240001157983 */ /* 0x000ea40000300800 */
[----:B------:R-:W4:Y:S02]  /*2d770*/  LDL.LU R22, [R1+0x28] ;  /* 0x0000280001167983 */ /* 0x000f240000300800 */
[----:B------:R-:W-:-:S02]  /*2d780*/  IMAD.MOV.U32 R23, RZ, RZ, R28 ;  /* 0x000000ffff177224 */ /* 0x000fc400078e001c */
[----:B------:R-:W3:Y:S01]  /*2d790*/  LDL.LU R28, [R1+0x3f48] ;  /* 0x003f4800011c7983 */ /* 0x000ee20000300800 */
[----:B------:R-:W-:-:S03]  /*2d7a0*/  IMAD.MOV.U32 R9, RZ, RZ, R3 ;  /* 0x000000ffff097224 */ /* 0x000fc600078e0003 */
[----:B----4-:R-:W-:Y:S01]  /*2d7b0*/  STL.64 [R1+0x3ec0], R22 ;  /* 0x003ec01601007387 */ /* 0x010fe20000100a00 */
[----:B--2---:R1:W-:Y:S03]  /*2d7c0*/  STL.64 [R1+0x3eb8], R20 ;  /* 0x003eb81401007387 */ /* 0x0043e60000100a00 */
[----:B-1----:R-:W2:Y:S01]  /*2d7d0*/  LDL.LU.64 R20, [R1+0xe0] ;  /* 0x0000e00001147983 */ /* 0x002ea20000300a00 */
[C---:B---3--:R-:W-:Y:S01]  /*2d7e0*/  HMMA.1688.F32.TF32 R8, R12.reuse, R8, R16 ;  /* 0x000000080c08723c */ /* 0x048fe20000081010 */
[----:B------:R-:W2:Y:S11]  /*2d7f0*/  LDL.LU R16, [R1+0x180] ;  /* 0x0001800001107983 */ /* 0x000eb60000300800 */
[----:B------:R-:W-:Y:S11]  /*2d800*/  @!UPT UIADD3 URZ, URZ, URZ, URZ ;  /* 0x0000003f3f3ff290 */ /* 0x000ff6000fffe03f */
[----:B------:R1:W-:Y:S01]  /*2d810*/  STL.64 [R1+0x1a0], R8 ;  /* 0x0001a00801007387 */ /* 0x0003e20000100a00 */
[----:B------:R4:W-:Y:S01]  /*2d820*/  STL.64 [R1+0x1a8], R10 ;  /* 0x0001a80a01007387 */ /* 0x0009e20000100a00 */
[C---:B--2---:R-:W-:Y:S11]  /*2d830*/  HMMA.1688.F32.TF32 R4, R12.reuse, R20, R4 ;  /* 0x000000140c04723c */ /* 0x044ff60000081004 */
[----:B------:R-:W-:Y:S11]  /*2d840*/  @!UPT UIADD3 URZ, URZ, URZ, URZ ;  /* 0x0000003f3f3ff290 */ /* 0x000ff6000fffe03f */
[----:B------:R-:W-:Y:S01]  /*2d850*/  @!UPT UIADD3 URZ, URZ, URZ, URZ ;  /* 0x0000003f3f3ff290 */ /* 0x000fe2000fffe03f */
[----:B------:R2:W-:Y:S01]  /*2d860*/  STL.64 [R1+0x190], R4 ;  /* 0x0001900401007387 */ /* 0x0005e20000100a00 */
[----:B------:R2:W-:Y:S02]  /*2d870*/  STL.64 [R1+0x198], R6 ;  /* 0x0001980601007387 */ /* 0x0005e40000100a00 */
[----:B------:R-:W3:Y:S02]  /*2d880*/  LDL.LU R17, [R1+0x184] ;  /* 0x0001840001117983 */ /* 0x000ee40000300800 */
[----:B------:R-:W3:Y:S01]  /*2d890*/  LDL.LU R18, [R1+0x188] ;  /* 0x0001880001127983 */ /* 0x000ee20000300800 */
[----:B------:R-:W3:Y:S01]  /*2d8a0*/  LDL.LU R19, [R1+0x18c] ;  /* 0x00018c0001137983 */ /* 0x000ee20000300800 */
[----:B-1----:R-:W3:Y:S02]  /*2d8b0*/  LDL.LU R8, [R1+0x60] ;  /* 0x0000600001087983 */ /* 0x002ee40000300800 */
[----:B------:R-:W3:Y:S02]  /*2d8c0*/  LDL.LU R9, [R1+0x64] ;  /* 0x0000640001097983 */ /* 0x000ee40000300800 */
[----:B----4-:R-:W4:Y:S01]  /*2d8d0*/  LDL.LU R10, [R1+0x68] ;  /* 0x00006800010a7983 */ /* 0x010f220000300800 */
[----:B------:R-:W4:Y:S04]  /*2d8e0*/  LDL.LU R11, [R1+0x6c] ;  /* 0x00006c00010b7983 */ /* 0x000f280000300800 */
[----:B--2---:R-:W2:Y:S01]  /*2d8f0*/  LDL.LU R4, [R1+0x450] ;  /* 0x0004500001047983 */ /* 0x004ea20000300800 */
        /* <DEDUP_REMOVED lines=9> */
[----:B----4-:R-:W-:Y:S01]  /*2d990*/  STL.64 [R1+0x3f08], R10 ;  /* 0x003f080a01007387 */ /* 0x010fe20000100a00 */
[----:B---3--:R1:W-:Y:S03]  /*2d9a0*/  STL.64 [R1+0x3f00], R8 ;  /* 0x003f000801007387 */ /* 0x0083e60000100a00 */
[----:B-1----:R-:W3:Y:S04]  /*2d9b0*/  LDL.LU.64 R8, [R1+0x120] ;  /* 0x0001200001087983 */ /* 0x002ee80000300a00 */
[----:B---3--:R1:W-:Y:S04]  /*2d9c0*/  STL.64 [R1+0x3f18], R8 ;  /* 0x003f180801007387 */ /* 0x0083e80000100a00 */
[----:B-1----:R-:W3:Y:S01]  /*2d9d0*/  LDL.LU.64 R8, [R1+0x130] ;  /* 0x0001300001087983 */ /* 0x002ee20000300a00 */
[----:B------:R1:W-:Y:S03]  /*2d9e0*/  STL.64 [R1+0x3ed8], R20 ;  /* 0x003ed81401007387 */ /* 0x0003e60000100a00 */
[----:B-1----:R-:W4:Y:S04]  /*2d9f0*/  LDL.LU.64 R20, [R1+0xf0] ;  /* 0x0000f00001147983 */ /* 0x002f280000300a00 */
[----:B----4-:R1:W-:Y:S04]  /*2da00*/  STL.64 [R1+0x3ee0], R20 ;  /* 0x003ee01401007387 */ /* 0x0103e80000100a00 */
[----:B-1----:R-:W4:Y:S01]  /*2da10*/  LDL.LU.64 R20, [R1+0x100] ;  /* 0x0001000001147983 */ /* 0x002f220000300a00 */
[C---:B------:R-:W-:Y:S03]  /*2da20*/  HMMA.1688.F32.TF32 R16, R12.reuse, R24, R16 ;  /* 0x000000180c10723c */ /* 0x040fe60000081010 */
[----:B----4-:R1:W-:Y:S04]  /*2da30*/  STL.64 [R1+0x3ef8], R20 ;  /* 0x003ef81401007387 */ /* 0x0103e80000100a00 */
[----:B-1----:R-:W4:Y:S04]  /*2da40*/  LDL.LU.64 R20, [R1+0x110] ;  /* 0x0001100001147983 */ /* 0x002f280000300a00 */
[----:B----4-:R1:W-:Y:S04]  /*2da50*/  STL.64 [R1+0x3f10], R20 ;  /* 0x003f101401007387 */ /* 0x0103e80000100a00 */
[----:B-1----:R-:W4:Y:S01]  /*2da60*/  LDL.LU R20, [R1+0x70] ;  /* 0x0000700001147983 */ /* 0x002f220000300800 */
[----:B------:R-:W4:Y:S02]  /*2da70*/  LDL.LU R21, [R1+0x74] ;  /* 0x0000740001157983 */ /* 0x000f240000300800 */
[----:B------:R-:W4:Y:S02]  /*2da80*/  LDL.LU R22, [R1+0x78] ;  /* 0x0000780001167983 */ /* 0x000f240000300800 */
[----:B------:R-:W4:Y:S03]  /*2da90*/  LDL.LU R23, [R1+0x7c] ;  /* 0x00007c0001177983 */ /* 0x000f260000300800 */
[----:B------:R1:W-:Y:S01]  /*2daa0*/  STL.64 [R1+0x180], R16 ;  /* 0x0001801001007387 */ /* 0x0003e20000100a00 */
[----:B------:R-:W-:Y:S03]  /*2dab0*/  STL.64 [R1+0x188], R18 ;  /* 0x0001881201007387 */ /* 0x000fe60000100a00 */
[----:B-1----:R-:W2:Y:S01]  /*2dac0*/  LDL.LU.64 R16, [R1+0x3f40] ;  /* 0x003f400001107983 */ /* 0x002ea20000300a00 */
[----:B------:R-:W-:Y:S02]  /*2dad0*/  STL.64 [R1+0x3ed0], R26 ;  /* 0x003ed01a01007387 */ /* 0x000fe40000100a00 */
[----:B------:R1:W-:Y:S02]  /*2dae0*/  STL.64 [R1+0x3ec8], R24 ;  /* 0x003ec81801007387 */ /* 0x0003e40000100a00 */
        /* <DEDUP_REMOVED lines=13> */
[----:B------:R-:W3:Y:S02]  /*2dbc0*/  LDL.LU.64 R18, [R1+0x3f28] ;  /* 0x003f280001127983 */ /* 0x000ee40000300a00 */
[----:B------:R-:W3:Y:S07]  /*2dbd0*/  LDL.LU.64 R16, [R1+0x3f20] ;  /* 0x003f200001107983 */ /* 0x000eee0000300a00 */
[----:B------:R1:W-:Y:S01]  /*2dbe0*/  STL.64 [R1+0x90], R12 ;  /* 0x0000900c01007387 */ /* 0x0003e20000100a00 */
[----:B------:R4:W-:Y:S03]  /*2dbf0*/  STL.64 [R1+0x98], R14 ;  /* 0x0000980e01007387 */ /* 0x0009e60000100a00 */
[----:B-1----:R-:W2:Y:S01]  /*2dc00*/  LDL.LU R12, [R1+0x40] ;  /* 0x00004000010c7983 */ /* 0x002ea20000300800 */
[----:B------:R-:W2:Y:S02]  /*2dc10*/  LDL.LU R13, [R1+0x44] ;  /* 0x00004400010d7983 */ /* 0x000ea40000300800 */
[----:B----4-:R-:W4:Y:S01]  /*2dc20*/  LDL.LU R14, [R1+0x48] ;  /* 0x00004800010e7983 */ /* 0x010f220000300800 */
[C---:B---3--:R-:W-:Y:S11]  /*2dc30*/  HMMA.1688.F32.TF32 R4, R16.reuse, R8, R4 ;  /* 0x000000081004723c */ /* 0x048ff60000081004 */
[----:B------:R-:W-:Y:S11]  /*2dc40*/  @!UPT UIADD3 URZ, URZ, URZ, URZ ;  /* 0x0000003f3f3ff290 */ /* 0x000ff6000fffe03f */
[----:B------:R-:W-:Y:S01]  /*2dc50*/  @!UPT UIADD3 URZ, URZ, URZ, URZ ;  /* 0x0000003f3f3ff290 */ /* 0x000fe2000fffe03f */
[----:B------:R1:W-:Y:S01]  /*2dc60*/  STL.64 [R1+0x80], R4 ;  /* 0x0000800401007387 */ /* 0x0003e20000100a00 */
[----:B------:R3:W-:Y:S02]  /*2dc70*/  STL.64 [R1+0x88], R6 ;  /* 0x0000880601007387 */ /* 0x0007e40000100a00 */
[----:B-1----:R-:W-:Y:S02]  /*2dc80*/  IMAD.MOV.U32 R5, RZ, RZ, R8 ;  /* 0x000000ffff057224 */ /* 0x002fe400078e0008 */
[----:B------:R-:W-:Y:S02]  /*2dc90*/  IMAD.MOV.U32 R4, RZ, RZ, R9 ;  /* 0x000000ffff047224 */ /* 0x000fe400078e0009 */
[----:B------:R-:W2:Y:S02]  /*2dca0*/  LDL.LU.64 R8, [R1+0x3f18] ;  /* 0x003f180001087983 */ /* 0x000ea40000300a00 */
[----:B--2---:R-:W-:Y:S01]  /*2dcb0*/  HMMA.1688.F32.TF32 R20, R16, R8, R20 ;  /* 0x000000081014723c */ /* 0x004fe20000081014 */
[----:B---3--:R-:W-:-:S02]  /*2dcc0*/  IMAD.MOV.U32 R7, RZ, RZ, R8 ;  /* 0x000000ffff077224 */ /* 0x008fc400078e0008 */
[----:B------:R-:W-:Y:S11]  /*2dcd0*/  IMAD.MOV.U32 R6, RZ, RZ, R9 ;  /* 0x000000ffff067224 */ /* 0x000ff600078e0009 */
[----:B------:R-:W-:Y:S09]  /*2dce0*/  @!UPT UIADD3 URZ, URZ, URZ, URZ ;  /* 0x0000003f3f3ff290 */ /* 0x000ff2000fffe03f */
[----:B------:R1:W-:Y:S01]  /*2dcf0*/  STL.64 [R1+0x70], R20 ;  /* 0x0000701401007387 */ /* 0x0003e20000100a00 */
[----:B------:R-:W-:Y:S03]  /*2dd00*/  STL.64 [R1+0x78], R22 ;  /* 0x0000781601007387 */ /* 0x000fe60000100a00 */
[----:B-1----:R-:W2:Y:S01]  /*2dd10*/  LDL.LU.64 R20, [R1+0x3f10] ;  /* 0x003f100001147983 */ /* 0x002ea20000300a00 */
[----:B------:R-:W2:Y:S02]  /*2dd20*/  LDL.LU.64 R10, [R1+0x3f08] ;  /* 0x003f0800010a7983 */ /* 0x000ea40000300a00 */
[----:B------:R-:W2:Y:S02]  /*2dd30*/  LDL.LU.64 R8, [R1+0x3f00] ;  /* 0x003f000001087983 */ /* 0x000ea40000300a00 */
[C---:B--2---:R-:W-:Y:S11]  /*2dd40*/  HMMA.1688.F32.TF32 R8, R16.reuse, R20, R8 ;  /* 0x000000141008723c */ /* 0x044ff60000081008 */
[----:B------:R-:W-:Y:S11]  /*2dd50*/  @!UPT UIADD3 URZ, URZ, URZ, URZ ;  /* 0x0000003f3f3ff290 */ /* 0x000ff6000fffe03f */
[----:B------:R-:W-:Y:S01]  /*2dd60*/  @!UPT UIADD3 URZ, URZ, URZ, URZ ;  /* 0x0000003f3f3ff290 */ /* 0x000fe2000fffe03f */
[----:B------:R1:W-:Y:S01]  /*2dd70*/  STL.64 [R1+0x60], R8 ;  /* 0x0000600801007387 */ /* 0x0003e20000100a00 */
[----:B------:R2:W-:Y:S02]  /*2dd80*/  STL.64 [R1+0x68], R10 ;  /* 0x0000680a01007387 */ /* 0x0005e40000100a00 */
[----:B-1----:R-:W-:Y:S02]  /*2dd90*/  IMAD.MOV.U32 R9, RZ, RZ, R20 ;  /* 0x000000ffff097224 */ /* 0x002fe400078e0014 */
[----:B------:R-:W-:Y:S02]  /*2dda0*/  IMAD.MOV.U32 R8, RZ, RZ, R21 ;  /* 0x000000ffff087224 */ /* 0x000fe400078e0015 */
[----:B------:R-:W3:Y:S02]  /*2ddb0*/  LDL.LU.64 R20, [R1+0x3ef8] ;  /* 0x003ef80001147983 */ /* 0x000ee40000300a00 */
[----:B---3--:R-:W-:Y:S01]  /*2ddc0*/  HMMA.1688.F32.TF32 R24, R16, R20, R24 ;  /* 0x000000141018723c */ /* 0x008fe20000081018 */
[----:B--2---:R-:W-:-:S02]  /*2ddd0*/  IMAD.MOV.U32 R11, RZ, RZ, R20 ;  /* 0x000000ffff0b7224 */ /* 0x004fc400078e0014 */
[----:B------:R-:W-:Y:S11]  /*2dde0*/  IMAD.MOV.U32 R10, RZ, RZ, R21 ;  /* 0x000000ffff0a7224 */ /* 0x000ff600078e0015 */
[----:B------:R-:W-:Y:S09]  /*2ddf0*/  @!UPT UIADD3 URZ, URZ, URZ, URZ ;  /* 0x0000003f3f3ff290 */ /* 0x000ff2000fffe03f */
[----:B------:R-:W-:Y:S01]  /*2de00*/  STL.64 [R1+0x50], R24 ;  /* 0x0000501801007387 */ /* 0x000fe20000100a00 */
[----:B------:R1:W-:Y:S03]  /*2de10*/  STL.64 [R1+0x58], R26 ;  /* 0x0000581a01007387 */ /* 0x0003e60000100a00 */
[----:B-1----:R-:W2:Y:S01]  /*2de20*/  LDL.LU.64 R26, [R1+0x3ef0] ;  /* 0x003ef000011a7983 */ /* 0x002ea20000300a00 */
[----:B------:R-:W2:Y:S02]  /*2de30*/  LDL.LU.64 R24, [R1+0x3ee8] ;  /* 0x003ee80001187983 */ /* 0x000ea40000300a00 */
[----:B------:R-:W4:Y:S02]  /*2de40*/  LDL.LU.64 R20, [R1+0x3ee0] ;  /* 0x003ee00001147983 */ /* 0x000f240000300a00 */
[----:B------:R-:W-:-:S07]  /*2de50*/  IMAD.MOV.U32 R15, RZ, RZ, R28 ;  /* 0x000000ffff0f7224 */ /* 0x000fce00078e001c */
[C---:B----4-:R-:W-:Y:S11]  /*2de60*/  HMMA.1688.F32.TF32 R12, R16.reuse, R20, R12 ;  /* 0x00000014100c723c */ /* 0x050ff6000008100c */
        /* <DEDUP_REMOVED lines=11> */
[----:B------:R-:W-:Y:S01]  /*2df20*/  STL.64 [R1+0x30], R24 ;  /* 0x0000301801007387 */ /* 0x000fe20000100a00 */
[----:B------:R1:W-:Y:S03]  /*2df30*/  STL.64 [R1+0x38], R26 ;  /* 0x0000381a01007387 */ /* 0x0003e60000100a00 */
[----:B-1----:R-:W2:Y:S01]  /*2df40*/  LDL.LU.64 R26, [R1+0x3ed0] ;  /* 0x003ed000011a7983 */ /* 0x002ea20000300a00 */
[----:B------:R-:W3:Y:S02]  /*2df50*/  LDL.LU.64 R24, [R1+0x3ec8] ;  /* 0x003ec80001187983 */ /* 0x000ee40000300a00 */
[----:B------:R-:W3:Y:S02]  /*2df60*/  LDL.LU.64 R22, [R1+0x3ec0] ;  /* 0x003ec00001167983 */ /* 0x000ee40000300a00 */
[----:B------:R-:W3:Y:S02]  /*2df70*/  LDL.LU.64 R20, [R1+0x3eb8] ;  /* 0x003eb80001147983 */ /* 0x000ee40000300a00 */
[C---:B---3--:R-:W-:Y:S11]  /*2df80*/  HMMA.1688.F32.TF32 R20, R16.reuse, R24, R20 ;  /* 0x000000181014723c */ /* 0x048ff60000081014 */
[----:B------:R-:W-:Y:S11]  /*2df90*/  @!UPT UIADD3 URZ, URZ, URZ, URZ ;  /* 0x0000003f3f3ff290 */ /* 0x000ff6000fffe03f */
[----:B------:R-:W-:Y:S01]  /*2dfa0*/  @!UPT UIADD3 URZ, URZ, URZ, URZ ;  /* 0x0000003f3f3ff290 */ /* 0x000fe2000fffe03f */
[----:B------:R1:W-:Y:S01]  /*2dfb0*/  STL.64 [R1+0x20], R20 ;  /* 0x0000201401007387 */ /* 0x0003e20000100a00 */
[----:B------:R-:W-:Y:S02]  /*2dfc0*/  IMAD.MOV.U32 R28, RZ, RZ, R22 ;  /* 0x000000ffff1c7224 */ /* 0x000fe400078e0016 */
[----:B------:R-:W-:Y:S02]  /*2dfd0*/  IMAD.MOV.U32 R3, RZ, RZ, R23 ;  /* 0x000000ffff037224 */ /* 0x000fe400078e0017 */
[----:B------:R-:W3:Y:S04]  /*2dfe0*/  LDL.LU.64 R22, [R1+0x3eb0] ;  /* 0x003eb00001167983 */ /* 0x000ee80000300a00 */
[----:B-1----:R-:W3:Y:S01]  /*2dff0*/  LDL.LU.64 R20, [R1+0x3ea8] ;  /* 0x003ea80001147983 */ /* 0x002ee20000300a00 */
[----:B--2---:R-:W-:Y:S02]  /*2e000*/  STL.64 [R1+0x3e20], R26 ;  /* 0x003e201a01007387 */ /* 0x004fe40000100a00 */
[----:B------:R1:W-:Y:S02]  /*2e010*/  STL.64 [R1+0x3e18], R24 ;  /* 0x003e181801007387 */ /* 0x0003e40000100a00 */
[----:B-1----:R-:W3:Y:S01]  /*2e020*/  LDL.LU.64 R24, [R1] ;  /* 0x0000000001187983 */ /* 0x002ee20000300a00 */
[----:B------:R-:W-:Y:S02]  /*2e030*/  STL [R1+0x3ca4], R3 ;  /* 0x003ca40301007387 */ /* 0x000fe40000100800 */
[----:B------:R1:W-:Y:S01]  /*2e040*/  STL [R1+0x3ca0], R28 ;  /* 0x003ca01c01007387 */ /* 0x0003e20000100800 */
[----:B---3--:R-:W-:Y:S01]  /*2e050*/  HMMA.1688.F32.TF32 R20, R16, R24, R20 ;  /* 0x000000181014723c */ /* 0x008fe20000081014 */
[----:B-1----:R-:W-:-:S02]  /*2e060*/  IMAD.MOV.U32 R28, RZ, RZ, R24 ;  /* 0x000000ffff1c7224 */ /* 0x002fc400078e0018 */
[----:B------:R-:W-:Y:S01]  /*2e070*/  IMAD.MOV.U32 R3, RZ, RZ, R25 ;  /* 0x000000ffff037224 */ /* 0x000fe200078e0019 */
[----:B------:R-:W-:Y:S04]  /*2e080*/  LDS R18, [R0+0x8b100] ;  /* 0x08b1000000127984 */ /* 0x000fe80000000800 */
[----:B------:R-:W-:Y:S04]  /*2e090*/  LDS R19, [R2+0x8b100] ;  /* 0x08b1000002137984 */ /* 0x000fe80000000800 */
[----:B------:R-:W-:Y:S04]  /*2e0a0*/  LDS R16, [R0+0x8a100] ;  /* 0x08a1000000107984 */ /* 0x000fe80000000800 */
[----:B------:R-:W-:Y:S07]  /*2e0b0*/  LDS R17, [R2+0x8a100] ;  /* 0x08a1000002117984 */ /* 0x000fee0000000800 */
[----:B------:R1:W-:Y:S01]  /*2e0c0*/  STL.64 [R1+0x3ac8], R22 ;  /* 0x003ac81601007387 */ /* 0x0003e20000100a00 */
[----:B------:R2:W-:Y:S03]  /*2e0d0*/  STL.64 [R1+0x3ac0], R20 ;  /* 0x003ac01401007387 */ /* 0x0005e60000100a00 */
[----:B-1----:R-:W3:Y:S04]  /*2e0e0*/  LDL R22, [R1+0xe8] ;  /* 0x0000e80001167983 */ /* 0x002ee80000100800 */
[----:B------:R-:W3:Y:S01]  /*2e0f0*/  LDL R23, [R1+0xec] ;  /* 0x0000ec0001177983 */ /* 0x000ee20000100800 */
[----:B--2---:R-:W-:-:S02]  /*2e100*/  IMAD.MOV.U32 R20, RZ, RZ, R15 ;  /* 0x000000ffff147224 */ /* 0x004fc400078e000f */
[----:B------:R-:W-:Y:S02]  /*2e110*/  IMAD.MOV.U32 R21, RZ, RZ, R14 ;  /* 0x000000ffff157224 */ /* 0x000fe400078e000e */
[----:B------:R-:W-:Y:S01]  /*2e120*/  LDS R15, [R2+0x8b080] ;  /* 0x08b08000020f7984 */ /* 0x000fe20000000800 */
[----:B------:R-:W1:Y:S04]  /*2e130*/  LDS R14, [R0+0x8b080] ;  /* 0x08b08000000e7984 */ /* 0x000e680000000800 */
[----:B---3--:R-:W-:Y:S01]  /*2e140*/  STL.64 [R1+0x3e30], R22 ;  /* 0x003e301601007387 */ /* 0x008fe20000100a00 */
[----:B------:R2:W-:Y:S02]  /*2e150*/  STL.64 [R1+0x3e28], R20 ;  /* 0x003e281401007387 */ /* 0x0005e40000100a00 */
[----:B------:R-:W3:Y:S02]  /*2e160*/  LDL.LU R24, [R1+0x400] ;  /* 0x0004000001187983 */ /* 0x000ee40000300800 */
[----:B------:R-:W3:Y:S01]  /*2e170*/  LDL.LU R25, [R1+0x404] ;  /* 0x0004040001197983 */ /* 0x000ee20000300800 */
[----:B------:R-:W4:Y:S01]  /*2e180*/  LDL.LU R26, [R1+0x408] ;  /* 0x00040800011a7983 */ /* 0x000f220000300800 */
[----:B------:R-:W4:Y:S02]  /*2e190*/  LDL.LU R27, [R1+0x40c] ;  /* 0x00040c00011b7983 */ /* 0x000f240000300800 */
[----:B--2---:R-:W-:-:S02]  /*2e1a0*/  IMAD.MOV.U32 R20, RZ, RZ, R13 ;  /* 0x000000ffff147224 */ /* 0x004fc400078e000d */
[----:B------:R-:W-:Y:S01]  /*2e1b0*/  IMAD.MOV.U32 R21, RZ, RZ, R12 ;  /* 0x000000ffff157224 */ /* 0x000fe200078e000c */
[----:B------:R-:W-:Y:S04]  /*2e1c0*/  LDS R13, [R2+0x8a080] ;  /* 0x08a08000020d7984 */ /* 0x000fe80000000800 */
[----:B------:R-:W2:Y:S04]  /*2e1d0*/  LDS R12, [R0+0x8a080] ;  /* 0x08a08000000c7984 */ /* 0x000ea80000000800 */
[----:B----4-:R-:W-:Y:S01]  /*2e1e0*/  STL.64 [R1+0x3e40], R26 ;  /* 0x003e401a01007387 */ /* 0x010fe20000100a00 */
[----:B---3--:R3:W-:Y:S02]  /*2e1f0*/  STL.64 [R1+0x3e38], R24 ;  /* 0x003e381801007387 */ /* 0x0087e40000100a00 */
[----:B------:R4:W-:Y:S01]  /*2e200*/  STL.64 [R1+0x3e48], R20 ;  /* 0x003e481401007387 */ /* 0x0009e20000100a00 */
[----:B---3--:R-:W3:Y:S01]  /*2e210*/  LDL.LU R24, [R1+0x410] ;  /* 0x0004100001187983 */ /* 0x008ee20000300800 */
[----:B------:R-:W3:Y:S02]  /*2e220*/  LDL.LU R25, [R1+0x414] ;  /* 0x0004140001197983 */ /* 0x000ee40000300800 */
[----:B------:R-:W2:Y:S02]  /*2e230*/  LDL.LU R26, [R1+0x418] ;  /* 0x00041800011a7983 */ /* 0x000ea40000300800 */
[----:B------:R-:W2:Y:S02]  /*2e240*/  LDL.LU R27, [R1+0x41c] ;  /* 0x00041c00011b7983 */ /* 0x000ea40000300800 */
[----:B----4-:R-:W-:-:S02]  /*2e250*/  IMAD.MOV.U32 R20, RZ, RZ, R11 ;  /* 0x000000ffff147224 */ /* 0x010fc400078e000b */
[----:B------:R-:W-:Y:S01]  /*2e260*/  IMAD.MOV.U32 R21, RZ, RZ, R10 ;  /* 0x000000ffff157224 */ /* 0x000fe200078e000a */
[----:B------:R-:W-:Y:S04]  /*2e270*/  LDS R11, [R2+0x8b000] ;  /* 0x08b00000020b7984 */ /* 0x000fe80000000800 */
[----:B------:R-:W-:Y:S04]  /*2e280*/  LDS R10, [R0+0x8b000] ;  /* 0x08b00000000a7984 */ /* 0x000fe80000000800 */
[----:B--2---:R-:W-:Y:S01]  /*2e290*/  STL.64 [R1+0x3e58], R26 ;  /* 0x003e581a01007387 */ /* 0x004fe20000100a00 */
[----:B---3--:R2:W-:Y:S02]  /*2e2a0*/  STL.64 [R1+0x3e50], R24 ;  /* 0x003e501801007387 */ /* 0x0085e40000100a00 */
[----:B------:R3:W-:Y:S01]  /*2e2b0*/  STL.64 [R1+0x3e60], R20 ;  /* 0x003e601401007387 */ /* 0x0007e20000100a00 */
[----:B--2---:R-:W2:Y:S01]  /*2e2c0*/  LDL.LU R24, [R1+0x440] ;  /* 0x0004400001187983 */ /* 0x004ea20000300800 */
[----:B------:R-:W2:Y:S02]  /*2e2d0*/  LDL.LU R25, [R1+0x444] ;  /* 0x0004440001197983 */ /* 0x000ea40000300800 */
[----:B------:R-:W4:Y:S02]  /*2e2e0*/  LDL.LU R26, [R1+0x448] ;  /* 0x00044800011a7983 */ /* 0x000f240000300800 */
[----:B------:R-:W4:Y:S02]  /*2e2f0*/  LDL.LU R27, [R1+0x44c] ;  /* 0x00044c00011b7983 */ /* 0x000f240000300800 */
[----:B---3--:R-:W-:-:S02]  /*2e300*/  IMAD.MOV.U32 R20, RZ, RZ, R9 ;  /* 0x000000ffff147224 */ /* 0x008fc400078e0009 */
[----:B------:R-:W-:Y:S01]  /*2e310*/  IMAD.MOV.U32 R21, RZ, RZ, R8 ;  /* 0x000000ffff157224 */ /* 0x000fe200078e0008 */
[----:B------:R-:W-:Y:S04]  /*2e320*/  LDS R9, [R2+0x8a000] ;  /* 0x08a0000002097984 */ /* 0x000fe80000000800 */
[----:B------:R-:W-:Y:S04]  /*2e330*/  LDS R8, [R0+0x8a000] ;  /* 0x08a0000000087984 */ /* 0x000fe80000000800 */
[----:B----4-:R-:W-:Y:S01]  /*2e340*/  STL.64 [R1+0x3e70], R26 ;  /* 0x003e701a01007387 */ /* 0x010fe20000100a00 */
[----:B--2---:R-:W-:Y:S02]  /*2e350*/  STL.64 [R1+0x3e68], R24 ;  /* 0x003e681801007387 */ /* 0x004fe40000100a00 */
[----:B------:R2:W-:Y:S02]  /*2e360*/  STL.64 [R1+0x3e78], R20 ;  /* 0x003e781401007387 */ /* 0x0005e40000100a00 */
[----:B--2---:R-:W-:-:S02]  /*2e370*/  IMAD.MOV.U32 R20, RZ, RZ, R7 ;  /* 0x000000ffff147224 */ /* 0x004fc400078e0007 */
[----:B------:R-:W-:Y:S01]  /*2e380*/  IMAD.MOV.U32 R21, RZ, RZ, R6 ;  /* 0x000000ffff157224 */ /* 0x000fe200078e0006 */
[----:B------:R-:W-:Y:S04]  /*2e390*/  LDS R7, [R2+0x89380] ;  /* 0x0893800002077984 */ /* 0x000fe80000000800 */
[----:B------:R-:W-:Y:S04]  /*2e3a0*/  LDS R6, [R0+0x89380] ;  /* 0x0893800000067984 */ /* 0x000fe80000000800 */
[----:B------:R-:W-:Y:S01]  /*2e3b0*/  STL.64 [R1+0x3e90], R20 ;  /* 0x003e901401007387 */ /* 0x000fe20000100a00 */
[----:B------:R-:W2:Y:S02]  /*2e3c0*/  LDL.LU R24, [R1+0x4b0] ;  /* 0x0004b00001187983 */ /* 0x000ea40000300800 */
[----:B------:R-:W2:Y:S02]  /*2e3d0*/  LDL.LU R25, [R1+0x4b4] ;  /* 0x0004b40001197983 */ /* 0x000ea40000300800 */
[----:B------:R-:W3:Y:S01]  /*2e3e0*/  LDL.LU R26, [R1+0x4b8] ;  /* 0x0004b800011a7983 */ /* 0x000ee20000300800 */
[----:B------:R-:W3:Y:S04]  /*2e3f0*/  LDL.LU R27, [R1+0x4bc] ;  /* 0x0004bc00011b7983 */ /* 0x000ee80000300800 */
[----:B---3--:R-:W-:Y:S01]  /*2e400*/  STL.64 [R1+0x3e88], R26 ;  /* 0x003e881a01007387 */ /* 0x008fe20000100a00 */
[----:B--2---:R2:W-:Y:S03]  /*2e410*/  STL.64 [R1+0x3e80], R24 ;  /* 0x003e801801007387 */ /* 0x0045e60000100a00 */
[----:B--2---:R-:W2:Y:S01]  /*2e420*/  LDL.LU R24, [R1+0x4c0] ;  /* 0x0004c00001187983 */ /* 0x004ea20000300800 */
[----:B------:R-:W2:Y:S02]  /*2e430*/  LDL.LU R25, [R1+0x4c4] ;  /* 0x0004c40001197983 */ /* 0x000ea40000300800 */
[----:B------:R-:W3:Y:S02]  /*2e440*/  LDL.LU R26, [R1+0x4c8] ;  /* 0x0004c800011a7983 */ /* 0x000ee40000300800 */
[----:B------:R-:W3:Y:S02]  /*2e450*/  LDL.LU R27, [R1+0x4cc] ;  /* 0x0004cc00011b7983 */ /* 0x000ee40000300800 */
[----:B------:R-:W-:-:S02]  /*2e460*/  IMAD.MOV.U32 R20, RZ, RZ, R5 ;  /* 0x000000ffff147224 */ /* 0x000fc400078e0005 */
[----:B------:R-:W-:Y:S01]  /*2e470*/  IMAD.MOV.U32 R21, RZ, RZ, R4 ;  /* 0x000000ffff157224 */ /* 0x000fe200078e0004 */
[----:B------:R-:W-:Y:S04]  /*2e480*/  LDS R5, [R2+0x88380] ;  /* 0x0883800002057984 */ /* 0x000fe80000000800 */
[----:B------:R-:W4:Y:S04]  /*2e490*/  LDS R4, [R0+0x88380] ;  /* 0x0883800000047984 */ /* 0x000f280000000800 */
[----:B---3--:R-:W-:Y:S01]  /*2e4a0*/  STL.64 [R1+0x3ea0], R26 ;  /* 0x003ea01a01007387 */ /* 0x008fe20000100a00 */
[----:B--2---:R2:W-:Y:S03]  /*2e4b0*/  STL.64 [R1+0x3e98], R24 ;  /* 0x003e981801007387 */ /* 0x0045e60000100a00 */
[----:B--2---:R-:W4:Y:S01]  /*2e4c0*/  LDL.LU R24, [R1+0x4d0] ;  /* 0x0004d00001187983 */ /* 0x004f220000300800 */
[----:B------:R-:W4:Y:S02]  /*2e4d0*/  LDL.LU R25, [R1+0x4d4] ;  /* 0x0004d40001197983 */ /* 0x000f240000300800 */
[----:B------:R-:W4:Y:S02]  /*2e4e0*/  LDL.LU R26, [R1+0x4d8] ;  /* 0x0004d800011a7983 */ /* 0x000f240000300800 */
[----:B------:R-:W4:Y:S01]  /*2e4f0*/  LDL.LU R27, [R1+0x4dc] ;  /* 0x0004dc00011b7983 */ /* 0x000f220000300800 */
[----:B-1----:R-:W-:Y:S01]  /*2e500*/  STL.64 [R1+0x3da8], R14 ;  /* 0x003da80e01007387 */ /* 0x002fe20000100a00 */
[----:B------:R1:W-:Y:S03]  /*2e510*/  STL.64 [R1+0x3da0], R12 ;  /* 0x003da00c01007387 */ /* 0x0003e60000100a00 */
[----:B-1----:R-:W2:Y:S01]  /*2e520*/  LDL.LU R12, [R1+0x370] ;  /* 0x00037000010c7983 */ /* 0x002ea20000300800 */
[----:B------:R-:W2:Y:S02]  /*2e530*/  LDL.LU R13, [R1+0x374] ;  /* 0x00037400010d7983 */ /* 0x000ea40000300800 */
[----:B------:R-:W2:Y:S02]  /*2e540*/  LDL.LU R14, [R1+0x378] ;  /* 0x00037800010e7983 */ /* 0x000ea40000300800 */
[----:B------:R-:W2:Y:S01]  /*2e550*/  LDL.LU R15, [R1+0x37c] ;  /* 0x00037c00010f7983 */ /* 0x000ea20000300800 */
[----:B------:R1:W-:Y:S01]  /*2e560*/  STL.64 [R1+0x3d20], R18 ;  /* 0x003d201201007387 */ /* 0x0003e20000100a00 */
[----:B------:R-:W-:Y:S03]  /*2e570*/  STL.64 [R1+0x3d18], R16 ;  /* 0x003d181001007387 */ /* 0x000fe60000100a00 */
[----:B-1----:R-:W3:Y:S04]  /*2e580*/  LDL R18, [R1+0x8] ;  /* 0x0000080001127983 */ /* 0x002ee80000100800 */
[----:B------:R-:W3:Y:S01]  /*2e590*/  LDL R19, [R1+0xc] ;  /* 0x00000c0001137983 */ /* 0x000ee20000100800 */
[C---:B----4-:R-:W-:Y:S03]  /*2e5a0*/  HMMA.1688.F32.TF32 R20, R4.reuse, R20, R24 ;  /* 0x000000140414723c */ /* 0x050fe60000081018 */
[----:B------:R-:W4:Y:S01]  /*2e5b0*/  LDL.LU.64 R26, [R1+0x3ea0] ;  /* 0x003ea000011a7983 */ /* 0x000f220000300a00 */
[----:B------:R-:W4:Y:S11]  /*2e5c0*/  LDL.LU.64 R24, [R1+0x3e98] ;  /* 0x003e980001187983 */ /* 0x000f360000300a00 */
[----:B------:R-:W-:Y:S08]  /*2e5d0*/  @!UPT UIADD3 URZ, URZ, URZ, URZ ;  /* 0x0000003f3f3ff290 */ /* 0x000ff0000fffe03f */
[----:B------:R1:W-:Y:S01]  /*2e5e0*/  STL.64 [R1+0x4d0], R20 ;  /* 0x0004d01401007387 */ /* 0x0003e20000100a00 */
[----:B------:R4:W-:Y:S03]  /*2e5f0*/  STL.64 [R1+0x4d8], R22 ;  /* 0x0004d81601007387 */ /* 0x0009e60000100a00 */
[----:B-1----:R-:W4:Y:S02]  /*2e600*/  LDL.LU.64 R20, [R1+0x3e90] ;  /* 0x003e900001147983 */ /* 0x002f240000300a00 */
[C---:B----4-:R-:W-:Y:S02]  /*2e610*/  HMMA.1688.F32.TF32 R20, R4.reuse, R20, R24 ;  /* 0x000000140414723c */ /* 0x050fe40000081018 */
[----:B------:R-:W4:Y:S01]  /*2e620*/  LDL.LU.64 R26, [R1+0x3e88] ;  /* 0x003e8800011a7983 */ /* 0x000f220000300a00 */
[----:B------:R-:W4:Y:S11]  /*2e630*/  LDL.LU.64 R24, [R1+0x3e80] ;  /* 0x003e800001187983 */ /* 0x000f360000300a00 */
[----:B------:R-:W-:Y:S09]  /*2e640*/  @!UPT UIADD3 URZ, URZ, URZ, URZ ;  /* 0x0000003f3f3ff290 */ /* 0x000ff2000fffe03f */
        /* <DEDUP_REMOVED lines=21> */
[----:B------:R-:W-:Y:S01]  /*2e7a0*/  STL.64 [R1+0x410], R20 ;  /* 0x0004101401007387 */ /* 0x000fe20000100a00 */
[----:B------:R1:W-:Y:S03]  /*2e7b0*/  STL.64 [R1+0x418], R22 ;  /* 0x0004181601007387 */ /* 0x0003e60000100a00 */
[----:B-1----:R-:W2:Y:S01]  /*2e7c0*/  LDL.LU.64 R22, [R1+0x3e30] ;  /* 0x003e300001167983 */ /* 0x002ea20000300a00 */
[----:B------:R-:W4:Y:S02]  /*2e7d0*/  LDL.LU.64 R20, [R1+0x3e28] ;  /* 0x003e280001147983 */ /* 0x000f240000300a00 */
[----:B----4-:R-:W-:Y:S11]  /*2e7e0*/  HMMA.1688.F32.TF32 R24, R4, R20, R24 ;  /* 0x000000140418723c */ /* 0x010ff60000081018 */
[----:B------:R-:W-:Y:S11]  /*2e7f0*/  @!UPT UIADD3 URZ, URZ, URZ, URZ ;  /* 0x0000003f3f3ff290 */ /* 0x000ff6000fffe03f */
[----:B------:R-:W-:Y:S01]  /*2e800*/  @!UPT UIADD3 URZ, URZ, URZ, URZ ;  /* 0x0000003f3f3ff290 */ /* 0x000fe2000fffe03f */
[----:B------:R-:W-:Y:S01]  /*2e810*/  STL.64 [R1+0x400], R24 ;  /* 0x0004001801007387 */ /* 0x000fe20000100a00 */
[----:B------:R1:W-:Y:S03]  /*2e820*/  STL.64 [R1+0x408], R26 ;  /* 0x0004081a01007387 */ /* 0x0003e60000100a00 */
[----:B-1----:R-:W4:Y:S01]  /*2e830*/  LDL.LU.64 R26, [R1+0x3e20] ;  /* 0x003e2000011a7983 */ /* 0x002f220000300a00 */
[----:B------:R-:W3:Y:S02]  /*2e840*/  LDL.LU.64 R24, [R1+0x3e18] ;  /* 0x003e180001187983 */ /* 0x000ee40000300a00 */
[----:B--2---:R1:W-:Y:S02]  /*2e850*/  STL.64 [R1+0x3dc0], R22 ;  /* 0x003dc01601007387 */ /* 0x0043e40000100a00 */
[----:B------:R-:W3:Y:S01]  /*2e860*/  LDL.LU R20, [R1+0x3f0] ;  /* 0x0003f00001147983 */ /* 0x000ee20000300800 */
[----:B------:R-:W3:Y:S04]  /*2e870*/  LDL.LU R21, [R1+0x3f4] ;  /* 0x0003f40001157983 */ /* 0x000ee80000300800 */
[----:B-1----:R-:W3:Y:S01]  /*2e880*/  LDL.LU R22, [R1+0x3f8] ;  /* 0x0003f80001167983 */ /* 0x002ee20000300800 */
[----:B------:R-:W3:Y:S02]  /*2e890*/  LDL.LU R23, [R1+0x3fc] ;  /* 0x0003fc0001177983 */ /* 0x000ee40000300800 */
[----:B------:R-:W-:-:S02]  /*2e8a0*/  IMAD.MOV.U32 R16, RZ, RZ, R28 ;  /* 0x000000ffff107224 */ /* 0x000fc400078e001c */
[----:B------:R-:W-:Y:S01]  /*2e8b0*/  IMAD.MOV.U32 R17, RZ, RZ, R3 ;  /* 0x000000ffff117224 */ /* 0x000fe200078e0003 */
[C---:B---3--:R-:W-:Y:S08]  /*2e8c0*/  HMMA.1688.F32.TF32 R20, R4.reuse, R24, R20 ;  /* 0x000000180414723c */ /* 0x048ff00000081014 */
[----:B------:R-:W-:Y:S01]  /*2e8d0*/  HMMA.1688.F32.TF32 R4, R4, R16, R12 ;  /* 0x000000100404723c */ /* 0x000fe2000008100c */
[----:B----4-:R1:W-:Y:S11]  /*2e8e0*/  STL.64 [R1+0x3db8], R26 ;  /* 0x003db81a01007387 */ /* 0x0103f60000100a00 */
[----:B------:R-:W-:Y:S03]  /*2e8f0*/  @!UPT UIADD3 URZ, URZ, URZ, URZ ;  /* 0x0000003f3f3ff290 */ /* 0x000fe6000fffe03f */
[----:B------:R-:W-:Y:S01]  /*2e900*/  STL.64 [R1+0x3f0], R20 ;  /* 0x0003f01401007387 */ /* 0x000fe20000100a00 */
[----:B------:R-:W-:Y:S02]  /*2e910*/  STL.64 [R1+0x3f8], R22 ;  /* 0x0003f81601007387 */ /* 0x000fe40000100a00 */
[----:B------:R-:W2:Y:S05]  /*2e920*/  LDL.LU R24, [R1+0x310] ;  /* 0x0003100001187983 */ /* 0x000eaa0000300800 */
[----:B------:R-:W-:Y:S01]  /*2e930*/  STL.64 [R1+0x370], R4 ;  /* 0x0003700401007387 */ /* 0x000fe20000100a00 */
[----:B------:R-:W-:Y:S01]  /*2e940*/  STL.64 [R1+0x378], R6 ;  /* 0x0003780601007387 */ /* 0x000fe20000100a00 */
[----:B------:R-:W2:Y:S02]  /*2e950*/  LDL.LU R25, [R1+0x314] ;  /* 0x0003140001197983 */ /* 0x000ea40000300800 */
[----:B-1----:R-:W3:Y:S02]  /*2e960*/  LDL.LU R26, [R1+0x318] ;  /* 0x00031800011a7983 */ /* 0x002ee40000300800 */
[----:B------:R-:W3:Y:S01]  /*2e970*/  LDL.LU R27, [R1+0x31c] ;  /* 0x00031c00011b7983 */ /* 0x000ee20000300800 */
[----:B------:R-:W4:Y:S01]  /*2e980*/  LDL.LU R12, [R1+0x340] ;  /* 0x00034000010c7983 */ /* 0x000f220000300800 */
[----:B------:R-:W4:Y:S02]  /*2e990*/  LDL.LU R13, [R1+0x344] ;  /* 0x00034400010d7983 */ /* 0x000f240000300800 */
[----:B------:R-:W2:Y:S02]  /*2e9a0*/  LDL.LU R14, [R1+0x348] ;  /* 0x00034800010e7983 */ /* 0x000ea40000300800 */
[----:B------:R-:W2:Y:S02]  /*2e9b0*/  LDL.LU R15, [R1+0x34c] ;  /* 0x00034c00010f7983 */ /* 0x000ea40000300800 */
[----:B--2---:R1:W-:Y:S01]  /*2e9c0*/  STL.64 [R1+0x3df0], R14 ;  /* 0x003df00e01007387 */ /* 0x0043e20000100a00 */
[----:B----4-:R-:W-:Y:S03]  /*2e9d0*/  STL.64 [R1+0x3de8], R12 ;  /* 0x003de80c01007387 */ /* 0x010fe60000100a00 */
[----:B-1----:R-:W2:Y:S04]  /*2e9e0*/  LDL.64 R14, [R1+0x128] ;  /* 0x00012800010e7983 */ /* 0x002ea80000100a00 */
[----:B--2---:R1:W-:Y:S04]  /*2e9f0*/  STL.64 [R1+0x3e00], R14 ;  /* 0x003e000e01007387 */ /* 0x0043e80000100a00 */
[----:B-1----:R-:W2:Y:S01]  /*2ea00*/  LDL.64 R14, [R1+0x138] ;  /* 0x00013800010e7983 */ /* 0x002ea20000100a00 */
[----:B---3--:R-:W-:Y:S02]  /*2ea10*/  STL.64 [R1+0x3dd0], R26 ;  /* 0x003dd01a01007387 */ /* 0x008fe40000100a00 */
[----:B------:R-:W-:Y:S02]  /*2ea20*/  STL.64 [R1+0x3dc8], R24 ;  /* 0x003dc81801007387 */ /* 0x000fe40000100a00 */
[----:B------:R-:W3:Y:S01]  /*2ea30*/  LDL R22, [R1+0xf8] ;  /* 0x0000f80001167983 */ /* 0x000ee20000100800 */
[----:B------:R-:W3:Y:S04]  /*2ea40*/  LDL R23, [R1+0xfc] ;  /* 0x0000fc0001177983 */ /* 0x000ee80000100800 */
[----:B---3--:R1:W-:Y:S01]  /*2ea50*/  STL.64 [R1+0x3df8], R22 ;  /* 0x003df81601007387 */ /* 0x0083e20000100a00 */
[----:B------:R-:W3:Y:S02]  /*2ea60*/  LDL.LU R20, [R1+0x350] ;  /* 0x0003500001147983 */ /* 0x000ee40000300800 */
[----:B------:R-:W3:Y:S01]  /*2ea70*/  LDL.LU R21, [R1+0x354] ;  /* 0x0003540001157983 */ /* 0x000ee20000300800 */
[----:B-1----:R-:W4:Y:S01]  /*2ea80*/  LDL.LU R22, [R1+0x358] ;  /* 0x0003580001167983 */ /* 0x002f220000300800 */
[----:B------:R-:W4:Y:S03]  /*2ea90*/  LDL.LU R23, [R1+0x35c] ;  /* 0x00035c0001177983 */ /* 0x000f260000300800 */
[----:B----4-:R-:W-:Y:S01]  /*2eaa0*/  STL.64 [R1+0x3e10], R22 ;  /* 0x003e101601007387 */ /* 0x010fe20000100a00 */
[----:B---3--:R1:W-:Y:S03]  /*2eab0*/  STL.64 [R1+0x3e08], R20 ;  /* 0x003e081401007387 */ /* 0x0083e60000100a00 */
        /* <DEDUP_REMOVED lines=8> */
[----:B----4-:R1:W-:Y:S01]  /*2eb40*/  STL.64 [R1+0x3de0], R26 ;  /* 0x003de01a01007387 */ /* 0x0103e20000100a00 */
[----:B---3--:R-:W-:Y:S03]  /*2eb50*/  STL.64 [R1+0x3dd8], R24 ;  /* 0x003dd81801007387 */ /* 0x008fe60000100a00 */
[----:B-1----:R-:W3:Y:S01]  /*2eb60*/  LDL.64 R26, [R1+0x118] ;  /* 0x00011800011a7983 */ /* 0x002ee20000100a00 */
[----:B------:R1:W-:Y:S02]  /*2eb70*/  STL.64 [R1+0x3db0], R18 ;  /* 0x003db01201007387 */ /* 0x0003e40000100a00 */
[----:B------:R-:W4:Y:S02]  /*2eb80*/  LDL.LU R16, [R1+0x330] ;  /* 0x0003300001107983 */ /* 0x000f240000300800 */
[----:B------:R-:W4:Y:S01]  /*2eb90*/  LDL.LU R17, [R1+0x334] ;  /* 0x0003340001117983 */ /* 0x000f220000300800 */
[----:B-1----:R-:W4:Y:S01]  /*2eba0*/  LDL.LU R18, [R1+0x338] ;  /* 0x0003380001127983 */ /* 0x002f220000300800 */
[----:B------:R-:W4:Y:S02]  /*2ebb0*/  LDL.LU R19, [R1+0x33c] ;  /* 0x00033c0001137983 */ /* 0x000f240000300800 */
[----:B------:R-:W3:Y:S02]  /*2ebc0*/  LDL.LU R4, [R1+0x220] ;  /* 0x0002200001047983 */ /* 0x000ee40000300800 */
[----:B------:R-:W3:Y:S01]  /*2ebd0*/  LDL.LU R5, [R1+0x224] ;  /* 0x0002240001057983 */ /* 0x000ee20000300800 */
[----:B------:R-:W3:Y:S01]  /*2ebe0*/  LDL.LU R6, [R1+0x228] ;  /* 0x0002280001067983 */ /* 0x000ee20000300800 */
[----:B------:R-:W3:Y:S01]  /*2ebf0*/  LDL.LU R7, [R1+0x22c] ;  /* 0x00022c0001077983 */ /* 0x000ee20000300800 */
[C---:B--2---:R-:W-:Y:S01]  /*2ec00*/  HMMA.1688.F32.TF32 R20, R8.reuse, R14, R20 ;  /* 0x0000000e0814723c */ /* 0x044fe20000081014 */
[----:B------:R-:W-:Y:S01]  /*2ec10*/  IMAD.MOV.U32 R3, RZ, RZ, R15 ;  /* 0x000000ffff037224 */ /* 0x000fe200078e000f */
[----:B---3--:R1:W-:Y:S01]  /*2ec20*/  STL.64 [R1+0x3d48], R6 ;  /* 0x003d480601007387 */ /* 0x0083e20000100a00 */
[----:B------:R2:W-:Y:S03]  /*2ec30*/  STL.64 [R1+0x3d40], R4 ;  /* 0x003d400401007387 */ /* 0x0005e60000100a00 */
[----:B-1----:R-:W4:Y:S04]  /*2ec40*/  LDL R6, [R1+0x108] ;  /* 0x0001080001067983 */ /* 0x002f280000100800 */
[----:B------:R-:W4:Y:S11]  /*2ec50*/  LDL R7, [R1+0x10c] ;  /* 0x00010c0001077983 */ /* 0x000f360000100800 */
[----:B------:R-:W-:Y:S02]  /*2ec60*/  @!UPT UIADD3 URZ, URZ, URZ, URZ ;  /* 0x0000003f3f3ff290 */ /* 0x000fe4000fffe03f */
[----:B------:R-:W-:Y:S02]  /*2ec70*/  STL.64 [R1+0x360], R20 ;  /* 0x0003601401007387 */ /* 0x000fe40000100a00 */
[----:B------:R1:W-:Y:S02]  /*2ec80*/  STL.64 [R1+0x368], R22 ;  /* 0x0003681601007387 */ /* 0x0003e40000100a00 */
[----:B--2---:R-:W-:Y:S01]  /*2ec90*/  IMAD.MOV.U32 R4, RZ, RZ, R14 ;  /* 0x000000ffff047224 */ /* 0x004fe200078e000e */
[----:B-1----:R-:W2:Y:S01]  /*2eca0*/  LDL.LU.64 R22, [R1+0x3e10] ;  /* 0x003e100001167983 */ /* 0x002ea20000300a00 */
[----:B------:R-:W2:Y:S02]  /*2ecb0*/  LDL.LU.64 R20, [R1+0x3e08] ;  /* 0x003e080001147983 */ /* 0x000ea40000300a00 */
[----:B------:R-:W2:Y:S02]  /*2ecc0*/  LDL.LU.64 R14, [R1+0x3e00] ;  /* 0x003e0000010e7983 */ /* 0x000ea40000300a00 */
[C---:B--2---:R-:W-:Y:S01]  /*2ecd0*/  HMMA.1688.F32.TF32 R20, R8.reuse, R14, R20 ;  /* 0x0000000e0814723c */ /* 0x044fe20000081014 */
[----:B------:R-:W-:Y:S11]  /*2ece0*/  IMAD.MOV.U32 R5, RZ, RZ, R15 ;  /* 0x000000ffff057224 */ /* 0x000ff600078e000f */
[----:B------:R-:W-:Y:S11]  /*2ecf0*/  @!UPT UIADD3 URZ, URZ, URZ, URZ ;  /* 0x0000003f3f3ff290 */ /* 0x000ff6000fffe03f */
[----:B------:R1:W-:Y:S01]  /*2ed00*/  STL.64 [R1+0x350], R20 ;  /* 0x0003501401007387 */ /* 0x0003e20000100a00 */
[----:B------:R2:W-:Y:S02]  /*2ed10*/  STL.64 [R1+0x358], R22 ;  /* 0x0003581601007387 */ /* 0x0005e40000100a00 */
[----:B-1----:R-:W-:Y:S01]  /*2ed20*/  IMAD.MOV.U32 R20, RZ, RZ, R14 ;  /* 0x000000ffff147224 */ /* 0x002fe200078e000e */
[----:B--2---:R-:W2:Y:S01]  /*2ed30*/  LDL.LU.64 R22, [R1+0x3df8] ;  /* 0x003df80001167983 */ /* 0x004ea20000300a00 */
[----:B------:R-:W3:Y:S02]  /*2ed40*/  LDL.LU.64 R14, [R1+0x3df0] ;  /* 0x003df000010e7983 */ /* 0x000ee40000300a00 */
[----:B------:R-:W3:Y:S01]  /*2ed50*/  LDL.LU.64 R12, [R1+0x3de8] ;  /* 0x003de800010c7983 */ /* 0x000ee20000300a00 */
[C---:B----4-:R-:W-:Y:S08]  /*2ed60*/  HMMA.1688.F32.TF32 R16, R8.reuse, R6, R16 ;  /* 0x000000060810723c */ /* 0x050ff00000081010 */
[----:B---3--:R-:W-:Y:S11]  /*2ed70*/  HMMA.1688.F32.TF32 R12, R8, R26, R12 ;  /* 0x0000001a080c723c */ /* 0x008ff6000008100c */
[----:B------:R-:W-:Y:S11]  /*2ed80*/  @!UPT UIADD3 URZ, URZ, URZ, URZ ;  /* 0x0000003f3f3ff290 */ /* 0x000ff6000fffe03f */
[----:B------:R-:W-:Y:S01]  /*2ed90*/  @!UPT UIADD3 URZ, URZ, URZ, URZ ;  /* 0x0000003f3f3ff290 */ /* 0x000fe2000fffe03f */
[----:B------:R1:W-:Y:S01]  /*2eda0*/  STL.64 [R1+0x340], R12 ;  /* 0x0003400c01007387 */ /* 0x0003e20000100a00 */
[----:B------:R-:W-:Y:S02]  /*2edb0*/  STL.64 [R1+0x348], R14 ;  /* 0x0003480e01007387 */ /* 0x000fe40000100a00 */
[----:B-1----:R-:W-:Y:S02]  /*2edc0*/  IMAD.MOV.U32 R13, RZ, RZ, R26 ;  /* 0x000000ffff0d7224 */ /* 0x002fe400078e001a */
[----:B------:R-:W-:Y:S02]  /*2edd0*/  IMAD.MOV.U32 R12, RZ, RZ, R27 ;  /* 0x000000ffff0c7224 */ /* 0x000fe400078e001b */
[----:B------:R-:W2:Y:S01]  /*2ede0*/  LDL.LU.64 R26, [R1+0x3de0] ;  /* 0x003de000011a7983 */ /* 0x000ea20000300a00 */
[----:B------:R-:W2:Y:S02]  /*2edf0*/  LDL.LU.64 R24, [R1+0x3dd8] ;  /* 0x003dd80001187983 */ /* 0x000ea40000300a00 */
[----:B------:R1:W-:Y:S02]  /*2ee00*/  STL.64 [R1+0x3d58], R6 ;  /* 0x003d580601007387 */ /* 0x0003e40000100a00 */
[----:B------:R3:W-:Y:S01]  /*2ee10*/  STL.64 [R1+0x330], R16 ;  /* 0x0003301001007387 */ /* 0x0007e20000100a00 */
[----:B------:R4:W-:Y:S01]  /*2ee20*/  STL.64 [R1+0x338], R18 ;  /* 0x0003381201007387 */ /* 0x0009e20000100a00 */
[----:B-1----:R-:W-:-:S02]  /*2ee30*/  IMAD.MOV.U32 R7, RZ, RZ, R12 ;  /* 0x000000ffff077224 */ /* 0x002fc400078e000c */
[----:B------:R-:W-:Y:S01]  /*2ee40*/  IMAD.MOV.U32 R6, RZ, RZ, R13 ;  /* 0x000000ffff067224 */ /* 0x000fe200078e000d */
[----:B------:R-:W2:Y:S01]  /*2ee50*/  LDL.LU R12, [R1+0x270] ;  /* 0x00027000010c7983 */ /* 0x000ea20000300800 */
[----:B------:R-:W2:Y:S02]  /*2ee60*/  LDL.LU R13, [R1+0x274] ;  /* 0x00027400010d7983 */ /* 0x000ea40000300800 */
[----:B------:R-:W2:Y:S02]  /*2ee70*/  LDL.LU R14, [R1+0x278] ;  /* 0x00027800010e7983 */ /* 0x000ea40000300800 */
[----:B------:R-:W2:Y:S01]  /*2ee80*/  LDL.LU R15, [R1+0x27c] ;  /* 0x00027c00010f7983 */ /* 0x000ea20000300800 */
[----:B---3--:R-:W3:Y:S01]  /*2ee90*/  LDL.LU R16, [R1+0x300] ;  /* 0x0003000001107983 */ /* 0x008ee20000300800 */
[----:B------:R-:W3:Y:S02]  /*2eea0*/  LDL.LU R17, [R1+0x304] ;  /* 0x0003040001117983 */ /* 0x000ee40000300800 */
[----:B----4-:R-:W3:Y:S02]  /*2eeb0*/  LDL.LU R18, [R1+0x308] ;  /* 0x0003080001127983 */ /* 0x010ee40000300800 */
[----:B------:R-:W3:Y:S01]  /*2eec0*/  LDL.LU R19, [R1+0x30c] ;  /* 0x00030c0001137983 */ /* 0x000ee20000300800 */
[----:B------:R1:W-:Y:S02]  /*2eed0*/  STL.64 [R1+0x3d70], R6 ;  /* 0x003d700601007387 */ /* 0x0003e40000100a00 */
[----:B-1----:R-:W-:-:S02]  /*2eee0*/  IMAD.MOV.U32 R6, RZ, RZ, R20 ;  /* 0x000000ffff067224 */ /* 0x002fc400078e0014 */
[----:B------:R-:W-:-:S05]  /*2eef0*/  IMAD.MOV.U32 R7, RZ, RZ, R5 ;  /* 0x000000ffff077224 */ /* 0x000fca00078e0005 */
[----:B------:R-:W-:Y:S01]  /*2ef00*/  STL.64 [R1+0x3d88], R6 ;  /* 0x003d880601007387 */ /* 0x000fe20000100a00 */
[C---:B--2---:R-:W-:Y:S03]  /*2ef10*/  HMMA.1688.F32.TF32 R20, R8.reuse, R22, R24 ;  /* 0x000000160814723c */ /* 0x044fe60000081018 */
[----:B------:R-:W2:Y:S01]  /*2ef20*/  LDL.LU.64 R26, [R1+0x3dd0] ;  /* 0x003dd000011a7983 */ /* 0x000ea20000300a00 */
[----:B------:R-:W2:Y:S11]  /*2ef30*/  LDL.LU.64 R24, [R1+0x3dc8] ;  /* 0x003dc80001187983 */ /* 0x000eb60000300a00 */
[----:B------:R-:W-:Y:S08]  /*2ef40*/  @!UPT UIADD3 URZ, URZ, URZ, URZ ;  /* 0x0000003f3f3ff290 */ /* 0x000ff0000fffe03f */
[----:B------:R-:W-:Y:S01]  /*2ef50*/  STL.64 [R1+0x320], R20 ;  /* 0x0003201401007387 */ /* 0x000fe20000100a00 */
[----:B------:R1:W-:Y:S03]  /*2ef60*/  STL.64 [R1+0x328], R22 ;  /* 0x0003281601007387 */ /* 0x0003e60000100a00 */
[----:B-1----:R-:W2:Y:S02]  /*2ef70*/  LDL.LU.64 R22, [R1+0x3dc0] ;  /* 0x003dc00001167983 */ /* 0x002ea40000300a00 */
[C---:B--2---:R-:W-:Y:S11]  /*2ef80*/  HMMA.1688.F32.TF32 R24, R8.reuse, R22, R24 ;  /* 0x000000160818723c */ /* 0x044ff60000081018 */
[----:B------:R-:W-:Y:S11]  /*2ef90*/  @!UPT UIADD3 URZ, URZ, URZ, URZ ;  /* 0x0000003f3f3ff290 */ /* 0x000ff6000fffe03f */
[----:B------:R-:W-:Y:S01]  /*2efa0*/  @!UPT UIADD3 URZ, URZ, URZ, URZ ;  /* 0x0000003f3f3ff290 */ /* 0x000fe2000fffe03f */
[----:B------:R-:W-:Y:S01]  /*2efb0*/  STL.64 [R1+0x310], R24 ;  /* 0x0003101801007387 */ /* 0x000fe20000100a00 */
[----:B------:R1:W-:Y:S03]  /*2efc0*/  STL.64 [R1+0x318], R26 ;  /* 0x0003181a01007387 */ /* 0x0003e60000100a00 */
[----:B-1----:R-:W3:Y:S01]  /*2efd0*/  LDL.LU.64 R26, [R1+0x3db8] ;  /* 0x003db800011a7983 */ /* 0x002ee20000300a00 */
[----:B------:R1:W-:Y:S02]  /*2efe0*/  STL.64 [R1+0x3d50], R22 ;  /* 0x003d501601007387 */ /* 0x0003e40000100a00 */
[----:B------:R-:W2:Y:S02]  /*2eff0*/  LDL.LU R20, [R1+0x230] ;  /* 0x0002300001147983 */ /* 0x000ea40000300800 */
[----:B------:R-:W2:Y:S01]  /*2f000*/  LDL.LU R21, [R1+0x234] ;  /* 0x0002340001157983 */ /* 0x000ea20000300800 */
[----:B-1----:R-:W4:Y:S01]  /*2f010*/  LDL.LU R22, [R1+0x238] ;  /* 0x0002380001167983 */ /* 0x002f220000300800 */
[----:B------:R-:W4:Y:S03]  /*2f020*/  LDL.LU R23, [R1+0x23c] ;  /* 0x00023c0001177983 */ /* 0x000f260000300800 */
[----:B----4-:R-:W-:Y:S01]  /*2f030*/  STL.64 [R1+0x3d68], R22 ;  /* 0x003d681601007387 */ /* 0x010fe20000100a00 */
[----:B--2---:R1:W-:Y:S03]  /*2f040*/  STL.64 [R1+0x3d60], R20 ;  /* 0x003d601401007387 */ /* 0x0043e60000100a00 */
[----:B-1----:R-:W2:Y:S01]  /*2f050*/  LDL.LU R20, [R1+0x240] ;  /* 0x0002400001147983 */ /* 0x002ea20000300800 */
[----:B------:R-:W2:Y:S02]  /*2f060*/  LDL.LU R21, [R1+0x244] ;  /* 0x0002440001157983 */ /* 0x000ea40000300800 */
[----:B------:R-:W4:Y:S02]  /*2f070*/  LDL.LU R22, [R1+0x248] ;  /* 0x0002480001167983 */ /* 0x000f240000300800 */
[----:B------:R-:W4:Y:S01]  /*2f080*/  LDL.LU R23, [R1+0x24c] ;  /* 0x00024c0001177983 */ /* 0x000f220000300800 */
[----:B---3--:R-:W-:Y:S01]  /*2f090*/  HMMA.1688.F32.TF32 R16, R8, R26, R16 ;  /* 0x0000001a0810723c */ /* 0x008fe20000081010 */
[----:B----4-:R-:W-:Y:S01]  /*2f0a0*/  STL.64 [R1+0x3d80], R22 ;  /* 0x003d801601007387 */ /* 0x010fe20000100a00 */
[----:B--2---:R1:W-:Y:S03]  /*2f0b0*/  STL.64 [R1+0x3d78], R20 ;  /* 0x003d781401007387 */ /* 0x0043e60000100a00 */
[----:B-1----:R-:W2:Y:S01]  /*2f0c0*/  LDL.LU R20, [R1+0x250] ;  /* 0x0002500001147983 */ /* 0x002ea20000300800 */
[----:B------:R-:W2:Y:S02]  /*2f0d0*/  LDL.LU R21, [R1+0x254] ;  /* 0x0002540001157983 */ /* 0x000ea40000300800 */
[----:B------:R-:W3:Y:S02]  /*2f0e0*/  LDL.LU R22, [R1+0x258] ;  /* 0x0002580001167983 */ /* 0x000ee40000300800 */
[----:B------:R-:W3:Y:S02]  /*2f0f0*/  LDL.LU R23, [R1+0x25c] ;  /* 0x00025c0001177983 */ /* 0x000ee40000300800 */
[----:B---3--:R-:W-:Y:S01]  /*2f100*/  STL.64 [R1+0x3d98], R22 ;  /* 0x003d981601007387 */ /* 0x008fe20000100a00 */
[----:B--2---:R1:W-:Y:S03]  /*2f110*/  STL.64 [R1+0x3d90], R20 ;  /* 0x003d901401007387 */ /* 0x0043e60000100a00 */
[----:B-1----:R-:W2:Y:S01]  /*2f120*/  LDL.LU R20, [R1+0x260] ;  /* 0x0002600001147983 */ /* 0x002ea20000300800 */
[----:B------:R-:W2:Y:S02]  /*2f130*/  LDL.LU R21, [R1+0x264] ;  /* 0x0002640001157983 */ /* 0x000ea40000300800 */
[----:B------:R-:W2:Y:S02]  /*2f140*/  LDL.LU R22, [R1+0x268] ;  /* 0x0002680001167983 */ /* 0x000ea40000300800 */
[----:B------:R-:W2:Y:S02]  /*2f150*/  LDL.LU R23, [R1+0x26c] ;  /* 0x00026c0001177983 */ /* 0x000ea40000300800 */
[----:B------:R-:W-:Y:S01]  /*2f160*/  STL.64 [R1+0x300], R16 ;  /* 0x0003001001007387 */ /* 0x000fe20000100a00 */
[----:B------:R1:W-:Y:S03]  /*2f170*/  STL.64 [R1+0x308], R18 ;  /* 0x0003081201007387 */ /* 0x0003e60000100a00 */
[----:B-1----:R-:W3:Y:S01]  /*2f180*/  LDL.LU.64 R18, [R1+0x3db0] ;  /* 0x003db00001127983 */ /* 0x002ee20000300a00 */
[----:B------:R-:W-:-:S02]  /*2f190*/  IMAD.MOV.U32 R6, RZ, RZ, R4 ;  /* 0x000000ffff067224 */ /* 0x000fc400078e0004 */
[----:B------:R-:W-:Y:S01]  /*2f1a0*/  IMAD.MOV.U32 R7, RZ, RZ, R3 ;  /* 0x000000ffff077224 */ /* 0x000fe200078e0003 */
[----:B---3--:R-:W-:Y:S01]  /*2f1b0*/  HMMA.1688.F32.TF32 R8, R8, R18, R12 ;  /* 0x000000120808723c */ /* 0x008fe2000008100c */
[----:B------:R-:W2:Y:S01]  /*2f1c0*/  LDL.LU.64 R14, [R1+0x3da8] ;  /* 0x003da800010e7983 */ /* 0x000ea20000300a00 */
[----:B------:R-:W2:Y:S11]  /*2f1d0*/  LDL.LU.64 R12, [R1+0x3da0] ;  /* 0x003da000010c7983 */ /* 0x000eb60000300a00 */
[----:B------:R-:W-:Y:S10]  /*2f1e0*/  @!UPT UIADD3 URZ, URZ, URZ, URZ ;  /* 0x0000003f3f3ff290 */ /* 0x000ff4000fffe03f */
[----:B------:R1:W-:Y:S01]  /*2f1f0*/  STL.64 [R1+0x270], R8 ;  /* 0x0002700801007387 */ /* 0x0003e20000100a00 */
[----:B------:R3:W-:Y:S03]  /*2f200*/  STL.64 [R1+0x278], R10 ;  /* 0x0002780a01007387 */ /* 0x0007e60000100a00 */
[----:B-1----:R-:W4:Y:S01]  /*2f210*/  LDL.LU R8, [R1+0x210] ;  /* 0x0002100001087983 */ /* 0x002f220000300800 */
[----:B------:R-:W4:Y:S02]  /*2f220*/  LDL.LU R9, [R1+0x214] ;  /* 0x0002140001097983 */ /* 0x000f240000300800 */
[----:B---3--:R-:W4:Y:S02]  /*2f230*/  LDL.LU R10, [R1+0x218] ;  /* 0x00021800010a7983 */ /* 0x008f240000300800 */
[----:B------:R-:W4:Y:S01]  /*2f240*/  LDL.LU R11, [R1+0x21c] ;  /* 0x00021c00010b7983 */ /* 0x000f220000300800 */
[----:B------:R1:W-:Y:S04]  /*2f250*/  STL.64 [R1+0x3d38], R18 ;  /* 0x003d381201007387 */ /* 0x0003e80000100a00 */
[----:B-1----:R-:W3:Y:S01]  /*2f260*/  LDL.64 R18, [R1+0xf8] ;  /* 0x0000f80001127983 */ /* 0x002ee20000100a00 */
[C---:B--2---:R-:W-:Y:S03]  /*2f270*/  HMMA.1688.F32.TF32 R4, R12.reuse, R6, R20 ;  /* 0x000000060c04723c */ /* 0x044fe60000081014 */
[----:B------:R-:W2:Y:S01]  /*2f280*/  LDL.LU.64 R22, [R1+0x3d98] ;  /* 0x003d980001167983 */ /* 0x000ea20000300a00 */
        /* <DEDUP_REMOVED lines=20> */
[----:B------:R-:W4:Y:S11]  /*2f3d0*/  LDL.LU.64 R22, [R1+0x3d50] ;  /* 0x003d500001167983 */ /* 0x000f360000300a00 */
[----:B------:R-:W-:Y:S10]  /*2f3e0*/  @!UPT UIADD3 URZ, URZ, URZ, URZ ;  /* 0x0000003f3f3ff290 */ /* 0x000ff4000fffe03f */
[----:B------:R-:W-:Y:S01]  /*2f3f0*/  STL.64 [R1+0x230], R4 ;  /* 0x0002300401007387 */ /* 0x000fe20000100a00 */
[----:B------:R1:W-:Y:S03]  /*2f400*/  STL.64 [R1+0x238], R6 ;  /* 0x0002380601007387 */ /* 0x0003e60000100a00 */
[----:B-1----:R-:W2:Y:S01]  /*2f410*/  LDL.LU.64 R6, [R1+0x3d48] ;  /* 0x003d480001067983 */ /* 0x002ea20000300a00 */
[----:B------:R-:W2:Y:S02]  /*2f420*/  LDL.LU.64 R4, [R1+0x3d40] ;  /* 0x003d400001047983 */ /* 0x000ea40000300a00 */
[----:B---3--:R-:W-:Y:S01]  /*2f430*/  IMAD.MOV.U32 R3, RZ, RZ, R19 ;  /* 0x000000ffff037224 */ /* 0x008fe200078e0013 */
[C---:B----4-:R-:W-:Y:S08]  /*2f440*/  HMMA.1688.F32.TF32 R8, R12.reuse, R22, R8 ;  /* 0x000000160c08723c */ /* 0x050ff00000081008 */
[C---:B--2---:R-:W-:Y:S11]  /*2f450*/  HMMA.1688.F32.TF32 R4, R12.reuse, R18, R4 ;  /* 0x000000120c04723c */ /* 0x044ff60000081004 */
[----:B------:R-:W-:Y:S11]  /*2f460*/  @!UPT UIADD3 URZ, URZ, URZ, URZ ;  /* 0x0000003f3f3ff290 */ /* 0x000ff6000fffe03f */
[----:B------:R-:W-:Y:S01]  /*2f470*/  @!UPT UIADD3 URZ, URZ, URZ, URZ ;  /* 0x0000003f3f3ff290 */ /* 0x000fe2000fffe03f */
[----:B------:R1:W-:Y:S01]  /*2f480*/  STL.64 [R1+0x220], R4 ;  /* 0x0002200401007387 */ /* 0x0003e20000100a00 */
[----:B------:R-:W-:Y:S02]  /*2f490*/  STL.64 [R1+0x228], R6 ;  /* 0x0002280601007387 */ /* 0x000fe40000100a00 */
[----:B------:R-:W2:Y:S02]  /*2f4a0*/  LDL.LU R16, [R1+0x200] ;  /* 0x0002000001107983 */ /* 0x000ea40000300800 */
[----:B------:R-:W2:Y:S02]  /*2f4b0*/  LDL.LU R17, [R1+0x204] ;  /* 0x0002040001117983 */ /* 0x000ea40000300800 */
[----:B-1----:R-:W-:Y:S02]  /*2f4c0*/  IMAD.MOV.U32 R4, RZ, RZ, R18 ;  /* 0x000000ffff047224 */ /* 0x002fe400078e0012 */
[----:B------:R-:W2:Y:S01]  /*2f4d0*/  LDL.LU R18, [R1+0x208] ;  /* 0x0002080001127983 */ /* 0x000ea20000300800 */
[----:B------:R-:W2:Y:S02]  /*2f4e0*/  LDL.LU R19, [R1+0x20c] ;  /* 0x00020c0001137983 */ /* 0x000ea40000300800 */
[----:B------:R-:W-:Y:S02]  /*2f4f0*/  STL.64 [R1+0x3cc8], R22 ;  /* 0x003cc81601007387 */ /* 0x000fe40000100a00 */
[----:B------:R1:W-:Y:S01]  /*2f500*/  STL.64 [R1+0x210], R8 ;  /* 0x0002100801007387 */ /* 0x0003e20000100a00 */
[----:B------:R3:W-:Y:S04]  /*2f510*/  STL.64 [R1+0x218], R10 ;  /* 0x0002180a01007387 */ /* 0x0007e80000100a00 */
[----:B-1----:R-:W4:Y:S01]  /*2f520*/  LDL.LU R8, [R1+0xd0] ;  /* 0x0000d00001087983 */ /* 0x002f220000300800 */
[----:B------:R-:W4:Y:S02]  /*2f530*/  LDL.LU R9, [R1+0xd4] ;  /* 0x0000d40001097983 */ /* 0x000f240000300800 */
[----:B---3--:R-:W3:Y:S02]  /*2f540*/  LDL.LU R10, [R1+0xd8] ;  /* 0x0000d800010a7983 */ /* 0x008ee40000300800 */
[----:B------:R-:W-:Y:S01]  /*2f550*/  IMAD.MOV.U32 R22, RZ, RZ, R4 ;  /* 0x000000ffff167224 */ /* 0x000fe200078e0004 */
[----:B------:R-:W3:Y:S01]  /*2f560*/  LDL.LU R11, [R1+0xdc] ;  /* 0x0000dc00010b7983 */ /* 0x000ee20000300800 */
[----:B------:R-:W2:Y:S02]  /*2f570*/  LDL.LU R4, [R1+0x160] ;  /* 0x0001600001047983 */ /* 0x000ea40000300800 */
[----:B------:R-:W2:Y:S02]  /*2f580*/  LDL.LU R5, [R1+0x164] ;  /* 0x0001640001057983 */ /* 0x000ea40000300800 */
[----:B------:R-:W2:Y:S01]  /*2f590*/  LDL.LU R6, [R1+0x168] ;  /* 0x0001680001067983 */ /* 0x000ea20000300800 */
[----:B------:R-:W2:Y:S04]  /*2f5a0*/  LDL.LU R7, [R1+0x16c] ;  /* 0x00016c0001077983 */ /* 0x000ea80000300800 */
[----:B--2---:R-:W-:Y:S01]  /*2f5b0*/  STL.64 [R1+0x3d30], R6 ;  /* 0x003d300601007387 */ /* 0x004fe20000100a00 */
[----:B------:R1:W-:Y:S03]  /*2f5c0*/  STL.64 [R1+0x3d28], R4 ;  /* 0x003d280401007387 */ /* 0x0003e60000100a00 */
[----:B-1----:R-:W2:Y:S01]  /*2f5d0*/  LDL.LU R4, [R1+0x170] ;  /* 0x0001700001047983 */ /* 0x002ea20000300800 */
[----:B------:R-:W2:Y:S02]  /*2f5e0*/  LDL.LU R5, [R1+0x174] ;  /* 0x0001740001057983 */ /* 0x000ea40000300800 */
[----:B------:R-:W2:Y:S02]  /*2f5f0*/  LDL.LU R6, [R1+0x178] ;  /* 0x0001780001067983 */ /* 0x000ea40000300800 */
[----:B------:R-:W2:Y:S01]  /*2f600*/  LDL.LU R7, [R1+0x17c] ;  /* 0x00017c0001077983 */ /* 0x000ea20000300800 */
[----:B---3--:R1:W-:Y:S01]  /*2f610*/  STL.64 [R1+0x3d00], R10 ;  /* 0x003d000a01007387 */ /* 0x0083e20000100a00 */
[----:B----4-:R-:W-:Y:S03]  /*2f620*/  STL.64 [R1+0x3cf8], R8 ;  /* 0x003cf80801007387 */ /* 0x010fe60000100a00 */
[----:B-1----:R-:W3:Y:S01]  /*2f630*/  LDL.64 R10, [R1+0x128] ;  /* 0x00012800010a7983 */ /* 0x002ee20000100a00 */
[----:B------:R-:W-:Y:S01]  /*2f640*/  IMAD.MOV.U32 R23, RZ, RZ, R3 ;  /* 0x000000ffff177224 */ /* 0x000fe200078e0003 */
[C---:B------:R-:W-:Y:S02]  /*2f650*/  HMMA.1688.F32.TF32 R16, R12.reuse, R26, R16 ;  /* 0x0000001a0c10723c */ /* 0x040fe40000081010 */
[----:B---3--:R1:W-:Y:S04]  /*2f660*/  STL.64 [R1+0x3d10], R10 ;  /* 0x003d100a01007387 */ /* 0x0083e80000100a00 */
[----:B-1----:R-:W3:Y:S01]  /*2f670*/  LDL.64 R10, [R1+0x138] ;  /* 0x00013800010a7983 */ /* 0x002ee20000100a00 */
[----:B------:R1:W-:Y:S03]  /*2f680*/  STL.64 [R1+0x3ce0], R22 ;  /* 0x003ce01601007387 */ /* 0x0003e60000100a00 */
[----:B-1----:R-:W4:Y:S04]  /*2f690*/  LDL.64 R22, [R1+0x118] ;  /* 0x0001180001167983 */ /* 0x002f280000100a00 */
[----:B----4-:R1:W-:Y:S01]  /*2f6a0*/  STL.64 [R1+0x3d08], R22 ;  /* 0x003d081601007387 */ /* 0x0103e20000100a00 */
[----:B------:R-:W4:Y:S02]  /*2f6b0*/  LDL.LU R20, [R1+0x150] ;  /* 0x0001500001147983 */ /* 0x000f240000300800 */
[----:B------:R-:W4:Y:S01]  /*2f6c0*/  LDL.LU R21, [R1+0x154] ;  /* 0x0001540001157983 */ /* 0x000f220000300800 */
[----:B-1----:R-:W4:Y:S01]  /*2f6d0*/  LDL.LU R22, [R1+0x158] ;  /* 0x0001580001167983 */ /* 0x002f220000300800 */
[----:B------:R-:W4:Y:S04]  /*2f6e0*/  LDL.LU R23, [R1+0x15c] ;  /* 0x00015c0001177983 */ /* 0x000f280000300800 */
[----:B------:R-:W-:Y:S02]  /*2f6f0*/  STL.64 [R1+0x200], R16 ;  /* 0x0002001001007387 */ /* 0x000fe40000100a00 */
[----:B------:R1:W-:Y:S02]  /*2f700*/  STL.64 [R1+0x208], R18 ;  /* 0x0002081201007387 */ /* 0x0003e40000100a00 */
[----:B-1----:R-:W2:Y:S01]  /*2f710*/  LDL.LU.64 R18, [R1+0x3d38] ;  /* 0x003d380001127983 */ /* 0x002ea20000300a00 */
[----:B------:R1:W-:Y:S02]  /*2f720*/  STL.64 [R1+0x3cc0], R26 ;  /* 0x003cc01a01007387 */ /* 0x0003e40000100a00 */
[----:B------:R-:W2:Y:S02]  /*2f730*/  LDL.LU R24, [R1+0xb0] ;  /* 0x0000b00001187983 */ /* 0x000ea40000300800 */
[----:B------:R-:W2:Y:S01]  /*2f740*/  LDL.LU R25, [R1+0xb4] ;  /* 0x0000b40001197983 */ /* 0x000ea20000300800 */
[----:B-1----:R-:W2:Y:S01]  /*2f750*/  LDL.LU R26, [R1+0xb8] ;  /* 0x0000b800011a7983 */ /* 0x002ea20000300800 */
[----:B------:R-:W2:Y:S03]  /*2f760*/  LDL.LU R27, [R1+0xbc] ;  /* 0x0000bc00011b7983 */ /* 0x000ea60000300800 */
[----:B--2---:R-:W-:Y:S01]  /*2f770*/  STL.64 [R1+0x3cd8], R26 ;  /* 0x003cd81a01007387 */ /* 0x004fe20000100a00 */
[----:B------:R1:W-:Y:S03]  /*2f780*/  STL.64 [R1+0x3cd0], R24 ;  /* 0x003cd01801007387 */ /* 0x0003e60000100a00 */
[----:B-1----:R-:W2:Y:S01]  /*2f790*/  LDL.LU R24, [R1+0xc0] ;  /* 0x0000c00001187983 */ /* 0x002ea20000300800 */
[----:B------:R-:W2:Y:S02]  /*2f7a0*/  LDL.LU R25, [R1+0xc4] ;  /* 0x0000c40001197983 */ /* 0x000ea40000300800 */
[----:B------:R-:W2:Y:S02]  /*2f7b0*/  LDL.LU R26, [R1+0xc8] ;  /* 0x0000c800011a7983 */ /* 0x000ea40000300800 */
[----:B------:R-:W2:Y:S01]  /*2f7c0*/  LDL.LU R27, [R1+0xcc] ;  /* 0x0000cc00011b7983 */ /* 0x000ea20000300800 */
[----:B------:R-:W-:Y:S01]  /*2f7d0*/  HMMA.1688.F32.TF32 R12, R12, R18, R4 ;  /* 0x000000120c0c723c */ /* 0x000fe20000081004 */
[----:B--2---:R1:W-:Y:S01]  /*2f7e0*/  STL.64 [R1+0x3cf0], R26 ;  /* 0x003cf01a01007387 */ /* 0x0043e20000100a00 */
[----:B------:R-:W-:Y:S03]  /*2f7f0*/  STL.64 [R1+0x3ce8], R24 ;  /* 0x003ce81801007387 */ /* 0x000fe60000100a00 */
[----:B-1----:R-:W2:Y:S01]  /*2f800*/  LDL.64 R26, [R1+0x108] ;  /* 0x00010800011a7983 */ /* 0x002ea20000100a00 */
[----:B------:R-:W3:Y:S02]  /*2f810*/  LDL.LU.64 R6, [R1+0x3d30] ;  /* 0x003d300001067983 */ /* 0x000ee40000300a00 */
[----:B------:R-:W3:Y:S02]  /*2f820*/  LDL.LU.64 R4, [R1+0x3d28] ;  /* 0x003d280001047983 */ /* 0x000ee40000300a00 */
[----:B------:R-:W3:Y:S01]  /*2f830*/  LDL.LU.64 R18, [R1+0x3d20] ;  /* 0x003d200001127983 */ /* 0x000ee20000300a00 */
[----:B------:R-:W3:Y:S11]  /*2f840*/  LDL.LU.64 R16, [R1+0x3d18] ;  /* 0x003d180001107983 */ /* 0x000ef60000300a00 */
[----:B------:R-:W-:Y:S01]  /*2f850*/  @!UPT UIADD3 URZ, URZ, URZ, URZ ;  /* 0x0000003f3f3ff290 */ /* 0x000fe2000fffe03f */
[----:B------:R1:W-:Y:S02]  /*2f860*/  STL.64 [R1+0x170], R12 ;  /* 0x0001700c01007387 */ /* 0x0003e40000100a00 */
[----:B------:R4:W-:Y:S01]  /*2f870*/  STL.64 [R1+0x178], R14 ;  /* 0x0001780e01007387 */ /* 0x0009e20000100a00 */
[----:B-1----:R-:W2:Y:S01]  /*2f880*/  LDL.LU R12, [R1+0x140] ;  /* 0x00014000010c7983 */ /* 0x002ea20000300800 */
[----:B------:R-:W2:Y:S02]  /*2f890*/  LDL.LU R13, [R1+0x144] ;  /* 0x00014400010d7983 */ /* 0x000ea40000300800 */
[----:B----4-:R-:W2:Y:S02]  /*2f8a0*/  LDL.LU R14, [R1+0x148] ;  /* 0x00014800010e7983 */ /* 0x010ea40000300800 */
[----:B------:R-:W2:Y:S01]  /*2f8b0*/  LDL.LU R15, [R1+0x14c] ;  /* 0x00014c00010f7983 */ /* 0x000ea20000300800 */
[C---:B---3--:R-:W-:Y:S11]  /*2f8c0*/  HMMA.1688.F32.TF32 R4, R16.reuse, R10, R4 ;  /* 0x0000000a1004723c */ /* 0x048ff60000081004 */
[----:B------:R-:W-:Y:S11]  /*2f8d0*/  @!UPT UIADD3 URZ, URZ, URZ, URZ ;  /* 0x0000003f3f3ff290 */ /* 0x000ff6000fffe03f */
[----:B------:R-:W-:Y:S01]  /*2f8e0*/  @!UPT UIADD3 URZ, URZ, URZ, URZ ;  /* 0x0000003f3f3ff290 */ /* 0x000fe2000fffe03f */
[----:B------:R-:W-:Y:S01]  /*2f8f0*/  STL.64 [R1+0x160], R4 ;  /* 0x0001600401007387 */ /* 0x000fe20000100a00 */
[----:B------:R1:W-:Y:S02]  /*2f900*/  STL.64 [R1+0x168], R6 ;  /* 0x0001680601007387 */ /* 0x0003e40000100a00 */
[----:B-1----:R-:W-:Y:S02]  /*2f910*/  IMAD.MOV.U32 R7, RZ, RZ, R10 ;  /* 0x000000ffff077224 */ /* 0x002fe400078e000a */
[----:B------:R-:W-:Y:S02]  /*2f920*/  IMAD.MOV.U32 R6, RZ, RZ, R11 ;  /* 0x000000ffff067224 */ /* 0x000fe400078e000b */
[----:B------:R-:W3:Y:S03]  /*2f930*/  LDL.LU.64 R10, [R1+0x3d10] ;  /* 0x003d1000010a7983 */ /* 0x000ee60000300a00 */
[----:B------:R1:W-:Y:S02]  /*2f940*/  STL.64 [R1+0x3cb8], R6 ;  /* 0x003cb80601007387 */ /* 0x0003e40000100a00 */
[----:B------:R-:W4:Y:S02]  /*2f950*/  LDL.LU R4, [R1+0xa0] ;  /* 0x0000a00001047983 */ /* 0x000f240000300800 */
[----:B------:R-:W4:Y:S01]  /*2f960*/  LDL.LU R5, [R1+0xa4] ;  /* 0x0000a40001057983 */ /* 0x000f220000300800 */
[----:B-1----:R-:W4:Y:S01]  /*2f970*/  LDL.LU R6, [R1+0xa8] ;  /* 0x0000a80001067983 */ /* 0x002f220000300800 */
[C---:B---3--:R-:W-:Y:S11]  /*2f980*/  HMMA.1688.F32.TF32 R20, R16.reuse, R10, R20 ;  /* 0x0000000a1014723c */ /* 0x048ff60000081014 */
[----:B------:R-:W-:Y:S11]  /*2f990*/  @!UPT UIADD3 URZ, URZ, URZ, URZ ;  /* 0x0000003f3f3ff290 */ /* 0x000ff6000fffe03f */
[----:B------:R-:W-:Y:S01]  /*2f9a0*/  @!UPT UIADD3 URZ, URZ, URZ, URZ ;  /* 0x0000003f3f3ff290 */ /* 0x000fe2000fffe03f */
[----:B------:R-:W-:Y:S01]  /*2f9b0*/  STL.64 [R1+0x150], R20 ;  /* 0x0001501401007387 */ /* 0x000fe20000100a00 */
[----:B------:R1:W-:Y:S03]  /*2f9c0*/  STL.64 [R1+0x158], R22 ;  /* 0x0001581601007387 */ /* 0x0003e60000100a00 */
[----:B-1----:R-:W2:Y:S01]  /*2f9d0*/  LDL.LU.64 R22, [R1+0x3d08] ;  /* 0x003d080001167983 */ /* 0x002ea20000300a00 */
[----:B------:R-:W-:Y:S02]  /*2f9e0*/  IMAD.MOV.U32 R3, RZ, RZ, R10 ;  /* 0x000000ffff037224 */ /* 0x000fe400078e000a */
[----:B------:R-:W-:Y:S02]  /*2f9f0*/  IMAD.MOV.U32 R28, RZ, RZ, R11 ;  /* 0x000000ffff1c7224 */ /* 0x000fe400078e000b */
[----:B------:R-:W3:Y:S01]  /*2fa00*/  LDL.LU.64 R10, [R1+0x3d00] ;  /* 0x003d0000010a7983 */ /* 0x000ee20000300a00 */
[----:B------:R-:W3:Y:S02]  /*2fa10*/  LDL.LU.64 R8, [R1+0x3cf8] ;  /* 0x003cf80001087983 */ /* 0x000ee40000300a00 */
[----:B------:R-:W-:Y:S01]  /*2fa20*/  IMAD.MOV.U32 R7, RZ, RZ, R29 ;  /* 0x000000ffff077224 */ /* 0x000fe200078e001d */
[C---:B--2---:R-:W-:Y:S11]  /*2fa30*/  HMMA.1688.F32.TF32 R12, R16.reuse, R22, R12 ;  /* 0x00000016100c723c */ /* 0x044ff6000008100c */
[----:B------:R-:W-:Y:S11]  /*2fa40*/  @!UPT UIADD3 URZ, URZ, URZ, URZ ;  /* 0x0000003f3f3ff290 */ /* 0x000ff6000fffe03f */
[----:B------:R-:W-:Y:S01]  /*2fa50*/  @!UPT UIADD3 URZ, URZ, URZ, URZ ;  /* 0x0000003f3f3ff290 */ /* 0x000fe2000fffe03f */
[----:B------:R1:W-:Y:S02]  /*2fa60*/  STL.64 [R1+0x140], R12 ;  /* 0x0001400c01007387 */ /* 0x0003e40000100a00 */
[----:B-1----:R-:W-:Y:S02]  /*2fa70*/  IMAD.MOV.U32 R13, RZ, RZ, R22 ;  /* 0x000000ffff0d7224 */ /* 0x002fe400078e0016 */
[----:B------:R-:W-:Y:S02]  /*2fa80*/  IMAD.MOV.U32 R12, RZ, RZ, R23 ;  /* 0x000000ffff0c7224 */ /* 0x000fe400078e0017 */
[----:B---3--:R-:W-:Y:S01]  /*2fa90*/  HMMA.1688.F32.TF32 R20, R16, R26, R8 ;  /* 0x0000001a1014723c */ /* 0x008fe20000081008 */
[----:B------:R-:W-:Y:S02]  /*2faa0*/  STL.64 [R1+0x148], R14 ;  /* 0x0001480e01007387 */ /* 0x000fe40000100a00 */
[----:B------:R-:W-:Y:S04]  /*2fab0*/  LDS R14, [R0+0x8b280] ;  /* 0x08b28000000e7984 */ /* 0x000fe80000000800 */
[----:B------:R-:W-:Y:S04]  /*2fac0*/  LDS R15, [R2+0x8b280] ;  /* 0x08b28000020f7984 */ /* 0x000fe80000000800 */
[----:B------:R-:W-:-:S02]  /*2fad0*/  IMAD.MOV.U32 R9, RZ, RZ, R26 ;  /* 0x000000ffff097224 */ /* 0x000fc400078e001a */
[----:B------:R-:W-:Y:S02]  /*2fae0*/  IMAD.MOV.U32 R8, RZ, RZ, R27 ;  /* 0x000000ffff087224 */ /* 0x000fe400078e001b */
[----:B------:R-:W2:Y:S01]  /*2faf0*/  LDL.LU.64 R26, [R1+0x3cf0] ;  /* 0x003cf000011a7983 */ /* 0x000ea20000300a00 */
[----:B------:R-:W2:Y:S07]  /*2fb00*/  LDL.LU.64 R24, [R1+0x3ce8] ;  /* 0x003ce80001187983 */ /* 0x000eae0000300a00 */
[----:B------:R-:W-:Y:S01]  /*2fb10*/  STL.64 [R1+0x4a0], R20 ;  /* 0x0004a01401007387 */ /* 0x000fe20000100a00 */
[----:B------:R1:W-:Y:S02]  /*2fb20*/  STL [R1+0x4a8], R22 ;  /* 0x0004a81601007387 */ /* 0x0003e40000100800 */
[----:B------:R-:W-:-:S02]  /*2fb30*/  IMAD.MOV.U32 R29, RZ, RZ, R23 ;  /* 0x000000ffff1d7224 */ /* 0x000fc400078e0017 */
[----:B-1----:R-:W2:Y:S03]  /*2fb40*/  LDL.LU.64 R22, [R1+0x3ce0] ;  /* 0x003ce00001167983 */ /* 0x002ea60000300a00 */
[----:B------:R-:W-:Y:S01]  /*2fb50*/  STL [R1+0x38f8], R29 ;  /* 0x0038f81d01007387 */ /* 0x000fe20000100800 */
[C---:B--2---:R-:W-:Y:S01]  /*2fb60*/  HMMA.1688.F32.TF32 R20, R16.reuse, R22, R24 ;  /* 0x000000161014723c */ /* 0x044fe20000081018 */
[----:B------:R-:W2:Y:S01]  /*2fb70*/  LDL.LU.64 R26, [R1+0x3cd8] ;  /* 0x003cd800011a7983 */ /* 0x000ea20000300a00 */
[----:B------:R-:W2:Y:S11]  /*2fb80*/  LDL.LU.64 R24, [R1+0x3cd0] ;  /* 0x003cd00001187983 */ /* 0x000eb60000300a00 */
[----:B------:R-:W-:Y:S10]  /*2fb90*/  @!UPT UIADD3 URZ, URZ, URZ, URZ ;  /* 0x0000003f3f3ff290 */ /* 0x000ff4000fffe03f */
[----:B------:R-:W-:Y:S01]  /*2fba0*/  STL.64 [R1+0x490], R20 ;  /* 0x0004901401007387 */ /* 0x000fe20000100a00 */
[----:B------:R1:W-:Y:S03]  /*2fbb0*/  STL.64 [R1+0x498], R22 ;  /* 0x0004981601007387 */ /* 0x0003e60000100a00 */
[----:B-1----:R-:W2:Y:S02]  /*2fbc0*/  LDL.LU.64 R22, [R1+0x3cc8] ;  /* 0x003cc80001167983 */ /* 0x002ea40000300a00 */
[C---:B--2---:R-:W-:Y:S11]  /*2fbd0*/  HMMA.1688.F32.TF32 R24, R16.reuse, R22, R24 ;  /* 0x000000161018723c */ /* 0x044ff60000081018 */
[----:B------:R-:W-:Y:S11]  /*2fbe0*/  @!UPT UIADD3 URZ, URZ, URZ, URZ ;  /* 0x0000003f3f3ff290 */ /* 0x000ff6000fffe03f */
[----:B------:R-:W-:Y:S01]  /*2fbf0*/  @!UPT UIADD3 URZ, URZ, URZ, URZ ;  /* 0x0000003f3f3ff290 */ /* 0x000fe2000fffe03f */
[----:B------:R-:W-:Y:S01]  /*2fc00*/  STL.64 [R1+0x480], R24 ;  /* 0x0004801801007387 */ /* 0x000fe20000100a00 */
[----:B------:R1:W-:Y:S02]  /*2fc10*/  STL [R1+0x488], R26 ;  /* 0x0004881a01007387 */ /* 0x0003e40000100800 */
[----:B------:R-:W-:Y:S02]  /*2fc20*/  IMAD.MOV.U32 R29, RZ, RZ, R27 ;  /* 0x000000ffff1d7224 */ /* 0x000fe400078e001b */
[----:B-1----:R-:W4:Y:S01]  /*2fc30*/  LDL.LU.64 R26, [R1+0x3cc0] ;  /* 0x003cc000011a7983 */ /* 0x002f220000300a00 */
[----:B------:R1:W-:Y:S03]  /*2fc40*/  STL.64 [R1+0x3c60], R22 ;  /* 0x003c601601007387 */ /* 0x0003e60000100a00 */
[----:B-1----:R-:W2:Y:S01]  /*2fc50*/  LDL.64 R22, [R1+0x8] ;  /* 0x0000080001167983 */ /* 0x002ea20000100a00 */
[----:B------:R-:W-:Y:S01]  /*2fc60*/  STL [R1+0x38fc], R29 ;  /* 0x0038fc1d01007387 */ /* 0x000fe20000100800 */
[----:B----4-:R-:W-:Y:S01]  /*2fc70*/  HMMA.1688.F32.TF32 R4, R16, R26, R4 ;  /* 0x0000001a1004723c */ /* 0x010fe20000081004 */
[----:B------:R-:W-:-:S02]  /*2fc80*/  IMAD.MOV.U32 R11, RZ, RZ, R26 ;  /* 0x000000ffff0b7224 */ /* 0x000fc400078e001a */
[----:B------:R-:W-:Y:S11]  /*2fc90*/  IMAD.MOV.U32 R10, RZ, RZ, R27 ;  /* 0x000000ffff0a7224 */ /* 0x000ff600078e001b */
[----:B------:R-:W-:Y:S09]  /*2fca0*/  @!UPT UIADD3 URZ, URZ, URZ, URZ ;  /* 0x0000003f3f3ff290 */ /* 0x000ff2000fffe03f */
[----:B------:R-:W-:Y:S01]  /*2fcb0*/  STL.64 [R1+0x470], R4 ;  /* 0x0004700401007387 */ /* 0x000fe20000100a00 */
[----:B------:R1:W-:Y:S03]  /*2fcc0*/  STL.64 [R1+0x478], R6 ;  /* 0x0004780601007387 */ /* 0x0003e60000100a00 */
[----:B-1----:R-:W3:Y:S01]  /*2fcd0*/  LDL.LU.64 R6, [R1+0x3cb8] ;  /* 0x003cb80001067983 */ /* 0x002ee20000300a00 */
[----:B------:R-:W4:Y:S02]  /*2fce0*/  LDL.LU.64 R26, [R1+0x3cb0] ;  /* 0x003cb000011a7983 */ /* 0x000f240000300a00 */
[----:B------:R-:W4:Y:S02]  /*2fcf0*/  LDL.LU.64 R24, [R1+0x3ca8] ;  /* 0x003ca80001187983 */ /* 0x000f240000300a00 */
[----:B--2---:R-:W-:Y:S02]  /*2fd00*/  IMAD.MOV.U32 R5, RZ, RZ, R22 ;  /* 0x000000ffff057224 */ /* 0x004fe400078e0016 */
[----:B------:R-:W-:Y:S01]  /*2fd10*/  IMAD.MOV.U32 R4, RZ, RZ, R23 ;  /* 0x000000ffff047224 */ /* 0x000fe200078e0017 */
[----:B----4-:R-:W-:Y:S07]  /*2fd20*/  HMMA.1688.F32.TF32 R16, R16, R22, R24 ;  /* 0x000000161010723c */ /* 0x010fee0000081018 */
[----:B------:R-:W-:-:S02]  /*2fd30*/  IMAD.MOV.U32 R22, RZ, RZ, R9 ;  /* 0x000000ffff167224 */ /* 0x000fc400078e0009 */
[----:B------:R-:W-:Y:S02]  /*2fd40*/  IMAD.MOV.U32 R23, RZ, RZ, R8 ;  /* 0x000000ffff177224 */ /* 0x000fe400078e0008 */
[----:B------:R-:W-:Y:S02]  /*2fd50*/  IMAD.MOV.U32 R26, RZ, RZ, R11 ;  /* 0x000000ffff1a7224 */ /* 0x000fe400078e000b */
[----:B------:R-:W-:Y:S01]  /*2fd60*/  IMAD.MOV.U32 R27, RZ, RZ, R10 ;  /* 0x000000ffff1b7224 */ /* 0x000fe200078e000a */
[----:B------:R-:W-:Y:S04]  /*2fd70*/  LDS R11, [R2+0x8b200] ;  /* 0x08b20000020b7984 */ /* 0x000fe80000000800 */
[----:B------:R-:W1:Y:S04]  /*2fd80*/  LDS R10, [R0+0x8b200] ;  /* 0x08b20000000a7984 */ /* 0x000e680000000800 */
[----:B------:R-:W-:Y:S04]  /*2fd90*/  LDS R8, [R0+0x8a200] ;  /* 0x08a2000000087984 */ /* 0x000fe80000000800 */
[----:B------:R-:W2:Y:S04]  /*2fda0*/  LDS R9, [R2+0x8a200] ;  /* 0x08a2000002097984 */ /* 0x000ea80000000800 */
[----:B------:R-:W-:Y:S01]  /*2fdb0*/  STL.64 [R1+0xa0], R16 ;  /* 0x0000a01001007387 */ /* 0x000fe20000100a00 */
[----:B------:R-:W-:Y:S02]  /*2fdc0*/  STL [R1+0xa8], R18 ;  /* 0x0000a81201007387 */ /* 0x000fe40000100800 */
[----:B------:R-:W-:Y:S02]  /*2fdd0*/  STL.64 [R1+0x3c78], R22 ;  /* 0x003c781601007387 */ /* 0x000fe40000100a00 */
[----:B------:R4:W-:Y:S01]  /*2fde0*/  STL.64 [R1+0x3c58], R26 ;  /* 0x003c581a01007387 */ /* 0x0009e20000100a00 */
[----:B------:R-:W2:Y:S01]  /*2fdf0*/  LDL.LU R24, [R1+0x3b0] ;  /* 0x0003b00001187983 */ /* 0x000ea20000300800 */
[----:B------:R-:W2:Y:S02]  /*2fe00*/  LDL.LU R25, [R1+0x3b4] ;  /* 0x0003b40001197983 */ /* 0x000ea40000300800 */
[----:B------:R-:W-:Y:S01]  /*2fe10*/  IMAD.MOV.U32 R29, RZ, RZ, R19 ;  /* 0x000000ffff1d7224 */ /* 0x000fe200078e0013 */
[----:B------:R-:W-:Y:S04]  /*2fe20*/  LDS R18, [R0+0x8b300] ;  /* 0x08b3000000127984 */ /* 0x000fe80000000800 */
[----:B------:R-:W-:Y:S04]  /*2fe30*/  LDS R19, [R2+0x8b300] ;  /* 0x08b3000002137984 */ /* 0x000fe80000000800 */
[----:B------:R-:W-:Y:S04]  /*2fe40*/  LDS R16, [R0+0x8a300] ;  /* 0x08a3000000107984 */ /* 0x000fe80000000800 */
[----:B------:R-:W-:Y:S04]  /*2fe50*/  LDS R17, [R2+0x8a300] ;  /* 0x08a3000002117984 */ /* 0x000fe80000000800 */
[----:B----4-:R-:W4:Y:S01]  /*2fe60*/  LDL.LU R26, [R1+0x3b8] ;  /* 0x0003b800011a7983 */ /* 0x010f220000300800 */
[----:B------:R-:W4:Y:S03]  /*2fe70*/  LDL.LU R27, [R1+0x3bc] ;  /* 0x0003bc00011b7983 */ /* 0x000f260000300800 */
[----:B----4-:R3:W-:Y:S01]  /*2fe80*/  STL.64 [R1+0x3c88], R26 ;  /* 0x003c881a01007387 */ /* 0x0107e20000100a00 */
[----:B--2---:R2:W-:Y:S02]  /*2fe90*/  STL.64 [R1+0x3c80], R24 ;  /* 0x003c801801007387 */ /* 0x0045e40000100a00 */
[----:B------:R-:W4:Y:S02]  /*2fea0*/  LDL.LU R20, [R1+0x3d0] ;  /* 0x0003d00001147983 */ /* 0x000f240000300800 */
[----:B------:R-:W4:Y:S01]  /*2feb0*/  LDL.LU R21, [R1+0x3d4] ;  /* 0x0003d40001157983 */ /* 0x000f220000300800 */
[----:B------:R-:W4:Y:S01]  /*2fec0*/  LDL.LU R22, [R1+0x3d8] ;  /* 0x0003d80001167983 */ /* 0x000f220000300800 */
[----:B------:R-:W4:Y:S02]  /*2fed0*/  LDL.LU R23, [R1+0x3dc] ;  /* 0x0003dc0001177983 */ /* 0x000f240000300800 */
[----:B---3--:R-:W-:-:S02]  /*2fee0*/  IMAD.MOV.U32 R26, RZ, RZ, R7 ;  /* 0x000000ffff1a7224 */ /* 0x008fc400078e0007 */
[----:B------:R-:W-:Y:S02]  /*2fef0*/  IMAD.MOV.U32 R27, RZ, RZ, R6 ;  /* 0x000000ffff1b7224 */ /* 0x000fe400078e0006 */
[----:B--2---:R-:W-:Y:S02]  /*2ff00*/  IMAD.MOV.U32 R24, RZ, RZ, R5 ;  /* 0x000000ffff187224 */ /* 0x004fe400078e0005 */
[----:B------:R-:W-:Y:S01]  /*2ff10*/  IMAD.MOV.U32 R25, RZ, RZ, R4 ;  /* 0x000000ffff197224 */ /* 0x000fe200078e0004 */
[----:B------:R-:W-:Y:S04]  /*2ff20*/  LDS R6, [R0+0x8b180] ;  /* 0x08b1800000067984 */ /* 0x000fe80000000800 */
[----:B------:R-:W-:Y:S04]  /*2ff30*/  LDS R4, [R0+0x8a180] ;  /* 0x08a1800000047984 */ /* 0x000fe80000000800 */
[----:B------:R-:W-:Y:S04]  /*2ff40*/  LDS R5, [R2+0x8a180] ;  /* 0x08a1800002057984 */ /* 0x000fe80000000800 */
[----:B------:R-:W-:Y:S04]  /*2ff50*/  LDS R7, [R2+0x8b180] ;  /* 0x08b1800002077984 */ /* 0x000fe80000000800 */
[----:B----4-:R-:W-:Y:S01]  /*2ff60*/  STL.64 [R1+0x3c98], R22 ;  /* 0x003c981601007387 */ /* 0x010fe20000100a00 */
[----:B------:R2:W-:Y:S03]  /*2ff70*/  STL.64 [R1+0x3c90], R20 ;  /* 0x003c901401007387 */ /* 0x0005e60000100a00 */
[----:B--2---:R-:W2:Y:S01]  /*2ff80*/  LDL.LU R20, [R1+0x3e0] ;  /* 0x0003e00001147983 */ /* 0x004ea20000300800 */
[----:B------:R-:W2:Y:S02]  /*2ff90*/  LDL.LU R21, [R1+0x3e4] ;  /* 0x0003e40001157983 */ /* 0x000ea40000300800 */
[----:B------:R-:W2:Y:S02]  /*2ffa0*/  LDL.LU R22, [R1+0x3e8] ;  /* 0x0003e80001167983 */ /* 0x000ea40000300800 */
[----:B------:R-:W2:Y:S01]  /*2ffb0*/  LDL.LU R23, [R1+0x3ec] ;  /* 0x0003ec0001177983 */ /* 0x000ea20000300800 */
[----:B------:R-:W-:Y:S01]  /*2ffc0*/  STL [R1+0x3a08], R29 ;  /* 0x003a081d01007387 */ /* 0x000fe20000100800 */
[----:B-1----:R1:W-:Y:S02]  /*2ffd0*/  STL.64 [R1+0x3c48], R10 ;  /* 0x003c480a01007387 */ /* 0x0023e40000100a00 */
[----:B-1----:R-:W-:-:S02]  /*2ffe0*/  IMAD.MOV.U32 R10, RZ, RZ, R13 ;  /* 0x000000ffff0a7224 */ /* 0x002fc400078e000d */
[----:B------:R-:W-:Y:S01]  /*2fff0*/  IMAD.MOV.U32 R11, RZ, RZ, R12 ;  /* 0x000000ffff0b7224 */ /* 0x000fe200078e000c */
[----:B------:R-:W-:Y:S04]  /*30000*/  LDS R13, [R2+0x8a280] ;  /* 0x08a28000020d7984 */ /* 0x000fe80000000800 */
[----:B------:R-:W1:Y:S04]  /*30010*/  LDS R12, [R0+0x8a280] ;  /* 0x08a28000000c7984 */ /* 0x000e680000000800 */
[----:B------:R-:W-:Y:S01]  /*30020*/  STL.64 [R1+0x3c40], R8 ;  /* 0x003c400801007387 */ /* 0x000fe20000100a00 */
[----:B------:R-:W-:Y:S03]  /*30030*/  STL.64 [R1+0x3bd0], R14 ;  /* 0x003bd00e01007387 */ /* 0x000fe60000100a00 */
[----:B-1----:R1:W-:Y:S04]  /*30040*/  STL.64 [R1+0x3bc8], R12 ;  /* 0x003bc80c01007387 */ /* 0x0023e80000100a00 */
[----:B-1----:R-:W3:Y:S01]  /*30050*/  LDL.LU R12, [R1+0x3c0] ;  /* 0x0003c000010c7983 */ /* 0x002ee20000300800 */
[----:B------:R-:W3:Y:S02]  /*30060*/  LDL.LU R13, [R1+0x3c4] ;  /* 0x0003c400010d7983 */ /* 0x000ee40000300800 */
[----:B------:R-:W3:Y:S02]  /*30070*/  LDL.LU R14, [R1+0x3c8] ;  /* 0x0003c800010e7983 */ /* 0x000ee40000300800 */
[----:B------:R-:W3:Y:S01]  /*30080*/  LDL.LU R15, [R1+0x3cc] ;  /* 0x0003cc00010f7983 */ /* 0x000ee20000300800 */
[----:B------:R1:W-:Y:S01]  /*30090*/  STL.64 [R1+0x3b38], R18 ;  /* 0x003b381201007387 */ /* 0x0003e20000100a00 */
[----:B------:R-:W-:Y:S02]  /*300a0*/  STL.64 [R1+0x3b30], R16 ;  /* 0x003b301001007387 */ /* 0x000fe40000100a00 */
[----:B-1----:R-:W-:-:S02]  /*300b0*/  IMAD.MOV.U32 R18, RZ, RZ, R24 ;  /* 0x000000ffff127224 */ /* 0x002fc400078e0018 */
[----:B------:R-:W-:-:S05]  /*300c0*/  IMAD.MOV.U32 R19, RZ, RZ, R25 ;  /* 0x000000ffff137224 */ /* 0x000fca00078e0019 */
[----:B------:R1:W-:Y:S02]  /*300d0*/  STL.64 [R1+0x3c50], R18 ;  /* 0x003c501201007387 */ /* 0x0003e40000100a00 */
[----:B-1----:R-:W-:Y:S02]  /*300e0*/  IMAD.MOV.U32 R18, RZ, RZ, R3 ;  /* 0x000000ffff127224 */ /* 0x002fe400078e0003 */
[----:B------:R-:W-:Y:S01]  /*300f0*/  IMAD.MOV.U32 R19, RZ, RZ, R28 ;  /* 0x000000ffff137224 */ /* 0x000fe200078e001c */
[----:B------:R-:W4:Y:S01]  /*30100*/  LDL.LU R3, [R1+0x3ca4] ;  /* 0x003ca40001037983 */ /* 0x000f220000300800 */
[----:B------:R-:W3:Y:S01]  /*30110*/  LDL.LU R28, [R1+0x3ca0] ;  /* 0x003ca000011c7983 */ /* 0x000ee20000300800 */
[C---:B--2---:R-:W-:Y:S02]  /*30120*/  HMMA.1688.F32.TF32 R24, R4.reuse, R26, R20 ;  /* 0x0000001a0418723c */ /* 0x044fe40000081014 */
[----:B------:R-:W2:Y:S01]  /*30130*/  LDL.LU.64 R22, [R1+0x3c98] ;  /* 0x003c980001167983 */ /* 0x000ea20000300a00 */
[----:B------:R-:W2:Y:S11]  /*30140*/  LDL.LU.64 R20, [R1+0x3c90] ;  /* 0x003c900001147983 */ /* 0x000eb60000300a00 */
[----:B------:R-:W-:Y:S09]  /*30150*/  @!UPT UIADD3 URZ, URZ, URZ, URZ ;  /* 0x0000003f3f3ff290 */ /* 0x000ff2000fffe03f */
[----:B------:R-:W-:Y:S01]  /*30160*/  STL.64 [R1+0x3e0], R24 ;  /* 0x0003e01801007387 */ /* 0x000fe20000100a00 */
[----:B------:R1:W-:Y:S03]  /*30170*/  STL.64 [R1+0x3e8], R26 ;  /* 0x0003e81a01007387 */ /* 0x0003e60000100a00 */
[----:B-1----:R-:W4:Y:S01]  /*30180*/  LDL.LU.64 R26, [R1+0x3c88] ;  /* 0x003c8800011a7983 */ /* 0x002f220000300a00 */
[----:B------:R-:W4:Y:S01]  /*30190*/  LDL.LU.64 R24, [R1+0x3c80] ;  /* 0x003c800001187983 */ /* 0x000f220000300a00 */
[C---:B--2---:R-:W-:Y:S02]  /*301a0*/  HMMA.1688.F32.TF32 R16, R4.reuse, R18, R20 ;  /* 0x000000120410723c */ /* 0x044fe40000081014 */
[----:B------:R-:W4:Y:S06]  /*301b0*/  LDL.LU.64 R22, [R1+0x3c78] ;  /* 0x003c780001167983 */ /* 0x000f2c0000300a00 */
[C---:B---3--:R-:W-:Y:S11]  /*301c0*/  HMMA.1688.F32.TF32 R12, R4.reuse, R10, R12 ;  /* 0x0000000a040c723c */ /* 0x048ff6000008100c */
[----:B------:R-:W-:Y:S04]  /*301d0*/  @!UPT UIADD3 URZ, URZ, URZ, URZ ;  /* 0x0000003f3f3ff290 */ /* 0x000fe8000fffe03f */
[----:B------:R-:W-:Y:S01]  /*301e0*/  STL.64 [R1+0x3d0], R16 ;  /* 0x0003d01001007387 */ /* 0x000fe20000100a00 */
[----:B------:R-:W-:Y:S01]  /*301f0*/  STL.64 [R1+0x3d8], R18 ;  /* 0x0003d81201007387 */ /* 0x000fe20000100a00 */
[C---:B----4-:R-:W-:Y:S02]  /*30200*/  HMMA.1688.F32.TF32 R8, R4.reuse, R22, R24 ;  /* 0x000000160408723c */ /* 0x050fe40000081018 */
[----:B------:R-:W2:Y:S04]  /*30210*/  LDL.64 R22, [R1+0xf8] ;  /* 0x0000f80001167983 */ /* 0x000ea80000100a00 */
[----:B------:R-:W-:Y:S02]  /*30220*/  STL.64 [R1+0x3c0], R12 ;  /* 0x0003c00c01007387 */ /* 0x000fe40000100a00 */
[----:B------:R-:W-:Y:S02]  /*30230*/  STL.64 [R1+0x3c8], R14 ;  /* 0x0003c80e01007387 */ /* 0x000fe40000100a00 */
[----:B------:R-:W3:Y:S11]  /*30240*/  LDL.LU R24, [R1+0x390] ;  /* 0x0003900001187983 */ /* 0x000ef60000300800 */
[----:B------:R-:W-:Y:S02]  /*30250*/  @!UPT UIADD3 URZ, URZ, URZ, URZ ;  /* 0x0000003f3f3ff290 */ /* 0x000fe4000fffe03f */
[----:B------:R-:W-:Y:S01]  /*30260*/  STL.64 [R1+0x3b0], R8 ;  /* 0x0003b00801007387 */ /* 0x000fe20000100a00 */
[----:B------:R-:W-:Y:S02]  /*30270*/  STL.64 [R1+0x3b8], R10 ;  /* 0x0003b80a01007387 */ /* 0x000fe40000100a00 */
[----:B------:R-:W3:Y:S02]  /*30280*/  LDL.LU R25, [R1+0x394] ;  /* 0x0003940001197983 */ /* 0x000ee40000300800 */
[----:B------:R-:W4:Y:S01]  /*30290*/  LDL.LU R26, [R1+0x398] ;  /* 0x00039800011a7983 */ /* 0x000f220000300800 */
[----:B------:R-:W4:Y:S04]  /*302a0*/  LDL.LU R27, [R1+0x39c] ;  /* 0x00039c00011b7983 */ /* 0x000f280000300800 */
        /* <DEDUP_REMOVED lines=14> */
[----:B------:R-:W4:Y:S02]  /*30390*/  LDL.LU R14, [R1+0x2a8] ;  /* 0x0002a800010e7983 */ /* 0x000f240000300800 */
[----:B------:R-:W4:Y:S01]  /*303a0*/  LDL.LU R15, [R1+0x2ac] ;  /* 0x0002ac00010f7983 */ /* 0x000f220000300800 */
[----:B------:R-:W2:Y:S01]  /*303b0*/  LDL.LU R8, [R1+0x2f0] ;  /* 0x0002f00001087983 */ /* 0x000ea20000300800 */
[----:B------:R-:W2:Y:S02]  /*303c0*/  LDL.LU R9, [R1+0x2f4] ;  /* 0x0002f40001097983 */ /* 0x000ea40000300800 */
[----:B------:R-:W2:Y:S02]  /*303d0*/  LDL.LU R10, [R1+0x2f8] ;  /* 0x0002f800010a7983 */ /* 0x000ea40000300800 */
[----:B------:R-:W2:Y:S01]  /*303e0*/  LDL.LU R11, [R1+0x2fc] ;  /* 0x0002fc00010b7983 */ /* 0x000ea20000300800 */
[----:B------:R-:W2:Y:S01]  /*303f0*/  LDL.LU R16, [R1+0x380] ;  /* 0x0003800001107983 */ /* 0x000ea20000300800 */
[----:B------:R-:W2:Y:S02]  /*30400*/  LDL.LU R17, [R1+0x384] ;  /* 0x0003840001117983 */ /* 0x000ea40000300800 */
[----:B------:R-:W2:Y:S02]  /*30410*/  LDL.LU R18, [R1+0x388] ;  /* 0x0003880001127983 */ /* 0x000ea40000300800 */
[----:B------:R-:W2:Y:S01]  /*30420*/  LDL.LU R19, [R1+0x38c] ;  /* 0x00038c0001137983 */ /* 0x000ea20000300800 */
[----:B----4-:R1:W-:Y:S01]  /*30430*/  STL.64 [R1+0x3bf8], R14 ;  /* 0x003bf80e01007387 */ /* 0x0103e20000100a00 */
[----:B---3--:R-:W-:Y:S03]  /*30440*/  STL.64 [R1+0x3bf0], R12 ;  /* 0x003bf00c01007387 */ /* 0x008fe60000100a00 */
[----:B-1----:R-:W3:Y:S04]  /*30450*/  LDL.64 R14, [R1+0x108] ;  /* 0x00010800010e7983 */ /* 0x002ee80000100a00 */
[----:B---3--:R1:W-:Y:S04]  /*30460*/  STL.64 [R1+0x3c08], R14 ;  /* 0x003c080e01007387 */ /* 0x0083e80000100a00 */
[----:B-1----:R-:W3:Y:S01]  /*30470*/  LDL.64 R14, [R1+0x118] ;  /* 0x00011800010e7983 */ /* 0x002ee20000100a00 */
[----:B--2---:R-:W-:Y:S03]  /*30480*/  HMMA.1688.F32.TF32 R24, R4, R22, R24 ;  /* 0x000000160418723c */ /* 0x004fe60000081018 */
[----:B---3--:R1:W-:Y:S04]  /*30490*/  STL.64 [R1+0x3c20], R14 ;  /* 0x003c200e01007387 */ /* 0x0083e80000100a00 */
[----:B-1----:R-:W2:Y:S01]  /*304a0*/  LDL.64 R14, [R1+0x128] ;  /* 0x00012800010e7983 */ /* 0x002ea20000100a00 */
[----:B------:R-:W-:-:S02]  /*304b0*/  IMAD.MOV.U32 R13, RZ, RZ, R22 ;  /* 0x000000ffff0d7224 */ /* 0x000fc400078e0016 */
[----:B------:R-:W-:Y:S01]  /*304c0*/  IMAD.MOV.U32 R12, RZ, RZ, R23 ;  /* 0x000000ffff0c7224 */ /* 0x000fe200078e0017 */
[----:B--2---:R1:W-:Y:S04]  /*304d0*/  STL.64 [R1+0x3c28], R14 ;  /* 0x003c280e01007387 */ /* 0x0043e80000100a00 */
[----:B-1----:R-:W2:Y:S08]  /*304e0*/  LDL.64 R14, [R1+0x138] ;  /* 0x00013800010e7983 */ /* 0x002eb00000100a00 */
[----:B------:R-:W-:Y:S02]  /*304f0*/  STL.64 [R1+0x3a0], R24 ;  /* 0x0003a01801007387 */ /* 0x000fe40000100a00 */
[----:B------:R1:W-:Y:S02]  /*30500*/  STL.64 [R1+0x3a8], R26 ;  /* 0x0003a81a01007387 */ /* 0x0003e40000100a00 */
        /* <DEDUP_REMOVED lines=8> */
[----:B-1----:R-:W3:Y:S01]  /*30590*/  LDL.LU.64 R26, [R1+0x3c58] ;  /* 0x003c5800011a7983 */ /* 0x002ee20000300a00 */
[----:B------:R1:W-:Y:S02]  /*305a0*/  STL.64 [R1+0x3c00], R22 ;  /* 0x003c001601007387 */ /* 0x0003e40000100a00 */
[----:B------:R-:W4:Y:S02]  /*305b0*/  LDL.LU R20, [R1+0x2b0] ;  /* 0x0002b00001147983 */ /* 0x000f240000300800 */
[----:B------:R-:W4:Y:S01]  /*305c0*/  LDL.LU R21, [R1+0x2b4] ;  /* 0x0002b40001157983 */ /* 0x000f220000300800 */
[----:B-1----:R-:W2:Y:S01]  /*305d0*/  LDL.LU R22, [R1+0x2b8] ;  /* 0x0002b80001167983 */ /* 0x002ea20000300800 */
[----:B------:R-:W2:Y:S03]  /*305e0*/  LDL.LU R23, [R1+0x2bc] ;  /* 0x0002bc0001177983 */ /* 0x000ea60000300800 */
[----:B--2---:R-:W-:Y:S01]  /*305f0*/  STL.64 [R1+0x3c18], R22 ;  /* 0x003c181601007387 */ /* 0x004fe20000100a00 */
[----:B----4-:R1:W-:Y:S03]  /*30600*/  STL.64 [R1+0x3c10], R20 ;  /* 0x003c101401007387 */ /* 0x0103e60000100a00 */
[----:B-1----:R-:W2:Y:S01]  /*30610*/  LDL.LU R20, [R1+0x2c0] ;  /* 0x0002c00001147983 */ /* 0x002ea20000300800 */
[----:B------:R-:W2:Y:S02]  /*30620*/  LDL.LU R21, [R1+0x2c4] ;  /* 0x0002c40001157983 */ /* 0x000ea40000300800 */
[----:B------:R-:W4:Y:S02]  /*30630*/  LDL.LU R22, [R1+0x2c8] ;  /* 0x0002c80001167983 */ /* 0x000f240000300800 */
[----:B------:R-:W4:Y:S01]  /*30640*/  LDL.LU R23, [R1+0x2cc] ;  /* 0x0002cc0001177983 */ /* 0x000f220000300800 */
[C---:B---3--:R-:W-:Y:S01]  /*30650*/  HMMA.1688.F32.TF32 R16, R4.reuse, R26, R16 ;  /* 0x0000001a0410723c */ /* 0x048fe20000081010 */
[----:B----4-:R-:W-:Y:S01]  /*30660*/  STL.64 [R1+0x3c38], R22 ;  /* 0x003c381601007387 */ /* 0x010fe20000100a00 */
[----:B--2---:R1:W-:Y:S03]  /*30670*/  STL.64 [R1+0x3c30], R20 ;  /* 0x003c301401007387 */ /* 0x0043e60000100a00 */
[----:B-1----:R-:W2:Y:S01]  /*30680*/  LDL.LU R20, [R1+0x2e0] ;  /* 0x0002e00001147983 */ /* 0x002ea20000300800 */
[----:B------:R-:W2:Y:S02]  /*30690*/  LDL.LU R21, [R1+0x2e4] ;  /* 0x0002e40001157983 */ /* 0x000ea40000300800 */
[----:B------:R-:W2:Y:S02]  /*306a0*/  LDL.LU R22, [R1+0x2e8] ;  /* 0x0002e80001167983 */ /* 0x000ea40000300800 */
[----:B------:R-:W2:Y:S11]  /*306b0*/  LDL.LU R23, [R1+0x2ec] ;  /* 0x0002ec0001177983 */ /* 0x000eb60000300800 */
[----:B------:R-:W-:Y:S02]  /*306c0*/  @!UPT UIADD3 URZ, URZ, URZ, URZ ;  /* 0x0000003f3f3ff290 */ /* 0x000fe4000fffe03f */
[----:B------:R-:W-:Y:S01]  /*306d0*/  STL.64 [R1+0x380], R16 ;  /* 0x0003801001007387 */ /* 0x000fe20000100a00 */
[----:B------:R1:W-:Y:S03]  /*306e0*/  STL.64 [R1+0x388], R18 ;  /* 0x0003881201007387 */ /* 0x0003e60000100a00 */
[----:B-1----:R-:W3:Y:S02]  /*306f0*/  LDL.LU.64 R18, [R1+0x3c50] ;  /* 0x003c500001127983 */ /* 0x002ee40000300a00 */
[----:B---3--:R-:W-:Y:S02]  /*30700*/  HMMA.1688.F32.TF32 R4, R4, R18, R8 ;  /* 0x000000120404723c */ /* 0x008fe40000081008 */
[----:B------:R-:W2:Y:S01]  /*30710*/  LDL.LU.64 R10, [R1+0x3c48] ;  /* 0x003c4800010a7983 */ /* 0x000ea20000300a00 */
[----:B------:R-:W2:Y:S02]  /*30720*/  LDL.LU.64 R8, [R1+0x3c40] ;  /* 0x003c400001087983 */ /* 0x000ea40000300a00 */
[----:B------:R1:W-:Y:S02]  /*30730*/  STL.64 [R1+0x3bd8], R18 ;  /* 0x003bd81201007387 */ /* 0x0003e40000100a00 */
[----:B------:R-:W3:Y:S11]  /*30740*/  LDL.LU R16, [R1+0x2d0] ;  /* 0x0002d00001107983 */ /* 0x000ef60000300800 */
[----:B------:R-:W-:Y:S05]  /*30750*/  @!UPT UIADD3 URZ, URZ, URZ, URZ ;  /* 0x0000003f3f3ff290 */ /* 0x000fea000fffe03f */
[----:B------:R4:W-:Y:S01]  /*30760*/  STL.64 [R1+0x2f0], R4 ;  /* 0x0002f00401007387 */ /* 0x0009e20000100a00 */
[----:B------:R4:W-:Y:S02]  /*30770*/  STL.64 [R1+0x2f8], R6 ;  /* 0x0002f80601007387 */ /* 0x0009e40000100a00 */
[----:B------:R-:W3:Y:S02]  /*30780*/  LDL.LU R17, [R1+0x2d4] ;  /* 0x0002d40001117983 */ /* 0x000ee40000300800 */
[----:B-1----:R-:W3:Y:S01]  /*30790*/  LDL.LU R18, [R1+0x2d8] ;  /* 0x0002d80001127983 */ /* 0x002ee20000300800 */
[----:B------:R-:W3:Y:S04]  /*307a0*/  LDL.LU R19, [R1+0x2dc] ;  /* 0x0002dc0001137983 */ /* 0x000ee80000300800 */
[----:B----4-:R-:W4:Y:S01]  /*307b0*/  LDL.LU R4, [R1+0x180] ;  /* 0x0001800001047983 */ /* 0x010f220000300800 */
[----:B------:R-:W4:Y:S02]  /*307c0*/  LDL.LU R5, [R1+0x184] ;  /* 0x0001840001057983 */ /* 0x000f240000300800 */
[----:B------:R-:W3:Y:S02]  /*307d0*/  LDL.LU R6, [R1+0x188] ;  /* 0x0001880001067983 */ /* 0x000ee40000300800 */
[----:B------:R-:W3:Y:S01]  /*307e0*/  LDL.LU R7, [R1+0x18c] ;  /* 0x00018c0001077983 */ /* 0x000ee20000300800 */
[C---:B--2---:R-:W-:Y:S01]  /*307f0*/  HMMA.1688.F32.TF32 R20, R8.reuse, R14, R20 ;  /* 0x0000000e0814723c */ /* 0x044fe20000081014 */
[----:B---3--:R-:W-:Y:S01]  /*30800*/  STL.64 [R1+0x3b58], R6 ;  /* 0x003b580601007387 */ /* 0x008fe20000100a00 */
[----:B----4-:R1:W-:Y:S11]  /*30810*/  STL.64 [R1+0x3b50], R4 ;  /* 0x003b500401007387 */ /* 0x0103f60000100a00 */
[----:B------:R-:W-:Y:S10]  /*30820*/  @!UPT UIADD3 URZ, URZ, URZ, URZ ;  /* 0x0000003f3f3ff290 */ /* 0x000ff4000fffe03f */
[----:B------:R-:W-:Y:S02]  /*30830*/  STL.64 [R1+0x2e0], R20 ;  /* 0x0002e01401007387 */ /* 0x000fe40000100a00 */
[----:B------:R2:W-:Y:S02]  /*30840*/  STL.64 [R1+0x2e8], R22 ;  /* 0x0002e81601007387 */ /* 0x0005e40000100a00 */
[----:B-1----:R-:W-:Y:S02]  /*30850*/  IMAD.MOV.U32 R5, RZ, RZ, R14 ;  /* 0x000000ffff057224 */ /* 0x002fe400078e000e */
[----:B------:R-:W-:Y:S01]  /*30860*/  IMAD.MOV.U32 R4, RZ, RZ, R15 ;  /* 0x000000ffff047224 */ /* 0x000fe200078e000f */
[----:B--2---:R-:W2:Y:S01]  /*30870*/  LDL.LU.64 R22, [R1+0x3c38] ;  /* 0x003c380001167983 */ /* 0x004ea20000300a00 */
[----:B------:R-:W2:Y:S02]  /*30880*/  LDL.LU.64 R20, [R1+0x3c30] ;  /* 0x003c300001147983 */ /* 0x000ea40000300a00 */
[----:B------:R-:W3:Y:S02]  /*30890*/  LDL.LU.64 R14, [R1+0x3c28] ;  /* 0x003c2800010e7983 */ /* 0x000ee40000300a00 */
        /* <DEDUP_REMOVED lines=15> */
[----:B------:R-:W2:Y:S02]  /*30990*/  LDL.LU.64 R20, [R1+0x3c10] ;  /* 0x003c100001147983 */ /* 0x000ea40000300a00 */
[----:B------:R-:W2:Y:S02]  /*309a0*/  LDL.LU.64 R14, [R1+0x3c08] ;  /* 0x003c0800010e7983 */ /* 0x000ea40000300a00 */
[----:B------:R-:W-:Y:S02]  /*309b0*/  IMAD.MOV.U32 R6, RZ, RZ, R13 ;  /* 0x000000ffff067224 */ /* 0x000fe400078e000d */
[----:B------:R-:W-:Y:S01]  /*309c0*/  IMAD.MOV.U32 R7, RZ, RZ, R12 ;  /* 0x000000ffff077224 */ /* 0x000fe200078e000c */
[C---:B--2---:R-:W-:Y:S11]  /*309d0*/  HMMA.1688.F32.TF32 R20, R8.reuse, R14, R20 ;  /* 0x0000000e0814723c */ /* 0x044ff60000081014 */
[----:B------:R-:W-:Y:S11]  /*309e0*/  @!UPT UIADD3 URZ, URZ, URZ, URZ ;  /* 0x0000003f3f3ff290 */ /* 0x000ff6000fffe03f */
[----:B------:R-:W-:Y:S01]  /*309f0*/  @!UPT UIADD3 URZ, URZ, URZ, URZ ;  /* 0x0000003f3f3ff290 */ /* 0x000fe2000fffe03f */
[----:B------:R1:W-:Y:S01]  /*30a00*/  STL.64 [R1+0x2b0], R20 ;  /* 0x0002b01401007387 */ /* 0x0003e20000100a00 */
[----:B------:R2:W-:Y:S02]  /*30a10*/  STL.64 [R1+0x2b8], R22 ;  /* 0x0002b81601007387 */ /* 0x0005e40000100a00 */
[----:B-1----:R-:W-:Y:S01]  /*30a20*/  IMAD.MOV.U32 R21, RZ, RZ, R14 ;  /* 0x000000ffff157224 */ /* 0x002fe200078e000e */
[----:B--2---:R-:W2:Y:S01]  /*30a30*/  LDL.LU.64 R22, [R1+0x3c00] ;  /* 0x003c000001167983 */ /* 0x004ea20000300a00 */
[----:B------:R-:W-:Y:S02]  /*30a40*/  IMAD.MOV.U32 R20, RZ, RZ, R15 ;  /* 0x000000ffff147224 */ /* 0x000fe400078e000f */
[----:B------:R-:W3:Y:S02]  /*30a50*/  LDL.LU.64 R14, [R1+0x3bf8] ;  /* 0x003bf800010e7983 */ /* 0x000ee40000300a00 */
[----:B------:R-:W3:Y:S02]  /*30a60*/  LDL.LU.64 R12, [R1+0x3bf0] ;  /* 0x003bf000010c7983 */ /* 0x000ee40000300a00 */
[----:B---3--:R-:W-:Y:S11]  /*30a70*/  HMMA.1688.F32.TF32 R12, R8, R6, R12 ;  /* 0x00000006080c723c */ /* 0x008ff6000008100c */
[----:B------:R-:W-:Y:S11]  /*30a80*/  @!UPT UIADD3 URZ, URZ, URZ, URZ ;  /* 0x0000003f3f3ff290 */ /* 0x000ff6000fffe03f */
[----:B------:R-:W-:Y:S01]  /*30a90*/  @!UPT UIADD3 URZ, URZ, URZ, URZ ;  /* 0x0000003f3f3ff290 */ /* 0x000fe2000fffe03f */
[----:B------:R-:W-:Y:S01]  /*30aa0*/  STL.64 [R1+0x2a0], R12 ;  /* 0x0002a00c01007387 */ /* 0x000fe20000100a00 */
[----:B------:R1:W-:Y:S03]  /*30ab0*/  STL.64 [R1+0x2a8], R14 ;  /* 0x0002a80e01007387 */ /* 0x0003e60000100a00 */
[----:B-1----:R-:W2:Y:S01]  /*30ac0*/  LDL.LU.64 R14, [R1+0x3be8] ;  /* 0x003be800010e7983 */ /* 0x002ea20000300a00 */
[----:B------:R-:W2:Y:S02]  /*30ad0*/  LDL.LU.64 R12, [R1+0x3be0] ;  /* 0x003be000010c7983 */ /* 0x000ea40000300a00 */
[----:B------:R1:W-:Y:S02]  /*30ae0*/  STL.64 [R1+0x3b68], R6 ;  /* 0x003b680601007387 */ /* 0x0003e40000100a00 */
[----:B-1----:R-:W-:Y:S02]  /*30af0*/  IMAD.MOV.U32 R6, RZ, RZ, R21 ;  /* 0x000000ffff067224 */ /* 0x002fe400078e0015 */
[----:B------:R-:W-:-:S05]  /*30b00*/  IMAD.MOV.U32 R7, RZ, RZ, R20 ;  /* 0x000000ffff077224 */ /* 0x000fca00078e0014 */
[----:B------:R1:W-:Y:S02]  /*30b10*/  STL.64 [R1+0x3b80], R6 ;  /* 0x003b800601007387 */ /* 0x0003e40000100a00 */
[----:B-1----:R-:W-:Y:S02]  /*30b20*/  IMAD.MOV.U32 R6, RZ, RZ, R19 ;  /* 0x000000ffff067224 */ /* 0x002fe400078e0013 */
[----:B------:R-:W-:-:S05]  /*30b30*/  IMAD.MOV.U32 R7, RZ, RZ, R18 ;  /* 0x000000ffff077224 */ /* 0x000fca00078e0012 */
[----:B------:R1:W-:Y:S02]  /*30b40*/  STL.64 [R1+0x3b98], R6 ;  /* 0x003b980601007387 */ /* 0x0003e40000100a00 */
[----:B-1----:R-:W-:Y:S02]  /*30b50*/  IMAD.MOV.U32 R6, RZ, RZ, R17 ;  /* 0x000000ffff067224 */ /* 0x002fe400078e0011 */
[----:B------:R-:W-:-:S05]  /*30b60*/  IMAD.MOV.U32 R7, RZ, RZ, R16 ;  /* 0x000000ffff077224 */ /* 0x000fca00078e0010 */
[----:B------:R-:W-:Y:S01]  /*30b70*/  STL.64 [R1+0x3bb0], R6 ;  /* 0x003bb00601007387 */ /* 0x000fe20000100a00 */
[----:B------:R-:W3:Y:S01]  /*30b80*/  LDL.LU R16, [R1+0x280] ;  /* 0x0002800001107983 */ /* 0x000ee20000300800 */
[C---:B--2---:R-:W-:Y:S11]  /*30b90*/  HMMA.1688.F32.TF32 R12, R8.reuse, R22, R12 ;  /* 0x00000016080c723c */ /* 0x044ff6000008100c */
[----:B------:R-:W-:Y:S11]  /*30ba0*/  @!UPT UIADD3 URZ, URZ, URZ, URZ ;  /* 0x0000003f3f3ff290 */ /* 0x000ff6000fffe03f */
[----:B------:R-:W-:Y:S01]  /*30bb0*/  @!UPT UIADD3 URZ, URZ, URZ, URZ ;  /* 0x0000003f3f3ff290 */ /* 0x000fe2000fffe03f */
[----:B------:R1:W-:Y:S01]  /*30bc0*/  STL.64 [R1+0x290], R12 ;  /* 0x0002900c01007387 */ /* 0x0003e20000100a00 */
[----:B------:R2:W-:Y:S02]  /*30bd0*/  STL.64 [R1+0x298], R14 ;  /* 0x0002980e01007387 */ /* 0x0005e40000100a00 */
[----:B------:R-:W3:Y:S02]  /*30be0*/  LDL.LU R17, [R1+0x284] ;  /* 0x0002840001117983 */ /* 0x000ee40000300800 */
[----:B------:R-:W3:Y:S01]  /*30bf0*/  LDL.LU R18, [R1+0x288] ;  /* 0x0002880001127983 */ /* 0x000ee20000300800 */
[----:B------:R-:W3:Y:S04]  /*30c00*/  LDL.LU R19, [R1+0x28c] ;  /* 0x00028c0001137983 */ /* 0x000ee80000300800 */
[----:B-1----:R-:W4:Y:S01]  /*30c10*/  LDL.LU R12, [R1+0x1f0] ;  /* 0x0001f000010c7983 */ /* 0x002f220000300800 */
[----:B------:R-:W4:Y:S02]  /*30c20*/  LDL.LU R13, [R1+0x1f4] ;  /* 0x0001f400010d7983 */ /* 0x000f240000300800 */
[----:B--2---:R-:W4:Y:S02]  /*30c30*/  LDL.LU R14, [R1+0x1f8] ;  /* 0x0001f800010e7983 */ /* 0x004f240000300800 */
[----:B------:R-:W4:Y:S01]  /*30c40*/  LDL.LU R15, [R1+0x1fc] ;  /* 0x0001fc00010f7983 */ /* 0x000f220000300800 */
[----:B------:R1:W-:Y:S01]  /*30c50*/  STL.64 [R1+0x3b60], R22 ;  /* 0x003b601601007387 */ /* 0x0003e20000100a00 */
        /* <DEDUP_REMOVED lines=17> */
[----:B--2---:R-:W-:Y:S01]  /*30d70*/  STL.64 [R1+0x3ba8], R22 ;  /* 0x003ba81601007387 */ /* 0x004fe20000100a00 */
[----:B------:R1:W-:Y:S03]  /*30d80*/  STL.64 [R1+0x3ba0], R20 ;  /* 0x003ba01401007387 */ /* 0x0003e60000100a00 */
        /* <DEDUP_REMOVED lines=12> */
[----:B-1----:R-:W4:Y:S01]  /*30e50*/  LDL.LU.64 R18, [R1+0x3bd8] ;  /* 0x003bd80001127983 */ /* 0x002f220000300a00 */
[----:B------:R-:W-:-:S02]  /*30e60*/  IMAD.MOV.U32 R6, RZ, RZ, R5 ;  /* 0x000000ffff067224 */ /* 0x000fc400078e0005 */
[----:B------:R-:W-:Y:S01]  /*30e70*/  IMAD.MOV.U32 R7, RZ, RZ, R4 ;  /* 0x000000ffff077224 */ /* 0x000fe200078e0004 */
[----:B----4-:R-:W-:Y:S01]  /*30e80*/  HMMA.1688.F32.TF32 R8, R8, R18, R12 ;  /* 0x000000120808723c */ /* 0x010fe2000008100c */
        /* <DEDUP_REMOVED lines=43> */
[----:B------:R-:W2:Y:S01]  /*31140*/  LDL.LU.64 R4, [R1+0x3b50] ;  /* 0x003b500001047983 */ /* 0x000ea20000300a00 */
[C---:B----4-:R-:W-:Y:S02]  /*31150*/  HMMA.1688.F32.TF32 R8, R12.reuse, R22, R8 ;  /* 0x000000160c08723c */ /* 0x050fe40000081008 */
[----:B------:R-:W-:Y:S06]  /*31160*/  STL.64 [R1+0x3ad8], R22 ;  /* 0x003ad81601007387 */ /* 0x000fec0000100a00 */
[C---:B--2---:R-:W-:Y:S11]  /*31170*/  HMMA.1688.F32.TF32 R4, R12.reuse, R26, R4 ;  /* 0x0000001a0c04723c */ /* 0x044ff60000081004 */
[----:B------:R-:W-:Y:S04]  /*31180*/  @!UPT UIADD3 URZ, URZ, URZ, URZ ;  /* 0x0000003f3f3ff290 */ /* 0x000fe8000fffe03f */
[----:B------:R-:W-:Y:S01]  /*31190*/  STL.64 [R1+0x190], R8 ;  /* 0x0001900801007387 */ /* 0x000fe20000100a00 */
[----:B------:R-:W-:Y:S02]  /*311a0*/  STL.64 [R1+0x198], R10 ;  /* 0x0001980a01007387 */ /* 0x000fe40000100a00 */
[----:B------:R-:W2:Y:S05]  /*311b0*/  LDL.LU R24, [R1+0x40] ;  /* 0x0000400001187983 */ /* 0x000eaa0000300800 */
[----:B------:R1:W-:Y:S01]  /*311c0*/  STL.64 [R1+0x180], R4 ;  /* 0x0001800401007387 */ /* 0x0003e20000100a00 */
[----:B------:R3:W-:Y:S02]  /*311d0*/  STL.64 [R1+0x188], R6 ;  /* 0x0001880601007387 */ /* 0x0007e40000100a00 */
[----:B------:R-:W2:Y:S02]  /*311e0*/  LDL.LU R25, [R1+0x44] ;  /* 0x0000440001197983 */ /* 0x000ea40000300800 */
[----:B------:R-:W4:Y:S01]  /*311f0*/  LDL.LU R26, [R1+0x48] ;  /* 0x00004800011a7983 */ /* 0x000f220000300800 */
[----:B------:R-:W4:Y:S04]  /*31200*/  LDL.LU R27, [R1+0x4c] ;  /* 0x00004c00011b7983 */ /* 0x000f280000300800 */
[----:B-1----:R-:W2:Y:S01]  /*31210*/  LDL.LU R4, [R1+0x80] ;  /* 0x0000800001047983 */ /* 0x002ea20000300800 */
[----:B------:R-:W2:Y:S02]  /*31220*/  LDL.LU R5, [R1+0x84] ;  /* 0x0000840001057983 */ /* 0x000ea40000300800 */
[----:B---3--:R-:W3:Y:S02]  /*31230*/  LDL.LU R6, [R1+0x88] ;  /* 0x0000880001067983 */ /* 0x008ee40000300800 */
[----:B------:R-:W3:Y:S02]  /*31240*/  LDL.LU R7, [R1+0x8c] ;  /* 0x00008c0001077983 */ /* 0x000ee40000300800 */
[----:B---3--:R-:W-:Y:S01]  /*31250*/  STL.64 [R1+0x3b48], R6 ;  /* 0x003b480601007387 */ /* 0x008fe20000100a00 */
[----:B--2---:R1:W-:Y:S03]  /*31260*/  STL.64 [R1+0x3b40], R4 ;  /* 0x003b400401007387 */ /* 0x0043e60000100a00 */
[----:B-1----:R-:W2:Y:S01]  /*31270*/  LDL.LU R4, [R1+0x90] ;  /* 0x0000900001047983 */ /* 0x002ea20000300800 */
[----:B------:R-:W2:Y:S02]  /*31280*/  LDL.LU R5, [R1+0x94] ;  /* 0x0000940001057983 */ /* 0x000ea40000300800 */
[----:B------:R-:W2:Y:S02]  /*31290*/  LDL.LU R6, [R1+0x98] ;  /* 0x0000980001067983 */ /* 0x000ea40000300800 */
[----:B------:R-:W2:Y:S01]  /*312a0*/  LDL.LU R7, [R1+0x9c] ;  /* 0x00009c0001077983 */ /* 0x000ea20000300800 */
[----:B------:R-:W3:Y:S01]  /*312b0*/  LDL.LU R8, [R1+0x60] ;  /* 0x0000600001087983 */ /* 0x000ee20000300800 */
[----:B------:R-:W3:Y:S02]  /*312c0*/  LDL.LU R9, [R1+0x64] ;  /* 0x0000640001097983 */ /* 0x000ee40000300800 */
[----:B------:R-:W2:Y:S02]  /*312d0*/  LDL.LU R10, [R1+0x68] ;  /* 0x00006800010a7983 */ /* 0x000ea40000300800 */
[----:B------:R-:W2:Y:S02]  /*312e0*/  LDL.LU R11, [R1+0x6c] ;  /* 0x00006c00010b7983 */ /* 0x000ea40000300800 */
[----:B--2---:R1:W-:Y:S01]  /*312f0*/  STL.64 [R1+0x3b18], R10 ;  /* 0x003b180a01007387 */ /* 0x0043e20000100a00 */
[----:B---3--:R-:W-:Y:S03]  /*31300*/  STL.64 [R1+0x3b10], R8 ;  /* 0x003b100801007387 */ /* 0x008fe60000100a00 */
[----:B-1----:R-:W2:Y:S04]  /*31310*/  LDL.LU.64 R10, [R1+0x128] ;  /* 0x00012800010a7983 */ /* 0x002ea80000300a00 */
[----:B--2---:R1:W-:Y:S04]  /*31320*/  STL.64 [R1+0x3b28], R10 ;  /* 0x003b280a01007387 */ /* 0x0043e80000100a00 */
[----:B-1----:R-:W2:Y:S01]  /*31330*/  LDL.LU.64 R10, [R1+0x138] ;  /* 0x00013800010a7983 */ /* 0x002ea20000300a00 */
[----:B----4-:R-:W-:Y:S02]  /*31340*/  STL.64 [R1+0x3ae8], R26 ;  /* 0x003ae81a01007387 */ /* 0x010fe40000100a00 */
[----:B------:R1:W-:Y:S02]  /*31350*/  STL.64 [R1+0x3ae0], R24 ;  /* 0x003ae01801007387 */ /* 0x0003e40000100a00 */
[----:B-1----:R-:W3:Y:S01]  /*31360*/  LDL.LU R24, [R1+0x50] ;  /* 0x0000500001187983 */ /* 0x002ee20000300800 */
[----:B------:R-:W3:Y:S02]  /*31370*/  LDL.LU R25, [R1+0x54] ;  /* 0x0000540001197983 */ /* 0x000ee40000300800 */
[----:B------:R-:W4:Y:S02]  /*31380*/  LDL.LU R26, [R1+0x58] ;  /* 0x00005800011a7983 */ /* 0x000f240000300800 */
[----:B------:R-:W4:Y:S02]  /*31390*/  LDL.LU R27, [R1+0x5c] ;  /* 0x00005c00011b7983 */ /* 0x000f240000300800 */
[----:B----4-:R1:W-:Y:S01]  /*313a0*/  STL.64 [R1+0x3b00], R26 ;  /* 0x003b001a01007387 */ /* 0x0103e20000100a00 */
[----:B---3--:R3:W-:Y:S03]  /*313b0*/  STL.64 [R1+0x3af8], R24 ;  /* 0x003af81801007387 */ /* 0x0087e60000100a00 */
[----:B-1----:R-:W4:Y:S04]  /*313c0*/  LDL.LU.64 R26, [R1+0x118] ;  /* 0x00011800011a7983 */ /* 0x002f280000300a00 */
[----:B----4-:R1:W-:Y:S01]  /*313d0*/  STL.64 [R1+0x3b20], R26 ;  /* 0x003b201a01007387 */ /* 0x0103e20000100a00 */
[----:B---3--:R-:W3:Y:S02]  /*313e0*/  LDL.LU R24, [R1+0x70] ;  /* 0x0000700001187983 */ /* 0x008ee40000300800 */
[----:B------:R-:W3:Y:S01]  /*313f0*/  LDL.LU R25, [R1+0x74] ;  /* 0x0000740001197983 */ /* 0x000ee20000300800 */
[----:B-1----:R-:W3:Y:S01]  /*31400*/  LDL.LU R26, [R1+0x78] ;  /* 0x00007800011a7983 */ /* 0x002ee20000300800 */
[----:B------:R-:W3:Y:S02]  /*31410*/  LDL.LU R27, [R1+0x7c] ;  /* 0x00007c00011b7983 */ /* 0x000ee40000300800 */
[----:B------:R-:W4:Y:S01]  /*31420*/  LDL.LU.64 R22, [R1+0xf8] ;  /* 0x0000f80001167983 */ /* 0x000f220000300a00 */
[----:B------:R-:W-:Y:S01]  /*31430*/  HMMA.1688.F32.TF32 R12, R12, R18, R4 ;  /* 0x000000120c0c723c */ /* 0x000fe20000081004 */
[----:B----4-:R1:W-:Y:S04]  /*31440*/  STL.64 [R1+0x3af0], R22 ;  /* 0x003af01601007387 */ /* 0x0103e80000100a00 */
[----:B-1----:R-:W4:Y:S01]  /*31450*/  LDL.LU.64 R22, [R1+0x108] ;  /* 0x0001080001167983 */ /* 0x002f220000300a00 */
[----:B------:R-:W2:Y:S02]  /*31460*/  LDL.LU.64 R6, [R1+0x3b48] ;  /* 0x003b480001067983 */ /* 0x000ea40000300a00 */
[----:B------:R-:W2:Y:S02]  /*31470*/  LDL.LU.64 R4, [R1+0x3b40] ;  /* 0x003b400001047983 */ /* 0x000ea40000300a00 */
[----:B------:R-:W2:Y:S01]  /*31480*/  LDL.LU.64 R18, [R1+0x3b38] ;  /* 0x003b380001127983 */ /* 0x000ea20000300a00 */
[----:B------:R-:W2:Y:S11]  /*31490*/  LDL.LU.64 R16, [R1+0x3b30] ;  /* 0x003b300001107983 */ /* 0x000eb60000300a00 */
[----:B------:R-:W-:Y:S01]  /*314a0*/  @!UPT UIADD3 URZ, URZ, URZ, URZ ;  /* 0x0000003f3f3ff290 */ /* 0x000fe2000fffe03f */
[----:B------:R-:W-:Y:S02]  /*314b0*/  STL.64 [R1+0x460], R12 ;  /* 0x0004600c01007387 */ /* 0x000fe40000100a00 */
[----:B------:R1:W-:Y:S02]  /*314c0*/  STL.64 [R1+0x468], R14 ;  /* 0x0004680e01007387 */ /* 0x0003e40000100a00 */
[----:B-1----:R-:W3:Y:S01]  /*314d0*/  LDL.LU.64 R14, [R1+0x18] ;  /* 0x00001800010e7983 */ /* 0x002ee20000300a00 */
[C---:B--2---:R-:W-:Y:S03]  /*314e0*/  HMMA.1688.F32.TF32 R4, R16.reuse, R10, R4 ;  /* 0x0000000a1004723c */ /* 0x044fe60000081004 */
[----:B---3--:R1:W-:Y:S01]  /*314f0*/  STL.64 [R1+0x3ad0], R14 ;  /* 0x003ad00e01007387 */ /* 0x0083e20000100a00 */
[----:B------:R-:W2:Y:S02]  /*31500*/  LDL.LU R12, [R1+0x30] ;  /* 0x00003000010c7983 */ /* 0x000ea40000300800 */
[----:B------:R-:W2:Y:S01]  /*31510*/  LDL.LU R13, [R1+0x34] ;  /* 0x00003400010d7983 */ /* 0x000ea20000300800 */
[----:B-1----:R-:W2:Y:S01]  /*31520*/  LDL.LU R14, [R1+0x38] ;  /* 0x00003800010e7983 */ /* 0x002ea20000300800 */
[----:B------:R-:W2:Y:S11]  /*31530*/  LDL.LU R15, [R1+0x3c] ;  /* 0x00003c00010f7983 */ /* 0x000eb60000300800 */
[----:B------:R-:W-:Y:S04]  /*31540*/  @!UPT UIADD3 URZ, URZ, URZ, URZ ;  /* 0x0000003f3f3ff290 */ /* 0x000fe8000fffe03f */
[----:B------:R1:W-:Y:S02]  /*31550*/  STL.64 [R1+0x450], R4 ;  /* 0x0004500401007387 */ /* 0x0003e40000100a00 */
        /* <DEDUP_REMOVED lines=13> */
[----:B------:R1:W-:Y:S01]  /*31630*/  STL.64 [R1+0x3aa8], R6 ;  /* 0x003aa80601007387 */ /* 0x0003e20000100a00 */
[----:B------:R3:W-:Y:S01]  /*31640*/  STL.64 [R1+0x3aa0], R4 ;  /* 0x003aa00401007387 */ /* 0x0007e20000100a00 */
[----:B-1----:R-:W-:-:S03]  /*31650*/  IMAD.MOV.U32 R6, RZ, RZ, R28 ;  /* 0x000000ffff067224 */ /* 0x002fc600078e001c */
[----:B---3--:R-:W3:Y:S01]  /*31660*/  LDL.LU R4, [R1+0x20] ;  /* 0x0000200001047983 */ /* 0x008ee20000300800 */
[----:B------:R-:W3:Y:S02]  /*31670*/  LDL.LU R5, [R1+0x24] ;  /* 0x0000240001057983 */ /* 0x000ee40000300800 */
[----:B------:R-:W3:Y:S01]  /*31680*/  LDL.LU R28, [R1+0x3b08] ;  /* 0x003b0800011c7983 */ /* 0x000ee20000300800 */
[----:B--2---:R-:W-:Y:S11]  /*31690*/  HMMA.1688.F32.TF32 R8, R16, R26, R8 ;  /* 0x0000001a1008723c */ /* 0x004ff60000081008 */
[----:B------:R-:W-:Y:S11]  /*316a0*/  @!UPT UIADD3 URZ, URZ, URZ, URZ ;  /* 0x0000003f3f3ff290 */ /* 0x000ff6000fffe03f */
[----:B------:R-:W-:Y:S01]  /*316b0*/  @!UPT UIADD3 URZ, URZ, URZ, URZ ;  /* 0x0000003f3f3ff290 */ /* 0x000fe2000fffe03f */
[----:B------:R1:W-:Y:S01]  /*316c0*/  STL.64 [R1+0xc0], R8 ;  /* 0x0000c00801007387 */ /* 0x0003e20000100a00 */
[----:B------:R4:W-:Y:S02]  /*316d0*/  STL.64 [R1+0xc8], R10 ;  /* 0x0000c80a01007387 */ /* 0x0009e40000100a00 */
[----:B-1----:R-:W-:Y:S02]  /*316e0*/  IMAD.MOV.U32 R9, RZ, RZ, R26 ;  /* 0x000000ffff097224 */ /* 0x002fe400078e001a */
[----:B------:R-:W-:Y:S02]  /*316f0*/  IMAD.MOV.U32 R8, RZ, RZ, R27 ;  /* 0x000000ffff087224 */ /* 0x000fe400078e001b */
[----:B------:R-:W2:Y:S01]  /*31700*/  LDL.LU.64 R26, [R1+0x3b00] ;  /* 0x003b0000011a7983 */ /* 0x000ea20000300a00 */
[----:B------:R-:W2:Y:S02]  /*31710*/  LDL.LU.64 R24, [R1+0x3af8] ;  /* 0x003af80001187983 */ /* 0x000ea40000300a00 */
[----:B----4-:R-:W-:-:S02]  /*31720*/  IMAD.MOV.U32 R11, RZ, RZ, R22 ;  /* 0x000000ffff0b7224 */ /* 0x010fc400078e0016 */
[----:B------:R-:W-:Y:S02]  /*31730*/  IMAD.MOV.U32 R10, RZ, RZ, R23 ;  /* 0x000000ffff0a7224 */ /* 0x000fe400078e0017 */
[----:B------:R-:W-:Y:S01]  /*31740*/  IMAD.MOV.U32 R7, RZ, RZ, R3 ;  /* 0x000000ffff077224 */ /* 0x000fe200078e0003 */
[C---:B--2---:R-:W-:Y:S01]  /*31750*/  HMMA.1688.F32.TF32 R24, R16.reuse, R22, R24 ;  /* 0x000000161018723c */ /* 0x044fe20000081018 */
[----:B------:R-:W2:Y:S11]  /*31760*/  LDL.LU.64 R22, [R1+0x3af0] ;  /* 0x003af00001167983 */ /* 0x000eb60000300a00 */
[----:B------:R-:W-:Y:S11]  /*31770*/  @!UPT UIADD3 URZ, URZ, URZ, URZ ;  /* 0x0000003f3f3ff290 */ /* 0x000ff6000fffe03f */
[----:B------:R-:W-:Y:S01]  /*31780*/  STL.64 [R1+0xb0], R24 ;  /* 0x0000b01801007387 */ /* 0x000fe20000100a00 */
[----:B------:R1:W-:Y:S02]  /*31790*/  STL [R1+0xb8], R26 ;  /* 0x0000b81a01007387 */ /* 0x0003e40000100800 */
[----:B------:R-:W-:Y:S02]  /*317a0*/  IMAD.MOV.U32 R3, RZ, RZ, R27 ;  /* 0x000000ffff037224 */ /* 0x000fe400078e001b */
[----:B-1----:R-:W2:Y:S01]  /*317b0*/  LDL.LU.64 R26, [R1+0x3ae8] ;  /* 0x003ae800011a7983 */ /* 0x002ea20000300a00 */
[----:B------:R-:W2:Y:S02]  /*317c0*/  LDL.LU.64 R24, [R1+0x3ae0] ;  /* 0x003ae00001187983 */ /* 0x000ea40000300a00 */
[----:B------:R1:W-:Y:S02]  /*317d0*/  STL.64 [R1+0x3ab8], R10 ;  /* 0x003ab80a01007387 */ /* 0x0003e40000100a00 */
[----:B------:R-:W-:Y:S01]  /*317e0*/  STL.64 [R1+0x3ab0], R8 ;  /* 0x003ab00801007387 */ /* 0x000fe20000100a00 */
[----:B-1----:R-:W4:Y:S01]  /*317f0*/  LDL.LU.64 R10, [R1+0x8] ;  /* 0x00000800010a7983 */ /* 0x002f220000300a00 */
[----:B------:R-:W-:Y:S01]  /*31800*/  STL [R1+0x36b8], R3 ;  /* 0x0036b80301007387 */ /* 0x000fe20000100800 */
[C---:B--2---:R-:W-:Y:S11]  /*31810*/  HMMA.1688.F32.TF32 R24, R16.reuse, R22, R24 ;  /* 0x000000161018723c */ /* 0x044ff60000081018 */
[----:B------:R-:W-:Y:S11]  /*31820*/  @!UPT UIADD3 URZ, URZ, URZ, URZ ;  /* 0x0000003f3f3ff290 */ /* 0x000ff6000fffe03f */
[----:B------:R-:W-:Y:S01]  /*31830*/  @!UPT UIADD3 URZ, URZ, URZ, URZ ;  /* 0x0000003f3f3ff290 */ /* 0x000fe2000fffe03f */
[----:B------:R-:W-:Y:S01]  /*31840*/  STL.64 [R1+0x440], R24 ;  /* 0x0004401801007387 */ /* 0x000fe20000100a00 */
[----:B------:R1:W-:Y:S02]  /*31850*/  STL.64 [R1+0x448], R26 ;  /* 0x0004481a01007387 */ /* 0x0003e40000100a00 */
[----:B-1----:R-:W-:Y:S02]  /*31860*/  IMAD.MOV.U32 R27, RZ, RZ, R22 ;  /* 0x000000ffff1b7224 */ /* 0x002fe400078e0016 */
[----:B------:R-:W-:Y:S02]  /*31870*/  IMAD.MOV.U32 R26, RZ, RZ, R23 ;  /* 0x000000ffff1a7224 */ /* 0x000fe400078e0017 */
[----:B------:R-:W2:Y:S02]  /*31880*/  LDL.LU.64 R22, [R1+0x3ad8] ;  /* 0x003ad80001167983 */ /* 0x000ea40000300a00 */
[C---:B--2---:R-:W-:Y:S02]  /*31890*/  HMMA.1688.F32.TF32 R20, R16.reuse, R22, R12 ;  /* 0x000000161014723c */ /* 0x044fe4000008100c */
[----:B------:R-:W3:Y:S11]  /*318a0*/  LDL.LU.64 R14, [R1+0x3ad0] ;  /* 0x003ad000010e7983 */ /* 0x000ef60000300a00 */
[----:B------:R-:W-:Y:S10]  /*318b0*/  @!UPT UIADD3 URZ, URZ, URZ, URZ ;  /* 0x0000003f3f3ff290 */ /* 0x000ff4000fffe03f */
[----:B------:R-:W-:Y:S01]  /*318c0*/  STL.64 [R1+0x90], R20 ;  /* 0x0000901401007387 */ /* 0x000fe20000100a00 */
[----:B------:R1:W-:Y:S02]  /*318d0*/  STL [R1+0x98], R22 ;  /* 0x0000981601007387 */ /* 0x0003e40000100800 */
[----:B------:R-:W-:Y:S02]  /*318e0*/  IMAD.MOV.U32 R3, RZ, RZ, R23 ;  /* 0x000000ffff037224 */ /* 0x000fe400078e0017 */
[----:B-1----:R-:W4:Y:S01]  /*318f0*/  LDL.LU.64 R22, [R1+0x3ac8] ;  /* 0x003ac80001167983 */ /* 0x002f220000300a00 */
[----:B------:R-:W4:Y:S02]  /*31900*/  LDL.LU.64 R20, [R1+0x3ac0] ;  /* 0x003ac00001147983 */ /* 0x000f240000300a00 */
[----:B------:R-:W-:Y:S01]  /*31910*/  STL [R1+0x36cc], R3 ;  /* 0x0036cc0301007387 */ /* 0x000fe20000100800 */
[----:B---3--:R-:W-:Y:S01]  /*31920*/  HMMA.1688.F32.TF32 R4, R16, R14, R4 ;  /* 0x0000000e1004723c */ /* 0x008fe20000081004 */
[----:B------:R-:W-:-:S02]  /*31930*/  IMAD.MOV.U32 R25, RZ, RZ, R14 ;  /* 0x000000ffff197224 */ /* 0x000fc400078e000e */
[----:B------:R-:W-:-:S05]  /*31940*/  IMAD.MOV.U32 R24, RZ, RZ, R15 ;  /* 0x000000ffff187224 */ /* 0x000fca00078e000f */
[----:B----4-:R-:W-:Y:S01]  /*31950*/  HMMA.1688.F32.TF32 R12, R16, R10, R20 ;  /* 0x0000000a100c723c */ /* 0x010fe20000081014 */
[----:B------:R-:W-:Y:S04]  /*31960*/  LDS R18, [R0+0x8d000] ;  /* 0x08d0000000127984 */ /* 0x000fe80000000800 */
[----:B------:R-:W1:Y:S04]  /*31970*/  LDS R19, [R2+0x8d000] ;  /* 0x08d0000002137984 */ /* 0x000e680000000800 */
[----:B------:R-:W-:Y:S04]  /*31980*/  LDS R16, [R0+0x8c000] ;  /* 0x08c0000000107984 */ /* 0x000fe80000000800 */
[----:B------:R-:W2:Y:S04]  /*31990*/  LDS R17, [R2+0x8c000] ;  /* 0x08c0000002117984 */ /* 0x000ea80000000800 */
[----:B------:R-:W-:Y:S04]  /*319a0*/  LDS R22, [R0+0x8d080] ;  /* 0x08d0800000167984 */ /* 0x000fe80000000800 */
[----:B------:R-:W3:Y:S04]  /*319b0*/  LDS R23, [R2+0x8d080] ;  /* 0x08d0800002177984 */ /* 0x000ee80000000800 */
[----:B------:R-:W-:Y:S04]  /*319c0*/  LDS R20, [R0+0x8c080] ;  /* 0x08c0800000147984 */ /* 0x000fe80000000800 */
[----:B------:R-:W3:Y:S04]  /*319d0*/  LDS R21, [R2+0x8c080] ;  /* 0x08c0800002157984 */ /* 0x000ee80000000800 */
[----:B------:R1:W-:Y:S01]  /*319e0*/  STL.64 [R1+0x80], R4 ;  /* 0x0000800401007387 */ /* 0x0003e20000100a00 */
[----:B------:R-:W-:Y:S02]  /*319f0*/  STL.64 [R1+0x88], R6 ;  /* 0x0000880601007387 */ /* 0x000fe40000100a00 */
[----:B-1----:R-:W-:-:S02]  /*31a00*/  IMAD.MOV.U32 R5, RZ, RZ, R10 ;  /* 0x000000ffff057224 */ /* 0x002fc400078e000a */
[----:B------:R-:W-:Y:S02]  /*31a10*/  IMAD.MOV.U32 R4, RZ, RZ, R11 ;  /* 0x000000ffff047224 */ /* 0x000fe400078e000b */
[----:B------:R-:W-:Y:S01]  /*31a20*/  IMAD.MOV.U32 R3, RZ, RZ, R15 ;  /* 0x000000ffff037224 */ /* 0x000fe200078e000f */
[----:B------:R-:W4:Y:S01]  /*31a30*/  LDL.LU.64 R10, [R1+0x3ab8] ;  /* 0x003ab800010a7983 */ /* 0x000f220000300a00 */
[----:B------:R-:W4:Y:S02]  /*31a40*/  LDL.LU.64 R8, [R1+0x3ab0] ;  /* 0x003ab00001087983 */ /* 0x000f240000300a00 */
[----:B------:R-:W-:Y:S02]  /*31a50*/  STL.64 [R1+0x420], R12 ;  /* 0x0004200c01007387 */ /* 0x000fe40000100a00 */
[----:B------:R-:W-:Y:S01]  /*31a60*/  STL [R1+0x428], R14 ;  /* 0x0004280e01007387 */ /* 0x000fe20000100800 */
[----:B------:R-:W-:Y:S04]  /*31a70*/  STL [R1+0x3860], R3 ;  /* 0x0038600301007387 */ /* 0x000fe80000100800 */
[----:B------:R-:W-:Y:S04]  /*31a80*/  LDS R12, [R0+0x8a380] ;  /* 0x08a38000000c7984 */ /* 0x000fe80000000800 */
[----:B------:R-:W-:Y:S04]  /*31a90*/  LDS R14, [R0+0x8b380] ;  /* 0x08b38000000e7984 */ /* 0x000fe80000000800 */
[----:B------:R-:W-:Y:S04]  /*31aa0*/  LDS R13, [R2+0x8a380] ;  /* 0x08a38000020d7984 */ /* 0x000fe80000000800 */
[----:B------:R-:W-:Y:S04]  /*31ab0*/  LDS R15, [R2+0x8b380] ;  /* 0x08b38000020f7984 */ /* 0x000fe80000000800 */
[----:B------:R1:W-:Y:S01]  /*31ac0*/  STL.64 [R1+0x3a18], R18 ;  /* 0x003a181201007387 */ /* 0x0003e20000100a00 */
[----:B--2---:R-:W-:Y:S03]  /*31ad0*/  STL.64 [R1+0x3a10], R16 ;  /* 0x003a101001007387 */ /* 0x004fe60000100a00 */
[----:B---3--:R-:W-:Y:S01]  /*31ae0*/  STL.64 [R1+0x39a0], R22 ;  /* 0x0039a01601007387 */ /* 0x008fe20000100a00 */
[----:B------:R-:W-:Y:S02]  /*31af0*/  STL.64 [R1+0x3998], R20 ;  /* 0x0039981401007387 */ /* 0x000fe40000100a00 */
[----:B------:R-:W2:Y:S04]  /*31b00*/  LDSM.16.M88.4 R20, [R28+0x80] ;  /* 0x000080001c14783b */ /* 0x000ea80000000200 */
[----:B-1----:R-:W-:-:S02]  /*31b10*/  IMAD.MOV.U32 R18, RZ, RZ, R5 ;  /* 0x000000ffff127224 */ /* 0x002fc400078e0005 */
[----:B------:R-:W-:Y:S02]  /*31b20*/  IMAD.MOV.U32 R19, RZ, RZ, R4 ;  /* 0x000000ffff137224 */ /* 0x000fe400078e0004 */
[----:B------:R-:W1:Y:S04]  /*31b30*/  LDSM.16.M88.4 R4, [R28+0x8080] ;  /* 0x008080001c04783b */ /* 0x000e680000000200 */
[----:B--2---:R-:W-:Y:S01]  /*31b40*/  STL.64 [R1+0x70], R20 ;  /* 0x0000701401007387 */ /* 0x004fe20000100a00 */
[----:B------:R-:W-:Y:S02]  /*31b50*/  STL.64 [R1+0x78], R22 ;  /* 0x0000781601007387 */ /* 0x000fe40000100a00 */
[----:B------:R-:W2:Y:S01]  /*31b60*/  LDSM.16.M88.4 R20, [R28+0x10080] ;  /* 0x010080001c14783b */ /* 0x000ea20000000200 */
[----:B-1----:R-:W-:Y:S03]  /*31b70*/  STL.64 [R1+0x60], R4 ;  /* 0x0000600401007387 */ /* 0x002fe60000100a00 */
[----:B------:R-:W-:Y:S02]  /*31b80*/  STL.64 [R1+0x68], R6 ;  /* 0x0000680601007387 */ /* 0x000fe40000100a00 */
[----:B------:R-:W1:Y:S01]  /*31b90*/  LDSM.16.M88.4 R4, [R28+0x18080] ;  /* 0x018080001c04783b */ /* 0x000e620000000200 */
[----:B--2---:R2:W-:Y:S03]  /*31ba0*/  STL.64 [R1+0x50], R20 ;  /* 0x0000501401007387 */ /* 0x0045e60000100a00 */
[----:B------:R3:W-:Y:S01]  /*31bb0*/  STL.64 [R1+0x58], R22 ;  /* 0x0000581601007387 */ /* 0x0007e20000100a00 */
[----:B-1----:R-:W-:Y:S01]  /*31bc0*/  STL.64 [R1+0x40], R4 ;  /* 0x0000400401007387 */ /* 0x002fe20000100a00 */
[----:B------:R-:W-:Y:S02]  /*31bd0*/  STL.64 [R1+0x48], R6 ;  /* 0x0000480601007387 */ /* 0x000fe40000100a00 */
[----:B--2---:R-:W-:-:S02]  /*31be0*/  IMAD.MOV.U32 R21, RZ, RZ, R4 ;  /* 0x000000ffff157224 */ /* 0x004fc400078e0004 */
[----:B------:R-:W-:Y:S02]  /*31bf0*/  IMAD.MOV.U32 R20, RZ, RZ, R5 ;  /* 0x000000ffff147224 */ /* 0x000fe400078e0005 */
[----:B------:R-:W1:Y:S01]  /*31c00*/  LDSM.16.M88.4 R4, [R28+0x20080] ;  /* 0x020080001c04783b */ /* 0x000e620000000200 */
[----:B---3--:R-:W-:Y:S02]  /*31c10*/  IMAD.MOV.U32 R22, RZ, RZ, R18 ;  /* 0x000000ffff167224 */ /* 0x008fe400078e0012 */
[----:B------:R-:W-:Y:S01]  /*31c20*/  IMAD.MOV.U32 R23, RZ, RZ, R19 ;  /* 0x000000ffff177224 */ /* 0x000fe200078e0013 */
[----:B-1----:R-:W-:Y:S01]  /*31c30*/  STL.64 [R1+0x30], R4 ;  /* 0x0000300401007387 */ /* 0x002fe20000100a00 */
[----:B------:R1:W-:Y:S02]  /*31c40*/  STL.64 [R1+0x38], R6 ;  /* 0x0000380601007387 */ /* 0x0003e40000100a00 */
[----:B------:R-:W-:Y:S02]  /*31c50*/  IMAD.MOV.U32 R29, RZ, RZ, R4 ;  /* 0x000000ffff1d7224 */ /* 0x000fe400078e0004 */
[----:B------:R-:W-:Y:S01]  /*31c60*/  IMAD.MOV.U32 R3, RZ, RZ, R5 ;  /* 0x000000ffff037224 */ /* 0x000fe200078e0005 */
[----:B-1----:R-:W2:Y:S01]  /*31c70*/  LDL.LU.64 R6, [R1+0x3aa8] ;  /* 0x003aa80001067983 */ /* 0x002ea20000300a00 */
[----:B------:R-:W3:Y:S02]  /*31c80*/  LDL.LU.64 R4, [R1+0x3aa0] ;  /* 0x003aa00001047983 */ /* 0x000ee40000300a00 */
[----:B------:R1:W-:Y:S02]  /*31c90*/  STL.64 [R1+0x3a28], R22 ;  /* 0x003a281601007387 */ /* 0x0003e40000100a00 */
[----:B------:R-:W-:Y:S01]  /*31ca0*/  STL.64 [R1+0x3a20], R20 ;  /* 0x003a201401007387 */ /* 0x000fe20000100a00 */
[----:B------:R-:W2:Y:S01]  /*31cb0*/  LDL.LU R16, [R1+0x400] ;  /* 0x0004000001107983 */ /* 0x000ea20000300800 */
[----:B------:R-:W2:Y:S02]  /*31cc0*/  LDL.LU R17, [R1+0x404] ;  /* 0x0004040001117983 */ /* 0x000ea40000300800 */
[----:B------:R-:W2:Y:S02]  /*31cd0*/  LDL.LU R18, [R1+0x408] ;  /* 0x0004080001127983 */ /* 0x000ea40000300800 */
[----:B------:R-:W2:Y:S02]  /*31ce0*/  LDL.LU R19, [R1+0x40c] ;  /* 0x00040c0001137983 */ /* 0x000ea40000300800 */
[----:B-1----:R-:W-:-:S02]  /*31cf0*/  IMAD.MOV.U32 R22, RZ, RZ, R27 ;  /* 0x000000ffff167224 */ /* 0x002fc400078e001b */
[----:B------:R-:W-:Y:S01]  /*31d00*/  IMAD.MOV.U32 R23, RZ, RZ, R26 ;  /* 0x000000ffff177224 */ /* 0x000fe200078e001a */
[----:B------:R-:W-:Y:S04]  /*31d10*/  LDS R27, [R2+0x8d100] ;  /* 0x08d10000021b7984 */ /* 0x000fe80000000800 */
[----:B------:R-:W-:Y:S04]  /*31d20*/  LDS R26, [R0+0x8d100] ;  /* 0x08d10000001a7984 */ /* 0x000fe80000000800 */
[----:B--2---:R-:W-:Y:S01]  /*31d30*/  STL.64 [R1+0x3a38], R18 ;  /* 0x003a381201007387 */ /* 0x004fe20000100a00 */
[----:B------:R1:W-:Y:S02]  /*31d40*/  STL.64 [R1+0x3a30], R16 ;  /* 0x003a301001007387 */ /* 0x0003e40000100a00 */
[----:B------:R4:W-:Y:S01]  /*31d50*/  STL.64 [R1+0x3a40], R22 ;  /* 0x003a401601007387 */ /* 0x0009e20000100a00 */
[----:B-1----:R-:W2:Y:S01]  /*31d60*/  LDL.LU R16, [R1+0x410] ;  /* 0x0004100001107983 */ /* 0x002ea20000300800 */
[----:B------:R-:W2:Y:S02]  /*31d70*/  LDL.LU R17, [R1+0x414] ;  /* 0x0004140001117983 */ /* 0x000ea40000300800 */
[----:B------:R-:W2:Y:S02]  /*31d80*/  LDL.LU R18, [R1+0x418] ;  /* 0x0004180001127983 */ /* 0x000ea40000300800 */
[----:B------:R-:W2:Y:S02]  /*31d90*/  LDL.LU R19, [R1+0x41c] ;  /* 0x00041c0001137983 */ /* 0x000ea40000300800 */
[----:B----4-:R-:W-:-:S02]  /*31da0*/  IMAD.MOV.U32 R22, RZ, RZ, R11 ;  /* 0x000000ffff167224 */ /* 0x010fc400078e000b */
[----:B------:R-:W-:Y:S01]  /*31db0*/  IMAD.MOV.U32 R23, RZ, RZ, R10 ;  /* 0x000000ffff177224 */ /* 0x000fe200078e000a */
[----:B--2---:R-:W-:Y:S01]  /*31dc0*/  STL.64 [R1+0x3a50], R18 ;  /* 0x003a501201007387 */ /* 0x004fe20000100a00 */
[----:B------:R-:W-:Y:S03]  /*31dd0*/  STL.64 [R1+0x3a48], R16 ;  /* 0x003a481001007387 */ /* 0x000fe60000100a00 */
[----:B------:R1:W-:Y:S02]  /*31de0*/  STL.64 [R1+0x3a58], R22 ;  /* 0x003a581601007387 */ /* 0x0003e40000100a00 */
[----:B-1----:R-:W-:Y:S02]  /*31df0*/  IMAD.MOV.U32 R22, RZ, RZ, R9 ;  /* 0x000000ffff167224 */ /* 0x002fe400078e0009 */
[----:B------:R-:W-:Y:S02]  /*31e00*/  IMAD.MOV.U32 R23, RZ, RZ, R8 ;  /* 0x000000ffff177224 */ /* 0x000fe400078e0008 */
[----:B------:R-:W-:Y:S04]  /*31e10*/  LDSM.16.M88.4 R8, [R28+0x30080] ;  /* 0x030080001c08783b */ /* 0x000fe80000000200 */
[----:B------:R1:W-:Y:S01]  /*31e20*/  STL.64 [R1+0x3a70], R22 ;  /* 0x003a701601007387 */ /* 0x0003e20000100a00 */
[----:B------:R-:W2:Y:S02]  /*31e30*/  LDL.LU R16, [R1+0x430] ;  /* 0x0004300001107983 */ /* 0x000ea40000300800 */
[----:B------:R-:W2:Y:S02]  /*31e40*/  LDL.LU R17, [R1+0x434] ;  /* 0x0004340001117983 */ /* 0x000ea40000300800 */
[----:B------:R-:W4:Y:S01]  /*31e50*/  LDL.LU R18, [R1+0x438] ;  /* 0x0004380001127983 */ /* 0x000f220000300800 */
[----:B------:R-:W4:Y:S01]  /*31e60*/  LDL.LU R19, [R1+0x43c] ;  /* 0x00043c0001137983 */ /* 0x000f220000300800 */
[----:B-1----:R-:W-:-:S02]  /*31e70*/  IMAD.MOV.U32 R22, RZ, RZ, R7 ;  /* 0x000000ffff167224 */ /* 0x002fc400078e0007 */
[----:B------:R-:W-:-:S05]  /*31e80*/  IMAD.MOV.U32 R23, RZ, RZ, R6 ;  /* 0x000000ffff177224 */ /* 0x000fca00078e0006 */
[----:B------:R-:W-:Y:S04]  /*31e90*/  STL.64 [R1+0x3a88], R22 ;  /* 0x003a881601007387 */ /* 0x000fe80000100a00 */
        /* <DEDUP_REMOVED lines=12> */
[----:B---3--:R-:W-:-:S02]  /*31f60*/  IMAD.MOV.U32 R22, RZ, RZ, R5 ;  /* 0x000000ffff167224 */ /* 0x008fc400078e0005 */
[----:B------:R-:W-:Y:S02]  /*31f70*/  IMAD.MOV.U32 R23, RZ, RZ, R4 ;  /* 0x000000ffff177224 */ /* 0x000fe400078e0004 */
[----:B------:R-:W1:Y:S02]  /*31f80*/  LDSM.16.M88.4 R4, [R28+0x28080] ;  /* 0x028080001c04783b */ /* 0x000e640000000200 */
[----:B-1----:R-:W-:Y:S02]  /*31f90*/  IMAD.MOV.U32 R21, RZ, RZ, R4 ;  /* 0x000000ffff157224 */ /* 0x002fe400078e0004 */
[----:B------:R-:W-:Y:S01]  /*31fa0*/  IMAD.MOV.U32 R20, RZ, RZ, R5 ;  /* 0x000000ffff147224 */ /* 0x000fe200078e0005 */
[----:B----4-:R-:W-:Y:S01]  /*31fb0*/  STL.64 [R1+0x3a98], R18 ;  /* 0x003a981201007387 */ /* 0x010fe20000100a00 */
[----:B--2---:R1:W-:Y:S03]  /*31fc0*/  STL.64 [R1+0x3a90], R16 ;  /* 0x003a901001007387 */ /* 0x0043e60000100a00 */
[----:B-1----:R-:W2:Y:S01]  /*31fd0*/  LDL.LU R16, [R1+0x4d0] ;  /* 0x0004d00001107983 */ /* 0x002ea20000300800 */
[----:B------:R-:W2:Y:S02]  /*31fe0*/  LDL.LU R17, [R1+0x4d4] ;  /* 0x0004d40001117983 */ /* 0x000ea40000300800 */
[----:B------:R-:W2:Y:S02]  /*31ff0*/  LDL.LU R18, [R1+0x4d8] ;  /* 0x0004d80001127983 */ /* 0x000ea40000300800 */
[----:B------:R-:W2:Y:S01]  /*32000*/  LDL.LU R19, [R1+0x4dc] ;  /* 0x0004dc0001137983 */ /* 0x000ea20000300800 */
[----:B------:R-:W-:Y:S01]  /*32010*/  STL.64 [R1+0x20], R4 ;  /* 0x0000200401007387 */ /* 0x000fe20000100a00 */
[----:B------:R-:W-:Y:S02]  /*32020*/  STL.64 [R1+0x28], R6 ;  /* 0x0000280601007387 */ /* 0x000fe40000100a00 */
[----:B------:R-:W1:Y:S04]  /*32030*/  LDSM.16.M88.4 R4, [R28+0x38080] ;  /* 0x038080001c04783b */ /* 0x000e680000000200 */
[----:B------:R-:W-:Y:S01]  /*32040*/  STL [R1+0x3500], R10 ;  /* 0x0035000a01007387 */ /* 0x000fe20000100800 */
[----:B------:R-:W-:Y:S01]  /*32050*/  STL [R1+0x34fc], R11 ;  /* 0x0034fc0b01007387 */ /* 0x000fe20000100800 */
[----:B------:R3:W-:Y:S03]  /*32060*/  STL.64 [R1+0x39e0], R8 ;  /* 0x0039e00801007387 */ /* 0x0007e60000100a00 */
[----:B---3--:R-:W3:Y:S01]  /*32070*/  LDL.LU R8, [R1+0x370] ;  /* 0x0003700001087983 */ /* 0x008ee20000300800 */
[----:B------:R-:W3:Y:S02]  /*32080*/  LDL.LU R9, [R1+0x374] ;  /* 0x0003740001097983 */ /* 0x000ee40000300800 */
[----:B------:R-:W3:Y:S02]  /*32090*/  LDL.LU R10, [R1+0x378] ;  /* 0x00037800010a7983 */ /* 0x000ee40000300800 */
[----:B------:R-:W3:Y:S01]  /*320a0*/  LDL.LU R11, [R1+0x37c] ;  /* 0x00037c00010b7983 */ /* 0x000ee20000300800 */
[----:B-1----:R1:W-:Y:S01]  /*320b0*/  STL [R1+0x34f4], R6 ;  /* 0x0034f40601007387 */ /* 0x0023e20000100800 */
[----:B------:R4:W-:Y:S02]  /*320c0*/  STL [R1+0x34f0], R7 ;  /* 0x0034f00701007387 */ /* 0x0009e40000100800 */
[----:B-1----:R-:W-:-:S02]  /*320d0*/  IMAD.MOV.U32 R6, RZ, RZ, R25 ;  /* 0x000000ffff067224 */ /* 0x002fc400078e0019 */
[----:B----4-:R-:W-:Y:S01]  /*320e0*/  IMAD.MOV.U32 R7, RZ, RZ, R24 ;  /* 0x000000ffff077224 */ /* 0x010fe200078e0018 */
[----:B------:R-:W-:Y:S04]  /*320f0*/  LDS R25, [R2+0x8c100] ;  /* 0x08c1000002197984 */ /* 0x000fe80000000800 */
[----:B------:R-:W1:Y:S04]  /*32100*/  LDS R24, [R0+0x8c100] ;  /* 0x08c1000000187984 */ /* 0x000e680000000800 */
[----:B------:R-:W-:Y:S01]  /*32110*/  STL.64 [R1+0x39a8], R4 ;  /* 0x0039a80401007387 */ /* 0x000fe20000100a00 */
[----:B------:R-:W-:Y:S02]  /*32120*/  STL [R1+0x297c], R28 ;  /* 0x00297c1c01007387 */ /* 0x000fe40000100800 */
[----:B------:R-:W-:Y:S01]  /*32130*/  STL.64 [R1+0x3908], R26 ;  /* 0x0039081a01007387 */ /* 0x000fe20000100a00 */
[----:B-1----:R1:W-:Y:S02]  /*32140*/  STL.64 [R1+0x3900], R24 ;  /* 0x0039001801007387 */ /* 0x0023e40000100a00 */
[----:B-1----:R-:W-:-:S02]  /*32150*/  IMAD.MOV.U32 R24, RZ, RZ, R21 ;  /* 0x000000ffff187224 */ /* 0x002fc400078e0015 */
[----:B------:R-:W-:-:S05]  /*32160*/  IMAD.MOV.U32 R25, RZ, RZ, R20 ;  /* 0x000000ffff197224 */ /* 0x000fca00078e0014 */
[----:B------:R-:W-:Y:S01]  /*32170*/  STL.64 [R1+0x39b0], R24 ;  /* 0x0039b01801007387 */ /* 0x000fe20000100a00 */
[----:B------:R-:W4:Y:S02]  /*32180*/  LDL.LU R26, [R1+0xe8] ;  /* 0x0000e800011a7983 */ /* 0x000f240000300800 */
        /* <DEDUP_REMOVED lines=30> */
[----:B------:R-:W4:Y:S01]  /*32370*/  LDL.LU.64 R18, [R1+0x3a38] ;  /* 0x003a380001127983 */ /* 0x000f220000300a00 */
[----:B------:R-:W4:Y:S11]  /*32380*/  LDL.LU.64 R16, [R1+0x3a30] ;  /* 0x003a300001107983 */ /* 0x000f360000300a00 */
[----:B------:R-:W-:Y:S09]  /*32390*/  @!UPT UIADD3 URZ, URZ, URZ, URZ ;  /* 0x0000003f3f3ff290 */ /* 0x000ff2000fffe03f */
[----:B------:R-:W-:Y:S01]  /*323a0*/  STL.64 [R1+0x410], R20 ;  /* 0x0004101401007387 */ /* 0x000fe20000100a00 */
[----:B------:R1:W-:Y:S03]  /*323b0*/  STL.64 [R1+0x418], R22 ;  /* 0x0004181601007387 */ /* 0x0003e60000100a00 */
[----:B-1----:R-:W3:Y:S01]  /*323c0*/  LDL.LU.64 R22, [R1+0x3a28] ;  /* 0x003a280001167983 */ /* 0x002ee20000300a00 */
[----:B------:R-:W2:Y:S01]  /*323d0*/  LDL.LU.64 R20, [R1+0x3a20] ;  /* 0x003a200001147983 */ /* 0x000ea20000300a00 */
[----:B----4-:R-:W-:Y:S02]  /*323e0*/  HMMA.1688.F32.TF32 R24, R12, R26, R16 ;  /* 0x0000001a0c18723c */ /* 0x010fe40000081010 */
[----:B------:R-:W4:Y:S01]  /*323f0*/  LDL.LU.64 R18, [R1+0x3a18] ;  /* 0x003a180001127983 */ /* 0x000f220000300a00 */
[----:B------:R-:W4:Y:S11]  /*32400*/  LDL.LU.64 R16, [R1+0x3a10] ;  /* 0x003a100001107983 */ /* 0x000f360000300a00 */
[----:B------:R-:W-:Y:S09]  /*32410*/  @!UPT UIADD3 URZ, URZ, URZ, URZ ;  /* 0x0000003f3f3ff290 */ /* 0x000ff2000fffe03f */
[----:B------:R1:W-:Y:S01]  /*32420*/  STL.64 [R1+0x400], R24 ;  /* 0x0004001801007387 */ /* 0x0003e20000100a00 */
[----:B------:R2:W-:Y:S03]  /*32430*/  STL.64 [R1+0x408], R26 ;  /* 0x0004081a01007387 */ /* 0x0005e60000100a00 */
[----:B-1----:R-:W3:Y:S01]  /*32440*/  LDL.LU R24, [R1+0x320] ;  /* 0x0003200001187983 */ /* 0x002ee20000300800 */
[----:B------:R-:W3:Y:S02]  /*32450*/  LDL.LU R25, [R1+0x324] ;  /* 0x0003240001197983 */ /* 0x000ee40000300800 */
[----:B--2---:R-:W2:Y:S02]  /*32460*/  LDL.LU R26, [R1+0x328] ;  /* 0x00032800011a7983 */ /* 0x004ea40000300800 */
[----:B------:R-:W2:Y:S02]  /*32470*/  LDL.LU R27, [R1+0x32c] ;  /* 0x00032c00011b7983 */ /* 0x000ea40000300800 */
[----:B--2---:R-:W-:Y:S01]  /*32480*/  STL.64 [R1+0x39c0], R26 ;  /* 0x0039c01a01007387 */ /* 0x004fe20000100a00 */
[----:B---3--:R1:W-:Y:S02]  /*32490*/  STL.64 [R1+0x39b8], R24 ;  /* 0x0039b81801007387 */ /* 0x0083e40000100a00 */
[----:B-1----:R-:W-:-:S02]  /*324a0*/  IMAD.MOV.U32 R24, RZ, RZ, R21 ;  /* 0x000000ffff187224 */ /* 0x002fc400078e0015 */
[----:B------:R-:W-:-:S05]  /*324b0*/  IMAD.MOV.U32 R25, RZ, RZ, R20 ;  /* 0x000000ffff197224 */ /* 0x000fca00078e0014 */
[----:B------:R1:W-:Y:S04]  /*324c0*/  STL.64 [R1+0x39d8], R24 ;  /* 0x0039d81801007387 */ /* 0x0003e80000100a00 */
[----:B-1----:R-:W2:Y:S01]  /*324d0*/  LDL.LU R24, [R1+0x3f0] ;  /* 0x0003f00001187983 */ /* 0x002ea20000300800 */
[----:B------:R-:W2:Y:S02]  /*324e0*/  LDL.LU R25, [R1+0x3f4] ;  /* 0x0003f40001197983 */ /* 0x000ea40000300800 */
[----:B------:R-:W2:Y:S02]  /*324f0*/  LDL.LU R26, [R1+0x3f8] ;  /* 0x0003f800011a7983 */ /* 0x000ea40000300800 */
[----:B------:R-:W2:Y:S02]  /*32500*/  LDL.LU R27, [R1+0x3fc] ;  /* 0x0003fc00011b7983 */ /* 0x000ea40000300800 */
[C---:B--2---:R-:W-:Y:S08]  /*32510*/  HMMA.1688.F32.TF32 R24, R12.reuse, R6, R24 ;  /* 0x000000060c18723c */ /* 0x044ff00000081018 */
[----:B------:R-:W-:Y:S01]  /*32520*/  HMMA.1688.F32.TF32 R4, R12, R22, R8 ;  /* 0x000000160c04723c */ /* 0x000fe20000081008 */
[----:B------:R-:W2:Y:S11]  /*32530*/  LDL.LU R8, [R1+0x340] ;  /* 0x0003400001087983 */ /* 0x000eb60000300800 */
[----:B------:R-:W-:Y:S03]  /*32540*/  @!UPT UIADD3 URZ, URZ, URZ, URZ ;  /* 0x0000003f3f3ff290 */ /* 0x000fe6000fffe03f */
[----:B------:R-:W-:Y:S01]  /*32550*/  STL.64 [R1+0x3f0], R24 ;  /* 0x0003f01801007387 */ /* 0x000fe20000100a00 */
[----:B------:R-:W-:Y:S07]  /*32560*/  STL.64 [R1+0x3f8], R26 ;  /* 0x0003f81a01007387 */ /* 0x000fee0000100a00 */
[----:B------:R1:W-:Y:S02]  /*32570*/  STL.64 [R1+0x370], R4 ;  /* 0x0003700401007387 */ /* 0x0003e40000100a00 */
[----:B------:R3:W-:Y:S01]  /*32580*/  STL.64 [R1+0x378], R6 ;  /* 0x0003780601007387 */ /* 0x0007e20000100a00 */
[----:B------:R-:W2:Y:S01]  /*32590*/  LDL.LU R9, [R1+0x344] ;  /* 0x0003440001097983 */ /* 0x000ea20000300800 */
[----:B------:R-:W2:Y:S02]  /*325a0*/  LDL.LU R10, [R1+0x348] ;  /* 0x00034800010a7983 */ /* 0x000ea40000300800 */
[----:B------:R-:W2:Y:S01]  /*325b0*/  LDL.LU R11, [R1+0x34c] ;  /* 0x00034c00010b7983 */ /* 0x000ea20000300800 */
[----:B-1----:R-:W4:Y:S01]  /*325c0*/  LDL.LU R4, [R1+0x360] ;  /* 0x0003600001047983 */ /* 0x002f220000300800 */
[----:B------:R-:W4:Y:S02]  /*325d0*/  LDL.LU R5, [R1+0x364] ;  /* 0x0003640001057983 */ /* 0x000f240000300800 */
[----:B---3--:R-:W4:Y:S02]  /*325e0*/  LDL.LU R6, [R1+0x368] ;  /* 0x0003680001067983 */ /* 0x008f240000300800 */
[----:B------:R-:W4:Y:S01]  /*325f0*/  LDL.LU R7, [R1+0x36c] ;  /* 0x00036c0001077983 */ /* 0x000f220000300800 */
[----:B--2---:R-:W-:Y:S01]  /*32600*/  STL.64 [R1+0x39f0], R10 ;  /* 0x0039f00a01007387 */ /* 0x004fe20000100a00 */
[----:B------:R1:W-:Y:S03]  /*32610*/  STL.64 [R1+0x39e8], R8 ;  /* 0x0039e80801007387 */ /* 0x0003e60000100a00 */
[----:B-1----:R-:W2:Y:S04]  /*32620*/  LDL.64 R8, [R1+0x60] ;  /* 0x0000600001087983 */ /* 0x002ea80000100a00 */
[----:B--2---:R1:W-:Y:S01]  /*32630*/  STL.64 [R1+0x3a00], R8 ;  /* 0x003a000801007387 */ /* 0x0043e20000100a00 */
[----:B------:R-:W2:Y:S03]  /*32640*/  LDL.64 R24, [R1+0x50] ;  /* 0x0000500001187983 */ /* 0x000ea60000100a00 */
[----:B-1----:R-:W4:Y:S04]  /*32650*/  LDL.64 R8, [R1+0x70] ;  /* 0x0000700001087983 */ /* 0x002f280000100a00 */
[----:B--2---:R1:W-:Y:S04]  /*32660*/  STL.64 [R1+0x39f8], R24 ;  /* 0x0039f81801007387 */ /* 0x0043e80000100a00 */
        /* <DEDUP_REMOVED lines=24> */
[----:B------:R-:W3:Y:S02]  /*327f0*/  LDL.LU R15, [R1+0x21c] ;  /* 0x00021c00010f7983 */ /* 0x000ee40000300800 */
[----:B---3--:R-:W-:Y:S01]  /*32800*/  STL.64 [R1+0x3928], R14 ;  /* 0x0039280e01007387 */ /* 0x008fe20000100a00 */
[----:B--2---:R1:W-:Y:S02]  /*32810*/  STL.64 [R1+0x3920], R12 ;  /* 0x0039200c01007387 */ /* 0x0043e40000100a00 */
[----:B-1----:R-:W-:-:S02]  /*32820*/  IMAD.MOV.U32 R12, RZ, RZ, R29 ;  /* 0x000000ffff0c7224 */ /* 0x002fc400078e001d */
[----:B------:R-:W-:Y:S01]  /*32830*/  IMAD.MOV.U32 R13, RZ, RZ, R3 ;  /* 0x000000ffff0d7224 */ /* 0x000fe200078e0003 */
[----:B------:R-:W2:Y:S05]  /*32840*/  LDL.LU R29, [R1+0x3a08] ;  /* 0x003a0800011d7983 */ /* 0x000eaa0000300800 */
[----:B------:R1:W-:Y:S02]  /*32850*/  STL.64 [R1+0x360], R4 ;  /* 0x0003600401007387 */ /* 0x0003e40000100a00 */
[----:B------:R3:W-:Y:S02]  /*32860*/  STL.64 [R1+0x368], R6 ;  /* 0x0003680601007387 */ /* 0x0007e40000100a00 */
[----:B------:R-:W-:-:S02]  /*32870*/  IMAD.MOV.U32 R3, RZ, RZ, R9 ;  /* 0x000000ffff037224 */ /* 0x000fc400078e0009 */
[----:B-1----:R-:W-:Y:S02]  /*32880*/  IMAD.MOV.U32 R4, RZ, RZ, R8 ;  /* 0x000000ffff047224 */ /* 0x002fe400078e0008 */
[----:B------:R-:W4:Y:S02]  /*32890*/  LDL.LU.64 R8, [R1+0x3a00] ;  /* 0x003a000001087983 */ /* 0x000f240000300a00 */
[C---:B----4-:R-:W-:Y:S01]  /*328a0*/  HMMA.1688.F32.TF32 R24, R16.reuse, R8, R24 ;  /* 0x000000081018723c */ /* 0x050fe20000081018 */
[----:B---3--:R-:W-:Y:S02]  /*328b0*/  IMAD.MOV.U32 R6, RZ, RZ, R8 ;  /* 0x000000ffff067224 */ /* 0x008fe400078e0008 */
[----:B------:R-:W-:Y:S11]  /*328c0*/  IMAD.MOV.U32 R5, RZ, RZ, R9 ;  /* 0x000000ffff057224 */ /* 0x000ff600078e0009 */
[----:B------:R-:W-:Y:S09]  /*328d0*/  @!UPT UIADD3 URZ, URZ, URZ, URZ ;  /* 0x0000003f3f3ff290 */ /* 0x000ff2000fffe03f */
[----:B------:R1:W-:Y:S01]  /*328e0*/  STL.64 [R1+0x350], R24 ;  /* 0x0003501801007387 */ /* 0x0003e20000100a00 */
[----:B------:R-:W-:Y:S03]  /*328f0*/  STL.64 [R1+0x358], R26 ;  /* 0x0003581a01007387 */ /* 0x000fe60000100a00 */
[----:B-1----:R-:W3:Y:S01]  /*32900*/  LDL.LU.64 R24, [R1+0x39f8] ;  /* 0x0039f80001187983 */ /* 0x002ee20000300a00 */
[----:B------:R-:W3:Y:S02]  /*32910*/  LDL.LU.64 R10, [R1+0x39f0] ;  /* 0x0039f000010a7983 */ /* 0x000ee40000300a00 */
[----:B------:R-:W3:Y:S02]  /*32920*/  LDL.LU.64 R8, [R1+0x39e8] ;  /* 0x0039e80001087983 */ /* 0x000ee40000300a00 */
[C---:B---3--:R-:W-:Y:S01]  /*32930*/  HMMA.1688.F32.TF32 R8, R16.reuse, R24, R8 ;  /* 0x000000181008723c */ /* 0x048fe20000081008 */
[----:B------:R-:W-:Y:S11]  /*32940*/  IMAD.MOV.U32 R7, RZ, RZ, R25 ;  /* 0x000000ffff077224 */ /* 0x000ff600078e0019 */
[----:B------:R-:W-:Y:S11]  /*32950*/  @!UPT UIADD3 URZ, URZ, URZ, URZ ;  /* 0x0000003f3f3ff290 */ /* 0x000ff6000fffe03f */
[----:B------:R1:W-:Y:S01]  /*32960*/  STL.64 [R1+0x340], R8 ;  /* 0x0003400801007387 */ /* 0x0003e20000100a00 */
[----:B------:R3:W-:Y:S03]  /*32970*/  STL.64 [R1+0x348], R10 ;  /* 0x0003480a01007387 */ /* 0x0007e60000100a00 */
[----:B-1----:R-:W4:Y:S01]  /*32980*/  LDL.LU.64 R8, [R1+0x39e0] ;  /* 0x0039e00001087983 */ /* 0x002f220000300a00 */
[----:B---3--:R-:W-:Y:S02]  /*32990*/  IMAD.MOV.U32 R10, RZ, RZ, R24 ;  /* 0x000000ffff0a7224 */ /* 0x008fe400078e0018 */
        /* <DEDUP_REMOVED lines=8> */
[----:B------:R-:W2:Y:S02]  /*32a20*/  LDL.LU.64 R24, [R1+0x39b8] ;  /* 0x0039b80001187983 */ /* 0x000ea40000300a00 */
[C---:B--2---:R-:W-:Y:S11]  /*32a30*/  HMMA.1688.F32.TF32 R24, R16.reuse, R12, R24 ;  /* 0x0000000c1018723c */ /* 0x044ff60000081018 */
[----:B------:R-:W-:Y:S11]  /*32a40*/  @!UPT UIADD3 URZ, URZ, URZ, URZ ;  /* 0x0000003f3f3ff290 */ /* 0x000ff6000fffe03f */
[----:B------:R-:W-:Y:S01]  /*32a50*/  @!UPT UIADD3 URZ, URZ, URZ, URZ ;  /* 0x0000003f3f3ff290 */ /* 0x000fe2000fffe03f */
[----:B------:R1:W-:Y:S01]  /*32a60*/  STL.64 [R1+0x320], R24 ;  /* 0x0003201801007387 */ /* 0x0003e20000100a00 */
[----:B------:R-:W-:Y:S03]  /*32a70*/  STL.64 [R1+0x328], R26 ;  /* 0x0003281a01007387 */ /* 0x000fe60000100a00 */
[----:B-1----:R-:W3:Y:S01]  /*32a80*/  LDL.LU.64 R24, [R1+0x39b0] ;  /* 0x0039b00001187983 */ /* 0x002ee20000300a00 */
[----:B------:R1:W-:Y:S03]  /*32a90*/  STL.64 [R1+0x3938], R12 ;  /* 0x0039380c01007387 */ /* 0x0003e60000100a00 */
        /* <DEDUP_REMOVED lines=8> */
[----:B------:R1:W-:Y:S02]  /*32b20*/  STL.64 [R1+0x3980], R12 ;  /* 0x0039800c01007387 */ /* 0x0003e40000100a00 */
[----:B------:R2:W-:Y:S02]  /*32b30*/  STL.64 [R1+0x310], R20 ;  /* 0x0003101401007387 */ /* 0x0005e40000100a00 */
[----:B------:R3:W-:Y:S02]  /*32b40*/  STL.64 [R1+0x318], R22 ;  /* 0x0003181601007387 */ /* 0x0007e40000100a00 */
[----:B-1----:R-:W-:Y:S02]  /*32b50*/  IMAD.MOV.U32 R12, RZ, RZ, R4 ;  /* 0x000000ffff0c7224 */ /* 0x002fe400078e0004 */
[----:B------:R-:W4:Y:S01]  /*32b60*/  LDL.LU R4, [R1+0x300] ;  /* 0x0003000001047983 */ /* 0x000f220000300800 */
[----:B------:R-:W4:Y:S02]  /*32b70*/  LDL.LU R5, [R1+0x304] ;  /* 0x0003040001057983 */ /* 0x000f240000300800 */
[----:B------:R-:W4:Y:S02]  /*32b80*/  LDL.LU R6, [R1+0x308] ;  /* 0x0003080001067983 */ /* 0x000f240000300800 */
[----:B------:R-:W4:Y:S01]  /*32b90*/  LDL.LU R7, [R1+0x30c] ;  /* 0x00030c0001077983 */ /* 0x000f220000300800 */
[----:B--2---:R-:W2:Y:S01]  /*32ba0*/  LDL.LU R20, [R1+0x270] ;  /* 0x0002700001147983 */ /* 0x004ea20000300800 */
[----:B------:R-:W2:Y:S02]  /*32bb0*/  LDL.LU R21, [R1+0x274] ;  /* 0x0002740001157983 */ /* 0x000ea40000300800 */
[----:B---3--:R-:W2:Y:S02]  /*32bc0*/  LDL.LU R22, [R1+0x278] ;  /* 0x0002780001167983 */ /* 0x008ea40000300800 */
[----:B------:R-:W2:Y:S01]  /*32bd0*/  LDL.LU R23, [R1+0x27c] ;  /* 0x00027c0001177983 */ /* 0x000ea20000300800 */
[----:B------:R1:W-:Y:S04]  /*32be0*/  STL.64 [R1+0x3930], R24 ;  /* 0x0039301801007387 */ /* 0x0003e80000100a00 */
        /* <DEDUP_REMOVED lines=14> */
[----:B------:R-:W3:Y:S02]  /*32cd0*/  LDL.LU R26, [R1+0x248] ;  /* 0x00024800011a7983 */ /* 0x000ee40000300800 */
[----:B------:R-:W3:Y:S01]  /*32ce0*/  LDL.LU R27, [R1+0x24c] ;  /* 0x00024c00011b7983 */ /* 0x000ee20000300800 */
[C---:B----4-:R-:W-:Y:S01]  /*32cf0*/  HMMA.1688.F32.TF32 R4, R16.reuse, R8, R4 ;  /* 0x000000081004723c */ /* 0x050fe20000081004 */
[----:B---3--:R-:W-:Y:S01]  /*32d00*/  STL.64 [R1+0x3978], R26 ;  /* 0x0039781a01007387 */ /* 0x008fe20000100a00 */
        /* <DEDUP_REMOVED lines=11> */
[----:B------:R1:W-:Y:S01]  /*32dc0*/  STL.64 [R1+0x300], R4 ;  /* 0x0003000401007387 */ /* 0x0003e20000100a00 */
[----:B------:R-:W-:Y:S03]  /*32dd0*/  STL.64 [R1+0x308], R6 ;  /* 0x0003080601007387 */ /* 0x000fe60000100a00 */
[----:B-1----:R-:W3:Y:S01]  /*32de0*/  LDL.LU.64 R4, [R1+0x39a8] ;  /* 0x0039a80001047983 */ /* 0x002ee20000300a00 */
[----:B------:R-:W-:Y:S01]  /*32df0*/  IMAD.MOV.U32 R13, RZ, RZ, R3 ;  /* 0x000000ffff0d7224 */ /* 0x000fe200078e0003 */
[----:B---3--:R-:W-:Y:S02]  /*32e00*/  HMMA.1688.F32.TF32 R16, R16, R4, R20 ;  /* 0x000000041010723c */ /* 0x008fe40000081014 */
[----:B------:R-:W2:Y:S01]  /*32e10*/  LDL.LU.64 R22, [R1+0x39a0] ;  /* 0x0039a00001167983 */ /* 0x000ea20000300a00 */
[----:B------:R-:W2:Y:S11]  /*32e20*/  LDL.LU.64 R20, [R1+0x3998] ;  /* 0x0039980001147983 */ /* 0x000eb60000300a00 */
[----:B------:R-:W-:Y:S09]  /*32e30*/  @!UPT UIADD3 URZ, URZ, URZ, URZ ;  /* 0x0000003f3f3ff290 */ /* 0x000ff2000fffe03f */
[----:B------:R1:W-:Y:S01]  /*32e40*/  STL.64 [R1+0x270], R16 ;  /* 0x0002701001007387 */ /* 0x0003e20000100a00 */
[----:B------:R-:W-:Y:S02]  /*32e50*/  IMAD.MOV.U32 R10, RZ, RZ, R18 ;  /* 0x000000ffff0a7224 */ /* 0x000fe400078e0012 */
[----:B------:R-:W-:Y:S01]  /*32e60*/  IMAD.MOV.U32 R11, RZ, RZ, R19 ;  /* 0x000000ffff0b7224 */ /* 0x000fe200078e0013 */
        /* <DEDUP_REMOVED lines=18> */
[----:B--2---:R-:W-:Y:S02]  /*32f90*/  HMMA.1688.F32.TF32 R12, R20, R12, R24 ;  /* 0x0000000c140c723c */ /* 0x004fe40000081018 */
[----:B------:R-:W2:Y:S01]  /*32fa0*/  LDL.LU.64 R26, [R1+0x3960] ;  /* 0x00396000011a7983 */ /* 0x000ea20000300a00 */
[----:B------:R-:W2:Y:S11]  /*32fb0*/  LDL.LU.64 R24, [R1+0x3958] ;  /* 0x0039580001187983 */ /* 0x000eb60000300a00 */
[----:B------:R-:W-:Y:S09]  /*32fc0*/  @!UPT UIADD3 URZ, URZ, URZ, URZ ;  /* 0x0000003f3f3ff290 */ /* 0x000ff2000fffe03f */
[----:B------:R1:W-:Y:S04]  /*32fd0*/  STL.64 [R1+0x240], R12 ;  /* 0x0002400c01007387 */ /* 0x0003e80000100a00 */
[----:B-1----:R-:W2:Y:S01]  /*32fe0*/  LDL.LU.64 R12, [R1+0x3950] ;  /* 0x00395000010c7983 */ /* 0x002ea20000300a00 */
[----:B------:R-:W-:-:S05]  /*32ff0*/  IMAD.MOV.U32 R6, RZ, RZ, R14 ;  /* 0x000000ffff067224 */ /* 0x000fca00078e000e */
[----:B------:R1:W-:Y:S01]  /*33000*/  STL [R1+0x34f8], R6 ;  /* 0x0034f80601007387 */ /* 0x0003e20000100800 */
[C---:B--2---:R-:W-:Y:S01]  /*33010*/  HMMA.1688.F32.TF32 R24, R20.reuse, R12, R24 ;  /* 0x0000000c1418723c */ /* 0x044fe20000081018 */
[----:B-1----:R-:W-:Y:S02]  /*33020*/  IMAD.MOV.U32 R6, RZ, RZ, R12 ;  /* 0x000000ffff067224 */ /* 0x002fe400078e000c */
        /* <DEDUP_REMOVED lines=8> */
[C---:B--2---:R-:W-:Y:S01]  /*330b0*/  HMMA.1688.F32.TF32 R12, R20.reuse, R12, R24 ;  /* 0x0000000c140c723c */ /* 0x044fe20000081018 */
[----:B------:R-:W2:Y:S11]  /*330c0*/  LDL.LU.64 R24, [R1+0x3930] ;  /* 0x0039300001187983 */ /* 0x000eb60000300a00 */
[----:B------:R-:W-:Y:S11]  /*330d0*/  @!UPT UIADD3 URZ, URZ, URZ, URZ ;  /* 0x0000003f3f3ff290 */ /* 0x000ff6000fffe03f */
[----:B------:R-:W-:Y:S01]  /*330e0*/  STL.64 [R1+0x220], R12 ;  /* 0x0002200c01007387 */ /* 0x000fe20000100a00 */
[----:B------:R1:W-:Y:S03]  /*330f0*/  STL.64 [R1+0x228], R14 ;  /* 0x0002280e01007387 */ /* 0x0003e60000100a00 */
[----:B-1----:R-:W2:Y:S01]  /*33100*/  LDL.LU.64 R14, [R1+0x3928] ;  /* 0x00392800010e7983 */ /* 0x002ea20000300a00 */
[----:B------:R-:W2:Y:S01]  /*33110*/  LDL.LU.64 R12, [R1+0x3920] ;  /* 0x00392000010c7983 */ /* 0x000ea20000300a00 */
[C---:B---3--:R-:W-:Y:S08]  /*33120*/  HMMA.1688.F32.TF32 R16, R20.reuse, R8, R16 ;  /* 0x000000081410723c */ /* 0x048ff00000081010 */
[C---:B--2---:R-:W-:Y:S01]  /*33130*/  HMMA.1688.F32.TF32 R24, R20.reuse, R24, R12 ;  /* 0x000000181418723c */ /* 0x044fe2000008100c */
[----:B------:R-:W2:Y:S01]  /*33140*/  LDL.LU.64 R14, [R1+0x3918] ;  /* 0x00391800010e7983 */ /* 0x000ea20000300a00 */
[----:B------:R-:W2:Y:S11]  /*33150*/  LDL.LU.64 R12, [R1+0x3910] ;  /* 0x00391000010c7983 */ /* 0x000eb60000300a00 */
[----:B------:R-:W-:Y:S10]  /*33160*/  @!UPT UIADD3 URZ, URZ, URZ, URZ ;  /* 0x0000003f3f3ff290 */ /* 0x000ff4000fffe03f */
[----:B------:R-:W-:Y:S01]  /*33170*/  STL.64 [R1+0x210], R24 ;  /* 0x0002101801007387 */ /* 0x000fe20000100a00 */
[----:B------:R1:W-:Y:S03]  /*33180*/  STL.64 [R1+0x218], R26 ;  /* 0x0002181a01007387 */ /* 0x0003e60000100a00 */
[----:B-1----:R-:W3:Y:S01]  /*33190*/  LDL.LU.64 R26, [R1+0x3908] ;  /* 0x00390800011a7983 */ /* 0x002ee20000300a00 */
[----:B------:R-:W3:Y:S02]  /*331a0*/  LDL.LU.64 R24, [R1+0x3900] ;  /* 0x0039000001187983 */ /* 0x000ee40000300a00 */
[----:B------:R-:W-:Y:S02]  /*331b0*/  STL.64 [R1+0x3880], R10 ;  /* 0x0038800a01007387 */ /* 0x000fe40000100a00 */
[----:B------:R1:W-:Y:S01]  /*331c0*/  STL.64 [R1+0x3878], R8 ;  /* 0x0038780801007387 */ /* 0x0003e20000100a00 */
[----:B------:R-:W-:Y:S01]  /*331d0*/  STL.64 [R1+0x200], R16 ;  /* 0x0002001001007387 */ /* 0x000fe20000100a00 */
[----:B------:R-:W-:Y:S03]  /*331e0*/  STL.64 [R1+0x208], R18 ;  /* 0x0002081201007387 */ /* 0x000fe60000100a00 */
[----:B-1----:R-:W4:Y:S04]  /*331f0*/  LDL.64 R8, [R1+0x20] ;  /* 0x0000200001087983 */ /* 0x002f280000100a00 */
[----:B----4-:R1:W-:Y:S04]  /*33200*/  STL.64 [R1+0x3898], R8 ;  /* 0x0038980801007387 */ /* 0x0103e80000100a00 */
[----:B-1----:R-:W4:Y:S04]  /*33210*/  LDL.64 R8, [R1+0x30] ;  /* 0x0000300001087983 */ /* 0x002f280000100a00 */
[----:B----4-:R2:W-:Y:S02]  /*33220*/  STL.64 [R1+0x38b0], R8 ;  /* 0x0038b00801007387 */ /* 0x0105e40000100a00 */
[----:B--2---:R-:W-:Y:S02]  /*33230*/  HMMA.1688.F32.TF32 R8, R20, R4, R12 ;  /* 0x000000041408723c */ /* 0x004fe4000008100c */
[----:B------:R-:W-:Y:S01]  /*33240*/  STL [R1+0x38d0], R7 ;  /* 0x0038d00701007387 */ /* 0x000fe20000100800 */
[----:B------:R-:W-:Y:S04]  /*33250*/  STL.64 [R1+0x38c8], R4 ;  /* 0x0038c80401007387 */ /* 0x000fe80000100a00 */
[----:B------:R-:W-:Y:S11]  /*33260*/  IMAD.MOV.U32 R23, RZ, RZ, R29 ;  /* 0x000000ffff177224 */ /* 0x000ff600078e001d */
[----:B------:R-:W-:Y:S05]  /*33270*/  @!UPT UIADD3 URZ, URZ, URZ, URZ ;  /* 0x0000003f3f3ff290 */ /* 0x000fea000fffe03f */
[----:B------:R1:W-:Y:S01]  /*33280*/  STL.64 [R1+0x170], R8 ;  /* 0x0001700801007387 */ /* 0x0003e20000100a00 */
[----:B------:R-:W-:Y:S02]  /*33290*/  STL.64 [R1+0x178], R10 ;  /* 0x0001780a01007387 */ /* 0x000fe40000100a00 */
[----:B-1----:R-:W-:Y:S02]  /*332a0*/  IMAD.MOV.U32 R8, RZ, RZ, R6 ;  /* 0x000000ffff087224 */ /* 0x002fe400078e0006 */
[----:B------:R-:W-:-:S05]  /*332b0*/  IMAD.MOV.U32 R9, RZ, RZ, R3 ;  /* 0x000000ffff097224 */ /* 0x000fca00078e0003 */
[----:B------:R1:W-:Y:S01]  /*332c0*/  STL.64 [R1+0x38d8], R8 ;  /* 0x0038d80801007387 */ /* 0x0003e20000100a00 */
[----:B------:R-:W2:Y:S02]  /*332d0*/  LDL.LU R20, [R1+0xa0] ;  /* 0x0000a00001147983 */ /* 0x000ea40000300800 */
[----:B------:R-:W2:Y:S02]  /*332e0*/  LDL.LU R21, [R1+0xa4] ;  /* 0x0000a40001157983 */ /* 0x000ea40000300800 */
[----:B------:R-:W4:Y:S01]  /*332f0*/  LDL.LU R22, [R1+0xa8] ;  /* 0x0000a80001167983 */ /* 0x000f220000300800 */
[----:B------:R-:W2:Y:S04]  /*33300*/  LDL.LU R29, [R1+0x38fc] ;  /* 0x0038fc00011d7983 */ /* 0x000ea80000300800 */
[----:B-1----:R-:W2:Y:S04]  /*33310*/  LDL.64 R8, [R1+0x60] ;  /* 0x0000600001087983 */ /* 0x002ea80000100a00 */
[----:B--2---:R1:W-:Y:S01]  /*33320*/  STL.64 [R1+0x38f0], R8 ;  /* 0x0038f00801007387 */ /* 0x0043e20000100a00 */
[----:B------:R-:W2:Y:S02]  /*33330*/  LDL.LU R16, [R1+0x140] ;  /* 0x0001400001107983 */ /* 0x000ea40000300800 */
[----:B------:R-:W2:Y:S02]  /*33340*/  LDL.LU R17, [R1+0x144] ;  /* 0x0001440001117983 */ /* 0x000ea40000300800 */
[----:B------:R-:W2:Y:S01]  /*33350*/  LDL.LU R18, [R1+0x148] ;  /* 0x0001480001127983 */ /* 0x000ea20000300800 */
[----:B------:R-:W2:Y:S01]  /*33360*/  LDL.LU R19, [R1+0x14c] ;  /* 0x00014c0001137983 */ /* 0x000ea20000300800 */
[----:B------:R-:W3:Y:S02]  /*33370*/  LDL.LU R12, [R1+0x160] ;  /* 0x00016000010c7983 */ /* 0x000ee40000300800 */
[----:B------:R-:W3:Y:S02]  /*33380*/  LDL.LU R13, [R1+0x164] ;  /* 0x00016400010d7983 */ /* 0x000ee40000300800 */
[----:B------:R-:W3:Y:S01]  /*33390*/  LDL.LU R14, [R1+0x168] ;  /* 0x00016800010e7983 */ /* 0x000ee20000300800 */
[----:B------:R-:W3:Y:S04]  /*333a0*/  LDL.LU R15, [R1+0x16c] ;  /* 0x00016c00010f7983 */ /* 0x000ee80000300800 */
[----:B-1----:R-:W3:Y:S04]  /*333b0*/  LDL.64 R8, [R1+0x70] ;  /* 0x0000700001087983 */ /* 0x002ee80000100a00 */
[----:B--2---:R-:W-:Y:S01]  /*333c0*/  STL.64 [R1+0x38e8], R18 ;  /* 0x0038e81201007387 */ /* 0x004fe20000100a00 */
[----:B------:R1:W-:Y:S03]  /*333d0*/  STL.64 [R1+0x38e0], R16 ;  /* 0x0038e01001007387 */ /* 0x0003e60000100a00 */
[----:B-1----:R-:W2:Y:S01]  /*333e0*/  LDL.LU R16, [R1+0x150] ;  /* 0x0001500001107983 */ /* 0x002ea20000300800 */
[----:B------:R-:W2:Y:S02]  /*333f0*/  LDL.LU R17, [R1+0x154] ;  /* 0x0001540001117983 */ /* 0x000ea40000300800 */
[----:B------:R-:W2:Y:S02]  /*33400*/  LDL.LU R18, [R1+0x158] ;  /* 0x0001580001127983 */ /* 0x000ea40000300800 */
[----:B------:R-:W2:Y:S01]  /*33410*/  LDL.LU R19, [R1+0x15c] ;  /* 0x00015c0001137983 */ /* 0x000ea20000300800 */
[----:B------:R-:W2:Y:S01]  /*33420*/  LDL.64 R4, [R1+0x50] ;  /* 0x0000500001047983 */ /* 0x000ea20000100a00 */
[----:B----4-:R-:W-:Y:S02]  /*33430*/  STL.64 [R1+0x3870], R22 ;  /* 0x0038701601007387 */ /* 0x010fe40000100a00 */
[----:B------:R1:W-:Y:S02]  /*33440*/  STL.64 [R1+0x3868], R20 ;  /* 0x0038681401007387 */ /* 0x0003e40000100a00 */
[----:B-1----:R-:W4:Y:S01]  /*33450*/  LDL.LU R20, [R1+0x470] ;  /* 0x0004700001147983 */ /* 0x002f220000300800 */
        /* <DEDUP_REMOVED lines=8> */
[----:B------:R-:W-:-:S02]  /*334e0*/  IMAD.MOV.U32 R23, RZ, RZ, R29 ;  /* 0x000000ffff177224 */ /* 0x000fc400078e001d */
[----:B------:R-:W2:Y:S01]  /*334f0*/  LDL.LU R29, [R1+0x38f8] ;  /* 0x0038f800011d7983 */ /* 0x000ea20000300800 */
[----:B---3--:R-:W-:Y:S03]  /*33500*/  HMMA.1688.F32.TF32 R12, R24, R8, R12 ;  /* 0x00000008180c723c */ /* 0x008fe6000008100c */
        /* <DEDUP_REMOVED lines=11> */
[----:B------:R1:W-:Y:S01]  /*335c0*/  STL.64 [R1+0x160], R12 ;  /* 0x0001600c01007387 */ /* 0x0003e20000100a00 */
[----:B------:R3:W-:Y:S01]  /*335d0*/  STL.64 [R1+0x168], R14 ;  /* 0x0001680e01007387 */ /* 0x0007e20000100a00 */
[----:B-1----:R-:W-:-:S02]  /*335e0*/  IMAD.MOV.U32 R13, RZ, RZ, R8 ;  /* 0x000000ffff0d7224 */ /* 0x002fc400078e0008 */
[----:B------:R-:W-:Y:S02]  /*335f0*/  IMAD.MOV.U32 R12, RZ, RZ, R9 ;  /* 0x000000ffff0c7224 */ /* 0x000fe400078e0009 */
[----:B------:R-:W4:Y:S02]  /*33600*/  LDL.LU.64 R8, [R1+0x38f0] ;  /* 0x0038f00001087983 */ /* 0x000f240000300a00 */
[C---:B----4-:R-:W-:Y:S01]  /*33610*/  HMMA.1688.F32.TF32 R16, R24.reuse, R8, R16 ;  /* 0x000000081810723c */ /* 0x050fe20000081010 */
[----:B---3--:R-:W-:Y:S02]  /*33620*/  IMAD.MOV.U32 R15, RZ, RZ, R8 ;  /* 0x000000ffff0f7224 */ /* 0x008fe400078e0008 */
[----:B------:R-:W-:Y:S11]  /*33630*/  IMAD.MOV.U32 R14, RZ, RZ, R9 ;  /* 0x000000ffff0e7224 */ /* 0x000ff600078e0009 */
[----:B------:R-:W-:Y:S09]  /*33640*/  @!UPT UIADD3 URZ, URZ, URZ, URZ ;  /* 0x0000003f3f3ff290 */ /* 0x000ff2000fffe03f */
[----:B------:R-:W-:Y:S01]  /*33650*/  STL.64 [R1+0x150], R16 ;  /* 0x0001501001007387 */ /* 0x000fe20000100a00 */
[----:B------:R1:W-:Y:S03]  /*33660*/  STL.64 [R1+0x158], R18 ;  /* 0x0001581201007387 */ /* 0x0003e60000100a00 */
[----:B-1----:R-:W3:Y:S01]  /*33670*/  LDL.LU.64 R18, [R1+0x38e8] ;  /* 0x0038e80001127983 */ /* 0x002ee20000300a00 */
[----:B------:R-:W3:Y:S02]  /*33680*/  LDL.LU.64 R16, [R1+0x38e0] ;  /* 0x0038e00001107983 */ /* 0x000ee40000300a00 */
[----:B------:R-:W2:Y:S02]  /*33690*/  LDL.LU.64 R8, [R1+0x38d8] ;  /* 0x0038d80001087983 */ /* 0x000ea40000300a00 */
[----:B------:R-:W-:Y:S02]  /*336a0*/  IMAD.MOV.U32 R23, RZ, RZ, R29 ;  /* 0x000000ffff177224 */ /* 0x000fe400078e001d */
[----:B------:R-:W-:Y:S01]  /*336b0*/  IMAD.MOV.U32 R6, RZ, RZ, R5 ;  /* 0x000000ffff067224 */ /* 0x000fe200078e0005 */
[C---:B---3--:R-:W-:Y:S08]  /*336c0*/  HMMA.1688.F32.TF32 R16, R24.reuse, R4, R16 ;  /* 0x000000041810723c */ /* 0x048ff00000081010 */
[C---:B--2---:R-:W-:Y:S11]  /*336d0*/  HMMA.1688.F32.TF32 R8, R24.reuse, R8, R20 ;  /* 0x000000081808723c */ /* 0x044ff60000081014 */
[----:B------:R-:W-:Y:S04]  /*336e0*/  @!UPT UIADD3 URZ, URZ, URZ, URZ ;  /* 0x0000003f3f3ff290 */ /* 0x000fe8000fffe03f */
[----:B------:R1:W-:Y:S01]  /*336f0*/  STL.64 [R1+0x140], R16 ;  /* 0x0001401001007387 */ /* 0x0003e20000100a00 */
[----:B------:R-:W-:Y:S02]  /*33700*/  STL.64 [R1+0x148], R18 ;  /* 0x0001481201007387 */ /* 0x000fe40000100a00 */
[----:B------:R-:W2:Y:S02]  /*33710*/  LDL.LU R7, [R1+0x38d0] ;  /* 0x0038d00001077983 */ /* 0x000ea40000300800 */
[----:B------:R-:W-:Y:S04]  /*33720*/  LDS R19, [R2+0x8d200] ;  /* 0x08d2000002137984 */ /* 0x000fe80000000800 */
[----:B-1----:R-:W-:Y:S02]  /*33730*/  IMAD.MOV.U32 R16, RZ, RZ, R4 ;  /* 0x000000ffff107224 */ /* 0x002fe400078e0004 */
[----:B------:R-:W3:Y:S01]  /*33740*/  LDL.LU.64 R4, [R1+0x38c8] ;  /* 0x0038c80001047983 */ /* 0x000ee20000300a00 */
[----:B------:R-:W4:Y:S02]  /*33750*/  LDL.LU.64 R22, [R1+0x38c0] ;  /* 0x0038c00001167983 */ /* 0x000f240000300a00 */
[----:B------:R-:W4:Y:S02]  /*33760*/  LDL.LU.64 R20, [R1+0x38b8] ;  /* 0x0038b80001147983 */ /* 0x000f240000300a00 */
[----:B------:R1:W-:Y:S01]  /*33770*/  STL.64 [R1+0x130], R8 ;  /* 0x0001300801007387 */ /* 0x0003e20000100a00 */
[----:B------:R-:W-:Y:S04]  /*33780*/  STL.64 [R1+0x138], R10 ;  /* 0x0001380a01007387 */ /* 0x000fe80000100a00 */
[----:B-1----:R-:W4:Y:S02]  /*33790*/  LDL.LU.64 R8, [R1+0x38b0] ;  /* 0x0038b00001087983 */ /* 0x002f240000300a00 */
[----:B----4-:R-:W-:Y:S01]  /*337a0*/  HMMA.1688.F32.TF32 R20, R24, R8, R20 ;  /* 0x000000081814723c */ /* 0x010fe20000081014 */
[----:B------:R-:W-:-:S02]  /*337b0*/  IMAD.MOV.U32 R18, RZ, RZ, R8 ;  /* 0x000000ffff127224 */ /* 0x000fc400078e0008 */
[----:B------:R-:W-:Y:S11]  /*337c0*/  IMAD.MOV.U32 R17, RZ, RZ, R9 ;  /* 0x000000ffff117224 */ /* 0x000ff600078e0009 */
[----:B------:R-:W-:Y:S09]  /*337d0*/  @!UPT UIADD3 URZ, URZ, URZ, URZ ;  /* 0x0000003f3f3ff290 */ /* 0x000ff2000fffe03f */
[----:B------:R-:W-:Y:S01]  /*337e0*/  STL.64 [R1+0x120], R20 ;  /* 0x0001201401007387 */ /* 0x000fe20000100a00 */
[----:B------:R1:W-:Y:S03]  /*337f0*/  STL.64 [R1+0x128], R22 ;  /* 0x0001281601007387 */ /* 0x0003e60000100a00 */
[----:B-1----:R-:W4:Y:S01]  /*33800*/  LDL.LU.64 R22, [R1+0x38a8] ;  /* 0x0038a80001167983 */ /* 0x002f220000300a00 */
[----:B------:R-:W4:Y:S02]  /*33810*/  LDL.LU.64 R20, [R1+0x38a0] ;  /* 0x0038a00001147983 */ /* 0x000f240000300a00 */
[----:B------:R-:W4:Y:S02]  /*33820*/  LDL.LU.64 R8, [R1+0x3898] ;  /* 0x0038980001087983 */ /* 0x000f240000300a00 */
[C---:B----4-:R-:W-:Y:S01]  /*33830*/  HMMA.1688.F32.TF32 R20, R24.reuse, R8, R20 ;  /* 0x000000081814723c */ /* 0x050fe20000081014 */
[----:B------:R-:W-:Y:S11]  /*33840*/  IMAD.MOV.U32 R3, RZ, RZ, R9 ;  /* 0x000000ffff037224 */ /* 0x000ff600078e0009 */
[----:B------:R-:W-:Y:S11]  /*33850*/  @!UPT UIADD3 URZ, URZ, URZ, URZ ;  /* 0x0000003f3f3ff290 */ /* 0x000ff6000fffe03f */
[----:B------:R-:W-:Y:S01]  /*33860*/  STL.64 [R1+0x110], R20 ;  /* 0x0001101401007387 */ /* 0x000fe20000100a00 */
[----:B------:R1:W-:Y:S03]  /*33870*/  STL.64 [R1+0x118], R22 ;  /* 0x0001181601007387 */ /* 0x0003e60000100a00 */
[----:B-1----:R-:W4:Y:S01]  /*33880*/  LDL.LU.64 R22, [R1+0x3890] ;  /* 0x0038900001167983 */ /* 0x002f220000300a00 */
[----:B------:R-:W4:Y:S02]  /*33890*/  LDL.LU.64 R20, [R1+0x3888] ;  /* 0x0038880001147983 */ /* 0x000f240000300a00 */
[----:B------:R-:W2:Y:S02]  /*338a0*/  LDL.LU.64 R10, [R1+0x3880] ;  /* 0x00388000010a7983 */ /* 0x000ea40000300a00 */
[----:B------:R-:W4:Y:S02]  /*338b0*/  LDL.LU.64 R8, [R1+0x3878] ;  /* 0x0038780001087983 */ /* 0x000f240000300a00 */
[C---:B----4-:R-:W-:Y:S11]  /*338c0*/  HMMA.1688.F32.TF32 R20, R24.reuse, R8, R20 ;  /* 0x000000081814723c */ /* 0x050ff60000081014 */
[----:B------:R-:W-:Y:S11]  /*338d0*/  @!UPT UIADD3 URZ, URZ, URZ, URZ ;  /* 0x0000003f3f3ff290 */ /* 0x000ff6000fffe03f */
[----:B------:R-:W-:Y:S01]  /*338e0*/  @!UPT UIADD3 URZ, URZ, URZ, URZ ;  /* 0x0000003f3f3ff290 */ /* 0x000fe2000fffe03f */
[----:B------:R-:W-:Y:S01]  /*338f0*/  STL.64 [R1+0x100], R20 ;  /* 0x0001001401007387 */ /* 0x000fe20000100a00 */
[----:B------:R1:W-:Y:S03]  /*33900*/  STL.64 [R1+0x108], R22 ;  /* 0x0001081601007387 */ /* 0x0003e60000100a00 */
[----:B-1----:R-:W3:Y:S01]  /*33910*/  LDL.LU.64 R22, [R1+0x3870] ;  /* 0x0038700001167983 */ /* 0x002ee20000300a00 */
[----:B------:R-:W3:Y:S02]  /*33920*/  LDL.LU.64 R20, [R1+0x3868] ;  /* 0x0038680001147983 */ /* 0x000ee40000300a00 */
[----:B--2---:R-:W-:Y:S02]  /*33930*/  STL.64 [R1+0x37e8], R10 ;  /* 0x0037e80a01007387 */ /* 0x004fe40000100a00 */
[----:B------:R1:W-:Y:S01]  /*33940*/  STL.64 [R1+0x37e0], R8 ;  /* 0x0037e00801007387 */ /* 0x0003e20000100a00 */
[----:B---3--:R-:W-:Y:S01]  /*33950*/  HMMA.1688.F32.TF32 R20, R24, R4, R20 ;  /* 0x000000041814723c */ /* 0x008fe20000081014 */
[----:B------:R-:W-:Y:S04]  /*33960*/  LDS R26, [R0+0x8d300] ;  /* 0x08d30000001a7984 */ /* 0x000fe80000000800 */
[----:B------:R-:W-:Y:S04]  /*33970*/  LDS R27, [R2+0x8d300] ;  /* 0x08d30000021b7984 */ /* 0x000fe80000000800 */
[----:B------:R-:W-:Y:S04]  /*33980*/  LDS R24, [R0+0x8c300] ;  /* 0x08c3000000187984 */ /* 0x000fe80000000800 */
[----:B------:R-:W-:Y:S10]  /*33990*/  LDS R25, [R2+0x8c300] ;  /* 0x08c3000002197984 */ /* 0x000ff40000000800 */
[----:B------:R-:W-:Y:S01]  /*339a0*/  STL.64 [R1+0x10], R20 ;  /* 0x0000101401007387 */ /* 0x000fe20000100a00 */
[----:B------:R-:W-:Y:S02]  /*339b0*/  STL [R1+0x3818], R7 ;  /* 0x0038180701007387 */ /* 0x000fe40000100800 */
[----:B------:R-:W-:Y:S02]  /*339c0*/  STL.64 [R1+0x3810], R4 ;  /* 0x0038100401007387 */ /* 0x000fe40000100a00 */
[----:B-1----:R-:W2:Y:S01]  /*339d0*/  LDL.LU R8, [R1+0x390] ;  /* 0x0003900001087983 */ /* 0x002ea20000300800 */
[----:B------:R-:W2:Y:S01]  /*339e0*/  LDL.LU R9, [R1+0x394] ;  /* 0x0003940001097983 */ /* 0x000ea20000300800 */
[----:B------:R-:W3:Y:S02]  /*339f0*/  LDL.LU R10, [R1+0x398] ;  /* 0x00039800010a7983 */ /* 0x000ee40000300800 */
[----:B------:R-:W3:Y:S02]  /*33a00*/  LDL.LU R11, [R1+0x39c] ;  /* 0x00039c00010b7983 */ /* 0x000ee40000300800 */
[----:B------:R-:W-:-:S02]  /*33a10*/  IMAD.MOV.U32 R28, RZ, RZ, R23 ;  /* 0x000000ffff1c7224 */ /* 0x000fc400078e0017 */
[----:B------:R-:W-:Y:S01]  /*33a20*/  IMAD.MOV.U32 R29, RZ, RZ, R22 ;  /* 0x000000ffff1d7224 */ /* 0x000fe200078e0016 */
[----:B------:R-:W-:Y:S04]  /*33a30*/  LDS R23, [R2+0x8d280] ;  /* 0x08d2800002177984 */ /* 0x000fe80000000800 */
[----:B------:R-:W-:Y:S04]  /*33a40*/  LDS R22, [R0+0x8d280] ;  /* 0x08d2800000167984 */ /* 0x000fe80000000800 */
[----:B------:R-:W-:Y:S04]  /*33a50*/  LDS R20, [R0+0x8c280] ;  /* 0x08c2800000147984 */ /* 0x000fe80000000800 */
[----:B------:R-:W-:Y:S04]  /*33a60*/  LDS R21, [R2+0x8c280] ;  /* 0x08c2800002157984 */ /* 0x000fe80000000800 */
[----:B---3--:R-:W-:Y:S01]  /*33a70*/  STL.64 [R1+0x37f8], R10 ;  /* 0x0037f80a01007387 */ /* 0x008fe20000100a00 */
[----:B--2---:R1:W-:Y:S02]  /*33a80*/  STL.64 [R1+0x37f0], R8 ;  /* 0x0037f00801007387 */ /* 0x0043e40000100a00 */
[----:B-1----:R-:W-:-:S02]  /*33a90*/  IMAD.MOV.U32 R8, RZ, RZ, R18 ;  /* 0x000000ffff087224 */ /* 0x002fc400078e0012 */
[----:B------:R-:W-:Y:S01]  /*33aa0*/  IMAD.MOV.U32 R9, RZ, RZ, R17 ;  /* 0x000000ffff097224 */ /* 0x000fe200078e0011 */
[----:B------:R-:W1:Y:S04]  /*33ab0*/  LDS R18, [R0+0x8d200] ;  /* 0x08d2000000127984 */ /* 0x000e680000000800 */
[----:B------:R-:W-:Y:S04]  /*33ac0*/  LDS R17, [R2+0x8c200] ;  /* 0x08c2000002117984 */ /* 0x000fe80000000800 */
[----:B------:R2:W-:Y:S02]  /*33ad0*/  STL.64 [R1+0x3820], R8 ;  /* 0x0038200801007387 */ /* 0x0005e40000100a00 */
[----:B--2---:R-:W-:-:S02]  /*33ae0*/  IMAD.MOV.U32 R8, RZ, RZ, R16 ;  /* 0x000000ffff087224 */ /* 0x004fc400078e0010 */
[----:B------:R-:W-:Y:S01]  /*33af0*/  IMAD.MOV.U32 R9, RZ, RZ, R6 ;  /* 0x000000ffff097224 */ /* 0x000fe200078e0006 */
[----:B------:R-:W2:Y:S04]  /*33b00*/  LDS R16, [R0+0x8c200] ;  /* 0x08c2000000107984 */ /* 0x000ea80000000800 */
[----:B------:R-:W-:Y:S01]  /*33b10*/  STL.64 [R1+0x3830], R8 ;  /* 0x0038300801007387 */ /* 0x000fe20000100a00 */
[----:B------:R-:W3:Y:S03]  /*33b20*/  LDL.64 R4, [R1+0x40] ;  /* 0x0000400001047983 */ /* 0x000ee60000100a00 */
[----:B---3--:R3:W-:Y:S04]  /*33b30*/  STL.64 [R1+0x3828], R4 ;  /* 0x0038280401007387 */ /* 0x0087e80000100a00 */
[----:B---3--:R-:W3:Y:S01]  /*33b40*/  LDL.LU R4, [R1+0x3c0] ;  /* 0x0003c00001047983 */ /* 0x008ee20000300800 */
[----:B------:R-:W3:Y:S02]  /*33b50*/  LDL.LU R5, [R1+0x3c4] ;  /* 0x0003c40001057983 */ /* 0x000ee40000300800 */
[----:B------:R-:W4:Y:S02]  /*33b60*/  LDL.LU R6, [R1+0x3c8] ;  /* 0x0003c80001067983 */ /* 0x000f240000300800 */
[----:B------:R-:W4:Y:S02]  /*33b70*/  LDL.LU R7, [R1+0x3cc] ;  /* 0x0003cc0001077983 */ /* 0x000f240000300800 */
[----:B------:R-:W-:-:S02]  /*33b80*/  IMAD.MOV.U32 R8, RZ, RZ, R15 ;  /* 0x000000ffff087224 */ /* 0x000fc400078e000f */
[----:B------:R-:W-:Y:S01]  /*33b90*/  IMAD.MOV.U32 R9, RZ, RZ, R14 ;  /* 0x000000ffff097224 */ /* 0x000fe200078e000e */
[----:B------:R-:W-:Y:S04]  /*33ba0*/  LDS R15, [R2+0x8d180] ;  /* 0x08d18000020f7984 */ /* 0x000fe80000000800 */
[----:B------:R-:W-:Y:S04]  /*33bb0*/  LDS R14, [R0+0x8d180] ;  /* 0x08d18000000e7984 */ /* 0x000fe80000000800 */
        /* <DEDUP_REMOVED lines=10> */
[----:B------:R-:W4:Y:S04]  /*33c60*/  LDS R12, [R0+0x8c180] ;  /* 0x08c18000000c7984 */ /* 0x000f280000000800 */
[----:B--2---:R-:W-:Y:S01]  /*33c70*/  STL.64 [R1+0x3858], R6 ;  /* 0x0038580601007387 */ /* 0x004fe20000100a00 */
[----:B---3--:R2:W-:Y:S03]  /*33c80*/  STL.64 [R1+0x3850], R4 ;  /* 0x0038500401007387 */ /* 0x0085e60000100a00 */
[----:B--2---:R-:W4:Y:S01]  /*33c90*/  LDL.LU R4, [R1+0x3e0] ;  /* 0x0003e00001047983 */ /* 0x004f220000300800 */
[----:B------:R-:W4:Y:S02]  /*33ca0*/  LDL.LU R5, [R1+0x3e4] ;  /* 0x0003e40001057983 */ /* 0x000f240000300800 */
[----:B------:R-:W4:Y:S02]  /*33cb0*/  LDL.LU R6, [R1+0x3e8] ;  /* 0x0003e80001067983 */ /* 0x000f240000300800 */
[----:B------:R-:W4:Y:S01]  /*33cc0*/  LDL.LU R7, [R1+0x3ec] ;  /* 0x0003ec0001077983 */ /* 0x000f220000300800 */
[----:B------:R-:W-:Y:S01]  /*33cd0*/  STL [R1+0x3604], R28 ;  /* 0x0036041c01007387 */ /* 0x000fe20000100800 */
[----:B------:R-:W-:Y:S02]  /*33ce0*/  STL [R1+0x3600], R29 ;  /* 0x0036001d01007387 */ /* 0x000fe40000100800 */
[----:B-1----:R-:W-:Y:S02]  /*33cf0*/  STL.64 [R1+0x37d8], R18 ;  /* 0x0037d81201007387 */ /* 0x002fe40000100a00 */
[----:B------:R1:W-:Y:S02]  /*33d00*/  STL.64 [R1+0x37d0], R16 ;  /* 0x0037d01001007387 */ /* 0x0003e40000100a00 */
[----:B-1----:R-:W2:Y:S01]  /*33d10*/  LDL.LU R16, [R1+0x380] ;  /* 0x0003800001107983 */ /* 0x002ea20000300800 */
[----:B------:R-:W2:Y:S02]  /*33d20*/  LDL.LU R17, [R1+0x384] ;  /* 0x0003840001117983 */ /* 0x000ea40000300800 */
[----:B------:R-:W3:Y:S02]  /*33d30*/  LDL.LU R18, [R1+0x388] ;  /* 0x0003880001127983 */ /* 0x000ee40000300800 */
[----:B------:R-:W3:Y:S01]  /*33d40*/  LDL.LU R19, [R1+0x38c] ;  /* 0x00038c0001137983 */ /* 0x000ee20000300800 */
[----:B----4-:R-:W-:Y:S01]  /*33d50*/  HMMA.1688.F32.TF32 R8, R12, R8, R4 ;  /* 0x000000080c08723c */ /* 0x010fe20000081004 */
[----:B---3--:R-:W-:Y:S01]  /*33d60*/  STL.64 [R1+0x3808], R18 ;  /* 0x0038081201007387 */ /* 0x008fe20000100a00 */
[----:B--2---:R1:W-:Y:S03]  /*33d70*/  STL.64 [R1+0x3800], R16 ;  /* 0x0038001001007387 */ /* 0x0043e60000100a00 */
[----:B-1----:R-:W2:Y:S01]  /*33d80*/  LDL.LU R16, [R1+0x3a0] ;  /* 0x0003a00001107983 */ /* 0x002ea20000300800 */
[----:B------:R-:W2:Y:S02]  /*33d90*/  LDL.LU R17, [R1+0x3a4] ;  /* 0x0003a40001117983 */ /* 0x000ea40000300800 */
[----:B------:R-:W2:Y:S02]  /*33da0*/  LDL.LU R18, [R1+0x3a8] ;  /* 0x0003a80001127983 */ /* 0x000ea40000300800 */
[----:B------:R-:W2:Y:S01]  /*33db0*/  LDL.LU R19, [R1+0x3ac] ;  /* 0x0003ac0001137983 */ /* 0x000ea20000300800 */
[----:B------:R-:W-:Y:S01]  /*33dc0*/  STL.64 [R1+0x3748], R22 ;  /* 0x0037481601007387 */ /* 0x000fe20000100a00 */
[----:B------:R1:W-:Y:S03]  /*33dd0*/  STL.64 [R1+0x3740], R20 ;  /* 0x0037401401007387 */ /* 0x0003e60000100a00 */
[----:B-1----:R-:W3:Y:S01]  /*33de0*/  LDL.LU R20, [R1+0x3b0] ;  /* 0x0003b00001147983 */ /* 0x002ee20000300800 */
[----:B------:R-:W3:Y:S02]  /*33df0*/  LDL.LU R21, [R1+0x3b4] ;  /* 0x0003b40001157983 */ /* 0x000ee40000300800 */
[----:B------:R-:W3:Y:S02]  /*33e00*/  LDL.LU R22, [R1+0x3b8] ;  /* 0x0003b80001167983 */ /* 0x000ee40000300800 */
[----:B------:R-:W3:Y:S01]  /*33e10*/  LDL.LU R23, [R1+0x3bc] ;  /* 0x0003bc0001177983 */ /* 0x000ee20000300800 */
[----:B------:R-:W-:Y:S01]  /*33e20*/  STL.64 [R1+0x36b0], R26 ;  /* 0x0036b01a01007387 */ /* 0x000fe20000100a00 */
[----:B------:R1:W-:Y:S03]  /*33e30*/  STL.64 [R1+0x36a8], R24 ;  /* 0x0036a81801007387 */ /* 0x0003e60000100a00 */
[----:B-1----:R-:W4:Y:S01]  /*33e40*/  LDL R24, [R1+0x20] ;  /* 0x0000200001187983 */ /* 0x002f220000100800 */
[----:B------:R-:W-:-:S02]  /*33e50*/  IMAD.MOV.U32 R25, RZ, RZ, R3 ;  /* 0x000000ffff197224 */ /* 0x000fc400078e0003 */
[----:B------:R-:W2:Y:S02]  /*33e60*/  LDL.LU R3, [R1+0x3860] ;  /* 0x0038600001037983 */ /* 0x000ea40000300800 */
[----:B------:R-:W2:Y:S01]  /*33e70*/  LDL.LU.64 R6, [R1+0x3858] ;  /* 0x0038580001067983 */ /* 0x000ea20000300a00 */
[----:B------:R-:W2:Y:S01]  /*33e80*/  LDL.LU.64 R4, [R1+0x3850] ;  /* 0x0038500001047983 */ /* 0x000ea20000300a00 */
[----:B------:R1:W-:Y:S02]  /*33e90*/  STL.64 [R1+0x3e0], R8 ;  /* 0x0003e00801007387 */ /* 0x0003e40000100a00 */
[----:B------:R2:W-:Y:S01]  /*33ea0*/  STL.64 [R1+0x3e8], R10 ;  /* 0x0003e80a01007387 */ /* 0x0005e20000100a00 */
        /* <DEDUP_REMOVED lines=9> */
[----:B------:R-:W3:Y:S11]  /*33f40*/  LDL.LU.64 R4, [R1+0x3828] ;  /* 0x0038280001047983 */ /* 0x000ef60000300a00 */
[----:B------:R-:W-:Y:S10]  /*33f50*/  @!UPT UIADD3 URZ, URZ, URZ, URZ ;  /* 0x0000003f3f3ff290 */ /* 0x000ff4000fffe03f */
[----:B------:R1:W-:Y:S01]  /*33f60*/  STL.64 [R1+0x3c0], R8 ;  /* 0x0003c00801007387 */ /* 0x0003e20000100a00 */
[----:B------:R2:W-:Y:S03]  /*33f70*/  STL.64 [R1+0x3c8], R10 ;  /* 0x0003c80a01007387 */ /* 0x0005e60000100a00 */
[----:B-1----:R-:W2:Y:S01]  /*33f80*/  LDL.LU.64 R8, [R1+0x3820] ;  /* 0x0038200001087983 */ /* 0x002ea20000300a00 */
[----:B---3--:R-:W-:Y:S01]  /*33f90*/  HMMA.1688.F32.TF32 R20, R12, R4, R20 ;  /* 0x000000040c14723c */ /* 0x008fe20000081014 */
[----:B------:R-:W-:-:S07]  /*33fa0*/  IMAD.MOV.U32 R6, RZ, RZ, R5 ;  /* 0x000000ffff067224 */ /* 0x000fce00078e0005 */
[C---:B--2---:R-:W-:Y:S11]  /*33fb0*/  HMMA.1688.F32.TF32 R8, R12.reuse, R8, R16 ;  /* 0x000000080c08723c */ /* 0x044ff60000081010 */
[----:B------:R-:W-:Y:S04]  /*33fc0*/  @!UPT UIADD3 URZ, URZ, URZ, URZ ;  /* 0x0000003f3f3ff290 */ /* 0x000fe8000fffe03f */
[----:B------:R1:W-:Y:S01]  /*33fd0*/  STL.64 [R1+0x3b0], R20 ;  /* 0x0003b01401007387 */ /* 0x0003e20000100a00 */
[----:B------:R-:W-:Y:S02]  /*33fe0*/  STL.64 [R1+0x3b8], R22 ;  /* 0x0003b81601007387 */ /* 0x000fe40000100a00 */
[----:B------:R-:W2:Y:S02]  /*33ff0*/  LDL.LU R7, [R1+0x3818] ;  /* 0x0038180001077983 */ /* 0x000ea40000300800 */
[----:B-1----:R-:W-:Y:S02]  /*34000*/  IMAD.MOV.U32 R20, RZ, RZ, R4 ;  /* 0x000000ffff147224 */ /* 0x002fe400078e0004 */
[----:B------:R-:W3:Y:S01]  /*34010*/  LDL.LU.64 R4, [R1+0x3810] ;  /* 0x0038100001047983 */ /* 0x000ee20000300a00 */
[----:B------:R-:W2:Y:S02]  /*34020*/  LDL.LU.64 R18, [R1+0x3808] ;  /* 0x0038080001127983 */ /* 0x000ea40000300a00 */
[----:B------:R-:W2:Y:S01]  /*34030*/  LDL.LU.64 R16, [R1+0x3800] ;  /* 0x0038000001107983 */ /* 0x000ea20000300a00 */
[----:B------:R-:W-:Y:S01]  /*34040*/  STL.64 [R1+0x3a0], R8 ;  /* 0x0003a00801007387 */ /* 0x000fe20000100a00 */
[----:B------:R1:W-:Y:S03]  /*34050*/  STL.64 [R1+0x3a8], R10 ;  /* 0x0003a80a01007387 */ /* 0x0003e60000100a00 */
[----:B-1----:R-:W4:Y:S01]  /*34060*/  LDL.LU.64 R10, [R1+0x37f8] ;  /* 0x0037f800010a7983 */ /* 0x002f220000300a00 */
[----:B------:R-:W4:Y:S02]  /*34070*/  LDL.LU.64 R8, [R1+0x37f0] ;  /* 0x0037f00001087983 */ /* 0x000f240000300a00 */
[C---:B----4-:R-:W-:Y:S01]  /*34080*/  HMMA.1688.F32.TF32 R24, R12.reuse, R24, R8 ;  /* 0x000000180c18723c */ /* 0x050fe20000081008 */
[----:B------:R-:W4:Y:S01]  /*34090*/  LDL.LU.64 R10, [R1+0x37e8] ;  /* 0x0037e800010a7983 */ /* 0x000f220000300a00 */
[----:B------:R-:W2:Y:S11]  /*340a0*/  LDL.LU.64 R8, [R1+0x37e0] ;  /* 0x0037e00001087983 */ /* 0x000eb60000300a00 */
[----:B------:R-:W-:Y:S10]  /*340b0*/  @!UPT UIADD3 URZ, URZ, URZ, URZ ;  /* 0x0000003f3f3ff290 */ /* 0x000ff4000fffe03f */
[----:B------:R-:W-:Y:S01]  /*340c0*/  STL.64 [R1+0x390], R24 ;  /* 0x0003901801007387 */ /* 0x000fe20000100a00 */
[----:B------:R2:W-:Y:S02]  /*340d0*/  STL.64 [R1+0x398], R26 ;  /* 0x0003981a01007387 */ /* 0x0005e40000100a00 */
[----:B--2---:R-:W-:Y:S01]  /*340e0*/  HMMA.1688.F32.TF32 R24, R12, R8, R16 ;  /* 0x000000080c18723c */ /* 0x004fe20000081010 */
[----:B------:R-:W3:Y:S11]  /*340f0*/  LDL.LU R16, [R1+0x2f0] ;  /* 0x0002f00001107983 */ /* 0x000ef60000300800 */
[----:B------:R-:W-:Y:S11]  /*34100*/  @!UPT UIADD3 URZ, URZ, URZ, URZ ;  /* 0x0000003f3f3ff290 */ /* 0x000ff6000fffe03f */
[----:B------:R1:W-:Y:S01]  /*34110*/  STL.64 [R1+0x380], R24 ;  /* 0x0003801801007387 */ /* 0x0003e20000100a00 */
[----:B------:R2:W-:Y:S02]  /*34120*/  STL.64 [R1+0x388], R26 ;  /* 0x0003881a01007387 */ /* 0x0005e40000100a00 */
[----:B------:R-:W3:Y:S02]  /*34130*/  LDL.LU R17, [R1+0x2f4] ;  /* 0x0002f40001117983 */ /* 0x000ee40000300800 */
[----:B------:R-:W3:Y:S01]  /*34140*/  LDL.LU R18, [R1+0x2f8] ;  /* 0x0002f80001127983 */ /* 0x000ee20000300800 */
[----:B------:R-:W3:Y:S01]  /*34150*/  LDL.LU R19, [R1+0x2fc] ;  /* 0x0002fc0001137983 */ /* 0x000ee20000300800 */
[----:B----4-:R-:W-:Y:S02]  /*34160*/  STL.64 [R1+0x3768], R10 ;  /* 0x0037680a01007387 */ /* 0x010fe40000100a00 */
[----:B------:R-:W-:Y:S01]  /*34170*/  STL.64 [R1+0x3760], R8 ;  /* 0x0037600801007387 */ /* 0x000fe20000100a00 */
[----:B-1----:R-:W4:Y:S01]  /*34180*/  LDL.LU R24, [R1+0x190] ;  /* 0x0001900001187983 */ /* 0x002f220000300800 */
[----:B------:R-:W4:Y:S02]  /*34190*/  LDL.LU R25, [R1+0x194] ;  /* 0x0001940001197983 */ /* 0x000f240000300800 */
[----:B--2---:R-:W2:Y:S02]  /*341a0*/  LDL.LU R26, [R1+0x198] ;  /* 0x00019800011a7983 */ /* 0x004ea40000300800 */
[----:B------:R-:W2:Y:S02]  /*341b0*/  LDL.LU R27, [R1+0x19c] ;  /* 0x00019c00011b7983 */ /* 0x000ea40000300800 */
[----:B--2---:R-:W-:Y:S01]  /*341c0*/  STL.64 [R1+0x36d8], R26 ;  /* 0x0036d81a01007387 */ /* 0x004fe20000100a00 */
[----:B----4-:R1:W-:Y:S03]  /*341d0*/  STL.64 [R1+0x36d0], R24 ;  /* 0x0036d01801007387 */ /* 0x0103e60000100a00 */
[----:B-1----:R-:W2:Y:S01]  /*341e0*/  LDL.LU R24, [R1+0x1a0] ;  /* 0x0001a00001187983 */ /* 0x002ea20000300800 */
[----:B------:R-:W2:Y:S02]  /*341f0*/  LDL.LU R25, [R1+0x1a4] ;  /* 0x0001a40001197983 */ /* 0x000ea40000300800 */
[----:B------:R-:W4:Y:S02]  /*34200*/  LDL.LU R26, [R1+0x1a8] ;  /* 0x0001a800011a7983 */ /* 0x000f240000300800 */
[----:B------:R-:W4:Y:S01]  /*34210*/  LDL.LU R27, [R1+0x1ac] ;  /* 0x0001ac00011b7983 */ /* 0x000f220000300800 */
[----:B------:R-:W2:Y:S04]  /*34220*/  LDL.64 R8, [R1+0x20] ;  /* 0x0000200001087983 */ /* 0x000ea80000100a00 */
[----:B--2---:R1:W-:Y:S04]  /*34230*/  STL.64 [R1+0x3770], R8 ;  /* 0x0037700801007387 */ /* 0x0043e80000100a00 */
[----:B-1----:R-:W2:Y:S04]  /*34240*/  LDL.64 R8, [R1+0x30] ;  /* 0x0000300001087983 */ /* 0x002ea80000100a00 */
[----:B--2---:R-:W-:Y:S01]  /*34250*/  STL.64 [R1+0x37c8], R8 ;  /* 0x0037c80801007387 */ /* 0x004fe20000100a00 */
[----:B----4-:R-:W-:Y:S02]  /*34260*/  STL.64 [R1+0x36e8], R26 ;  /* 0x0036e81a01007387 */ /* 0x010fe40000100a00 */
[----:B------:R1:W-:Y:S02]  /*34270*/  STL.64 [R1+0x36e0], R24 ;  /* 0x0036e01801007387 */ /* 0x0003e40000100a00 */
[----:B-1----:R-:W-:-:S02]  /*34280*/  IMAD.MOV.U32 R24, RZ, RZ, R20 ;  /* 0x000000ffff187224 */ /* 0x002fc400078e0014 */
[----:B------:R-:W2:Y:S01]  /*34290*/  LDL.LU R20, [R1+0x2d0] ;  /* 0x0002d00001147983 */ /* 0x000ea20000300800 */
[----:B------:R-:W2:Y:S02]  /*342a0*/  LDL.LU R21, [R1+0x2d4] ;  /* 0x0002d40001157983 */ /* 0x000ea40000300800 */
[----:B------:R-:W4:Y:S02]  /*342b0*/  LDL.LU R22, [R1+0x2d8] ;  /* 0x0002d80001167983 */ /* 0x000f240000300800 */
[----:B------:R-:W4:Y:S01]  /*342c0*/  LDL.LU R23, [R1+0x2dc] ;  /* 0x0002dc0001177983 */ /* 0x000f220000300800 */
[----:B------:R-:W2:Y:S01]  /*342d0*/  LDL.LU R8, [R1+0x2e0] ;  /* 0x0002e00001087983 */ /* 0x000ea20000300800 */
[----:B------:R-:W2:Y:S02]  /*342e0*/  LDL.LU R9, [R1+0x2e4] ;  /* 0x0002e40001097983 */ /* 0x000ea40000300800 */
[----:B------:R-:W-:Y:S02]  /*342f0*/  IMAD.MOV.U32 R25, RZ, RZ, R6 ;  /* 0x000000ffff197224 */ /* 0x000fe400078e0006 */
[----:B------:R-:W2:Y:S01]  /*34300*/  LDL.LU R10, [R1+0x2e8] ;  /* 0x0002e800010a7983 */ /* 0x000ea20000300800 */
[----:B------:R-:W2:Y:S01]  /*34310*/  LDL.LU R11, [R1+0x2ec] ;  /* 0x0002ec00010b7983 */ /* 0x000ea20000300800 */
[----:B---3--:R-:W-:Y:S03]  /*34320*/  HMMA.1688.F32.TF32 R12, R12, R4, R16 ;  /* 0x000000040c0c723c */ /* 0x008fe60000081010 */
[----:B----4-:R-:W-:Y:S01]  /*34330*/  STL.64 [R1+0x37c0], R22 ;  /* 0x0037c01601007387 */ /* 0x010fe20000100a00 */
[----:B--2---:R1:W-:Y:S03]  /*34340*/  STL.64 [R1+0x37b8], R20 ;  /* 0x0037b81401007387 */ /* 0x0043e60000100a00 */
[----:B-1----:R-:W2:Y:S01]  /*34350*/  LDL.64 R20, [R1+0x70] ;  /* 0x0000700001147983 */ /* 0x002ea20000100a00 */
[----:B------:R1:W-:Y:S03]  /*34360*/  STL.64 [R1+0x3798], R24 ;  /* 0x0037981801007387 */ /* 0x0003e60000100a00 */
[----:B-1----:R-:W3:Y:S04]  /*34370*/  LDL.64 R24, [R1+0x50] ;  /* 0x0000500001187983 */ /* 0x002ee80000100a00 */
[----:B---3--:R1:W-:Y:S04]  /*34380*/  STL.64 [R1+0x37b0], R24 ;  /* 0x0037b01801007387 */ /* 0x0083e80000100a00 */
[----:B-1----:R-:W3:Y:S01]  /*34390*/  LDL.64 R24, [R1+0x60] ;  /* 0x0000600001187983 */ /* 0x002ee20000100a00 */
[----:B------:R-:W2:Y:S02]  /*343a0*/  LDL.LU.64 R18, [R1+0x37d8] ;  /* 0x0037d80001127983 */ /* 0x000ea40000300a00 */
[----:B------:R-:W2:Y:S02]  /*343b0*/  LDL.LU.64 R16, [R1+0x37d0] ;  /* 0x0037d00001107983 */ /* 0x000ea40000300a00 */
[----:B------:R-:W-:Y:S01]  /*343c0*/  STL [R1+0x3780], R7 ;  /* 0x0037800701007387 */ /* 0x000fe20000100800 */
[----:B------:R1:W-:Y:S01]  /*343d0*/  STL.64 [R1+0x3778], R4 ;  /* 0x0037780401007387 */ /* 0x0003e20000100a00 */
[----:B------:R-:W-:Y:S02]  /*343e0*/  STL.64 [R1+0x2f0], R12 ;  /* 0x0002f00c01007387 */ /* 0x000fe40000100a00 */
[----:B------:R-:W-:Y:S01]  /*343f0*/  STL.64 [R1+0x2f8], R14 ;  /* 0x0002f80e01007387 */ /* 0x000fe20000100a00 */
        /* <DEDUP_REMOVED lines=17> */
[----:B------:R-:W4:Y:S01]  /*34510*/  LDL.LU R12, [R1+0x290] ;  /* 0x00029000010c7983 */ /* 0x000f220000300800 */
[----:B------:R-:W4:Y:S02]  /*34520*/  LDL.LU R13, [R1+0x294] ;  /* 0x00029400010d7983 */ /* 0x000f240000300800 */
[----:B------:R-:W4:Y:S02]  /*34530*/  LDL.LU R14, [R1+0x298] ;  /* 0x00029800010e7983 */ /* 0x000f240000300800 */
[----:B------:R-:W4:Y:S07]  /*34540*/  LDL.LU R15, [R1+0x29c] ;  /* 0x00029c00010f7983 */ /* 0x000f2e0000300800 */
[----:B------:R1:W-:Y:S01]  /*34550*/  STL.64 [R1+0x2e0], R8 ;  /* 0x0002e00801007387 */ /* 0x0003e20000100a00 */
[----:B------:R3:W-:Y:S03]  /*34560*/  STL.64 [R1+0x2e8], R10 ;  /* 0x0002e80a01007387 */ /* 0x0007e60000100a00 */
[----:B-1----:R-:W2:Y:S01]  /*34570*/  LDL.LU.64 R8, [R1+0x37c8] ;  /* 0x0037c80001087983 */ /* 0x002ea20000300a00 */
[----:B---3--:R-:W-:-:S02]  /*34580*/  IMAD.MOV.U32 R11, RZ, RZ, R20 ;  /* 0x000000ffff0b7224 */ /* 0x008fc400078e0014 */
[----:B------:R-:W-:Y:S02]  /*34590*/  IMAD.MOV.U32 R10, RZ, RZ, R21 ;  /* 0x000000ffff0a7224 */ /* 0x000fe400078e0015 */
[----:B------:R-:W3:Y:S01]  /*345a0*/  LDL.LU.64 R22, [R1+0x37c0] ;  /* 0x0037c00001167983 */ /* 0x000ee20000300a00 */
        /* <DEDUP_REMOVED lines=18> */
[----:B--2---:R-:W-:Y:S11]  /*346d0*/  HMMA.1688.F32.TF32 R4, R16, R24, R4 ;  /* 0x000000181004723c */ /* 0x004ff60000081004 */
        /* <DEDUP_REMOVED lines=12> */
[----:B------:R-:W-:Y:S01]  /*347a0*/  STL.64 [R1+0x3728], R24 ;  /* 0x0037281801007387 */ /* 0x000fe20000100a00 */
[----:B------:R-:W3:Y:S02]  /*347b0*/  LDL.LU R20, [R1+0x1f0] ;  /* 0x0001f00001147983 */ /* 0x000ee40000300800 */
[----:B------:R-:W3:Y:S02]  /*347c0*/  LDL.LU R21, [R1+0x1f4] ;  /* 0x0001f40001157983 */ /* 0x000ee40000300800 */
[----:B------:R-:W3:Y:S01]  /*347d0*/  LDL.LU R22, [R1+0x1f8] ;  /* 0x0001f80001167983 */ /* 0x000ee20000300800 */
[----:B------:R-:W3:Y:S01]  /*347e0*/  LDL.LU R23, [R1+0x1fc] ;  /* 0x0001fc0001177983 */ /* 0x000ee20000300800 */
[----:B------:R-:W-:Y:S02]  /*347f0*/  IMAD.MOV.U32 R27, RZ, RZ, R8 ;  /* 0x000000ffff1b7224 */ /* 0x000fe400078e0008 */
[----:B------:R-:W-:Y:S01]  /*34800*/  IMAD.MOV.U32 R26, RZ, RZ, R9 ;  /* 0x000000ffff1a7224 */ /* 0x000fe200078e0009 */
[C---:B--2---:R-:W-:Y:S01]  /*34810*/  HMMA.1688.F32.TF32 R4, R16.reuse, R8, R4 ;  /* 0x000000081004723c */ /* 0x044fe20000081004 */
[----:B---3--:R-:W-:Y:S01]  /*34820*/  STL.64 [R1+0x3758], R22 ;  /* 0x0037581601007387 */ /* 0x008fe20000100a00 */
[----:B------:R1:W-:Y:S03]  /*34830*/  STL.64 [R1+0x3750], R20 ;  /* 0x0037501401007387 */ /* 0x0003e60000100a00 */
[----:B-1----:R-:W2:Y:S01]  /*34840*/  LDL.LU R20, [R1+0x280] ;  /* 0x0002800001147983 */ /* 0x002ea20000300800 */
[----:B------:R-:W2:Y:S02]  /*34850*/  LDL.LU R21, [R1+0x284] ;  /* 0x0002840001157983 */ /* 0x000ea40000300800 */
[----:B------:R-:W2:Y:S02]  /*34860*/  LDL.LU R22, [R1+0x288] ;  /* 0x0002880001167983 */ /* 0x000ea40000300800 */
[----:B------:R-:W2:Y:S11]  /*34870*/  LDL.LU R23, [R1+0x28c] ;  /* 0x00028c0001177983 */ /* 0x000eb60000300800 */
[----:B------:R-:W-:Y:S02]  /*34880*/  @!UPT UIADD3 URZ, URZ, URZ, URZ ;  /* 0x0000003f3f3ff290 */ /* 0x000fe4000fffe03f */
[----:B------:R-:W-:Y:S01]  /*34890*/  STL.64 [R1+0x2a0], R4 ;  /* 0x0002a00401007387 */ /* 0x000fe20000100a00 */
[----:B------:R1:W-:Y:S03]  /*348a0*/  STL.64 [R1+0x2a8], R6 ;  /* 0x0002a80601007387 */ /* 0x0003e60000100a00 */
[----:B-1----:R-:W3:Y:S01]  /*348b0*/  LDL.LU R7, [R1+0x3780] ;  /* 0x0037800001077983 */ /* 0x002ee20000300800 */
[----:B------:R-:W2:Y:S02]  /*348c0*/  LDL.LU.64 R4, [R1+0x3778] ;  /* 0x0037780001047983 */ /* 0x000ea40000300a00 */
[----:B------:R-:W4:Y:S02]  /*348d0*/  LDL.LU.64 R8, [R1+0x3770] ;  /* 0x0037700001087983 */ /* 0x000f240000300a00 */
[----:B------:R-:W-:Y:S02]  /*348e0*/  IMAD.MOV.U32 R24, RZ, RZ, R11 ;  /* 0x000000ffff187224 */ /* 0x000fe400078e000b */
[----:B------:R-:W-:Y:S01]  /*348f0*/  IMAD.MOV.U32 R25, RZ, RZ, R10 ;  /* 0x000000ffff197224 */ /* 0x000fe200078e000a */
[C---:B----4-:R-:W-:Y:S01]  /*34900*/  HMMA.1688.F32.TF32 R12, R16.reuse, R8, R12 ;  /* 0x00000008100c723c */ /* 0x050fe2000008100c */
[----:B------:R-:W-:Y:S11]  /*34910*/  IMAD.MOV.U32 R6, RZ, RZ, R9 ;  /* 0x000000ffff067224 */ /* 0x000ff600078e0009 */
[----:B------:R-:W-:Y:S11]  /*34920*/  @!UPT UIADD3 URZ, URZ, URZ, URZ ;  /* 0x0000003f3f3ff290 */ /* 0x000ff6000fffe03f */
[----:B------:R1:W-:Y:S01]  /*34930*/  STL.64 [R1+0x290], R12 ;  /* 0x0002900c01007387 */ /* 0x0003e20000100a00 */
[----:B------:R-:W-:Y:S02]  /*34940*/  STL.64 [R1+0x298], R14 ;  /* 0x0002980e01007387 */ /* 0x000fe40000100a00 */
[----:B------:R-:W4:Y:S02]  /*34950*/  LDL.LU.64 R10, [R1+0x3768] ;  /* 0x00376800010a7983 */ /* 0x000f240000300a00 */
[----:B-1----:R-:W-:Y:S02]  /*34960*/  IMAD.MOV.U32 R12, RZ, RZ, R8 ;  /* 0x000000ffff0c7224 */ /* 0x002fe400078e0008 */
[----:B------:R-:W2:Y:S03]  /*34970*/  LDL.LU.64 R8, [R1+0x3760] ;  /* 0x0037600001087983 */ /* 0x000ea60000300a00 */
[----:B------:R1:W-:Y:S02]  /*34980*/  STL [R1+0x36f0], R12 ;  /* 0x0036f00c01007387 */ /* 0x0003e40000100800 */
        /* <DEDUP_REMOVED lines=10> */
[C---:B------:R-:W-:Y:S01]  /*34a30*/  HMMA.1688.F32.TF32 R20, R16.reuse, R8, R20 ;  /* 0x000000081014723c */ /* 0x040fe20000081014 */
        /* <DEDUP_REMOVED lines=11> */
[----:B------:R-:W2:Y:S02]  /*34af0*/  LDL.LU R15, [R1+0x1ec] ;  /* 0x0001ec00010f7983 */ /* 0x000ea40000300800 */
        /* <DEDUP_REMOVED lines=8> */
[----:B------:R1:W-:Y:S02]  /*34b80*/  STL.64 [R1+0x1f0], R16 ;  /* 0x0001f01001007387 */ /* 0x0003e40000100a00 */
[----:B-1----:R-:W-:Y:S02]  /*34b90*/  IMAD.MOV.U32 R16, RZ, RZ, R27 ;  /* 0x000000ffff107224 */ /* 0x002fe400078e001b */
[----:B------:R-:W-:Y:S01]  /*34ba0*/  IMAD.MOV.U32 R17, RZ, RZ, R26 ;  /* 0x000000ffff117224 */ /* 0x000fe200078e001a */
[----:B------:R-:W-:Y:S01]  /*34bb0*/  STL.64 [R1+0x1f8], R18 ;  /* 0x0001f81201007387 */ /* 0x000fe20000100a00 */
[----:B---3--:R-:W-:Y:S02]  /*34bc0*/  STL [R1+0x36c8], R7 ;  /* 0x0036c80701007387 */ /* 0x008fe40000100800 */
[----:B------:R-:W-:Y:S01]  /*34bd0*/  STL.64 [R1+0x36c0], R4 ;  /* 0x0036c00401007387 */ /* 0x000fe20000100a00 */
        /* <DEDUP_REMOVED lines=22> */
[----:B------:R-:W2:Y:S11]  /*34d40*/  LDL.LU R12, [R1+0x36f0] ;  /* 0x0036f000010c7983 */ /* 0x000eb60000300800 */
[----:B------:R-:W-:Y:S10]  /*34d50*/  @!UPT UIADD3 URZ, URZ, URZ, URZ ;  /* 0x0000003f3f3ff290 */ /* 0x000ff4000fffe03f */
[----:B------:R-:W-:Y:S01]  /*34d60*/  STL.64 [R1+0x1b0], R24 ;  /* 0x0001b01801007387 */ /* 0x000fe20000100a00 */
[----:B------:R1:W-:Y:S03]  /*34d70*/  STL.64 [R1+0x1b8], R26 ;  /* 0x0001b81a01007387 */ /* 0x0003e60000100a00 */
[----:B-1----:R-:W3:Y:S01]  /*34d80*/  LDL.LU.64 R26, [R1+0x36e8] ;  /* 0x0036e800011a7983 */ /* 0x002ee20000300a00 */
[----:B------:R-:W3:Y:S02]  /*34d90*/  LDL.LU.64 R24, [R1+0x36e0] ;  /* 0x0036e00001187983 */ /* 0x000ee40000300a00 */
[----:B---3--:R-:W-:Y:S01]  /*34da0*/  HMMA.1688.F32.TF32 R16, R20, R16, R24 ;  /* 0x000000101410723c */ /* 0x008fe20000081018 */
[----:B------:R-:W3:Y:S01]  /*34db0*/  LDL.LU.64 R26, [R1+0x36d8] ;  /* 0x0036d800011a7983 */ /* 0x000ee20000300a00 */
[----:B------:R-:W3:Y:S11]  /*34dc0*/  LDL.LU.64 R24, [R1+0x36d0] ;  /* 0x0036d00001187983 */ /* 0x000ef60000300a00 */
[----:B------:R-:W-:Y:S10]  /*34dd0*/  @!UPT UIADD3 URZ, URZ, URZ, URZ ;  /* 0x0000003f3f3ff290 */ /* 0x000ff4000fffe03f */
[----:B------:R1:W-:Y:S01]  /*34de0*/  STL.64 [R1+0x1a0], R16 ;  /* 0x0001a01001007387 */ /* 0x0003e20000100a00 */
[----:B------:R2:W-:Y:S03]  /*34df0*/  STL.64 [R1+0x1a8], R18 ;  /* 0x0001a81201007387 */ /* 0x0005e60000100a00 */
[----:B-1----:R-:W3:Y:S01]  /*34e00*/  LDL.LU R16, [R1+0x420] ;  /* 0x0004200001107983 */ /* 0x002ee20000300800 */
[----:B------:R-:W3:Y:S02]  /*34e10*/  LDL.LU R17, [R1+0x424] ;  /* 0x0004240001117983 */ /* 0x000ee40000300800 */
[----:B--2---:R-:W2:Y:S02]  /*34e20*/  LDL.LU R18, [R1+0x428] ;  /* 0x0004280001127983 */ /* 0x004ea40000300800 */
[----:B------:R-:W-:Y:S02]  /*34e30*/  IMAD.MOV.U32 R19, RZ, RZ, R3 ;  /* 0x000000ffff137224 */ /* 0x000fe400078e0003 */
[----:B------:R-:W4:Y:S04]  /*34e40*/  LDL.LU R3, [R1+0x36cc] ;  /* 0x0036cc0001037983 */ /* 0x000f280000300800 */
        /* <DEDUP_REMOVED lines=8> */
[----:B------:R-:W2:Y:S02]  /*34ed0*/  LDL.LU R4, [R1+0x180] ;  /* 0x0001800001047983 */ /* 0x000ea40000300800 */
[----:B-1----:R-:W-:-:S02]  /*34ee0*/  IMAD.MOV.U32 R16, RZ, RZ, R12 ;  /* 0x000000ffff107224 */ /* 0x002fc400078e000c */
[----:B------:R-:W-:-:S07]  /*34ef0*/  IMAD.MOV.U32 R17, RZ, RZ, R6 ;  /* 0x000000ffff117224 */ /* 0x000fce00078e0006 */
[C---:B------:R-:W-:Y:S11]  /*34f00*/  HMMA.1688.F32.TF32 R12, R20.reuse, R16, R24 ;  /* 0x00000010140c723c */ /* 0x040ff60000081018 */
[----:B------:R-:W-:Y:S11]  /*34f10*/  @!UPT UIADD3 URZ, URZ, URZ, URZ ;  /* 0x0000003f3f3ff290 */ /* 0x000ff6000fffe03f */
[----:B------:R-:W-:Y:S01]  /*34f20*/  @!UPT UIADD3 URZ, URZ, URZ, URZ ;  /* 0x0000003f3f3ff290 */ /* 0x000fe2000fffe03f */
[----:B------:R-:W-:Y:S01]  /*34f30*/  STL.64 [R1+0x190], R12 ;  /* 0x0001900c01007387 */ /* 0x000fe20000100a00 */
[----:B------:R-:W-:Y:S02]  /*34f40*/  STL.64 [R1+0x198], R14 ;  /* 0x0001980e01007387 */ /* 0x000fe40000100a00 */
[----:B------:R-:W2:Y:S02]  /*34f50*/  LDL.LU R5, [R1+0x184] ;  /* 0x0001840001057983 */ /* 0x000ea40000300800 */
[----:B------:R-:W2:Y:S01]  /*34f60*/  LDL.LU R6, [R1+0x188] ;  /* 0x0001880001067983 */ /* 0x000ea20000300800 */
[----:B------:R-:W2:Y:S01]  /*34f70*/  LDL.LU R7, [R1+0x18c] ;  /* 0x00018c0001077983 */ /* 0x000ea20000300800 */
[----:B------:R1:W-:Y:S03]  /*34f80*/  STL.64 [R1+0x3638], R16 ;  /* 0x0036381001007387 */ /* 0x0003e60000100a00 */
[----:B-1----:R-:W3:Y:S01]  /*34f90*/  LDL.LU R16, [R1+0x440] ;  /* 0x0004400001107983 */ /* 0x002ee20000300800 */
[----:B------:R-:W3:Y:S02]  /*34fa0*/  LDL.LU R17, [R1+0x444] ;  /* 0x0004440001117983 */ /* 0x000ee40000300800 */
[----:B------:R-:W2:Y:S02]  /*34fb0*/  LDL.LU R18, [R1+0x448] ;  /* 0x0004480001127983 */ /* 0x000ea40000300800 */
[----:B------:R-:W2:Y:S01]  /*34fc0*/  LDL.LU R19, [R1+0x44c] ;  /* 0x00044c0001137983 */ /* 0x000ea20000300800 */
[----:B------:R-:W2:Y:S01]  /*34fd0*/  LDL.LU R12, [R1+0xd0] ;  /* 0x0000d000010c7983 */ /* 0x000ea20000300800 */
        /* <DEDUP_REMOVED lines=9> */
[----:B------:R-:W2:Y:S01]  /*35070*/  LDL.LU R24, [R1+0x460] ;  /* 0x0004600001187983 */ /* 0x000ea20000300800 */
[----:B------:R-:W2:Y:S02]  /*35080*/  LDL.LU R25, [R1+0x464] ;  /* 0x0004640001197983 */ /* 0x000ea40000300800 */
[----:B------:R-:W2:Y:S02]  /*35090*/  LDL.LU R26, [R1+0x468] ;  /* 0x00046800011a7983 */ /* 0x000ea40000300800 */
[----:B------:R-:W2:Y:S01]  /*350a0*/  LDL.LU R27, [R1+0x46c] ;  /* 0x00046c00011b7983 */ /* 0x000ea20000300800 */
[----:B------:R-:W-:Y:S01]  /*350b0*/  STL.64 [R1+0x3658], R18 ;  /* 0x0036581201007387 */ /* 0x000fe20000100a00 */
[----:B---3--:R1:W-:Y:S03]  /*350c0*/  STL.64 [R1+0x3650], R16 ;  /* 0x0036501001007387 */ /* 0x0083e60000100a00 */
[----:B-1----:R-:W3:Y:S04]  /*350d0*/  LDL.LU.64 R16, [R1+0x40] ;  /* 0x0000400001107983 */ /* 0x002ee80000300a00 */
[----:B---3--:R1:W-:Y:S04]  /*350e0*/  STL.64 [R1+0x3668], R16 ;  /* 0x0036681001007387 */ /* 0x0083e80000100a00 */
[----:B-1----:R-:W3:Y:S01]  /*350f0*/  LDL.LU R16, [R1+0xc0] ;  /* 0x0000c00001107983 */ /* 0x002ee20000300800 */
[----:B------:R-:W3:Y:S02]  /*35100*/  LDL.LU R17, [R1+0xc4] ;  /* 0x0000c40001117983 */ /* 0x000ee40000300800 */
[----:B------:R-:W2:Y:S02]  /*35110*/  LDL.LU R18, [R1+0xc8] ;  /* 0x0000c80001127983 */ /* 0x000ea40000300800 */
[----:B------:R-:W2:Y:S01]  /*35120*/  LDL.LU R19, [R1+0xcc] ;  /* 0x0000cc0001137983 */ /* 0x000ea20000300800 */
[----:B------:R-:W-:Y:S01]  /*35130*/  HMMA.1688.F32.TF32 R4, R20, R8, R4 ;  /* 0x000000081404723c */ /* 0x000fe20000081004 */
[----:B--2---:R-:W-:Y:S01]  /*35140*/  STL.64 [R1+0x3688], R18 ;  /* 0x0036881201007387 */ /* 0x004fe20000100a00 */
[----:B---3--:R1:W-:Y:S03]  /*35150*/  STL.64 [R1+0x3680], R16 ;  /* 0x0036801001007387 */ /* 0x0083e60000100a00 */
[----:B-1----:R-:W2:Y:S04]  /*35160*/  LDL.LU.64 R16, [R1+0x60] ;  /* 0x0000600001107983 */ /* 0x002ea80000300a00 */
[----:B--2---:R1:W-:Y:S04]  /*35170*/  STL.64 [R1+0x36a0], R16 ;  /* 0x0036a01001007387 */ /* 0x0043e80000100a00 */
[----:B-1----:R-:W2:Y:S10]  /*35180*/  LDL.LU.64 R16, [R1+0x70] ;  /* 0x0000700001107983 */ /* 0x002eb40000300a00 */
[----:B------:R-:W-:Y:S02]  /*35190*/  STL.64 [R1+0x180], R4 ;  /* 0x0001800401007387 */ /* 0x000fe40000100a00 */
[----:B------:R1:W-:Y:S02]  /*351a0*/  STL.64 [R1+0x188], R6 ;  /* 0x0001880601007387 */ /* 0x0003e40000100a00 */
[----:B-1----:R-:W3:Y:S01]  /*351b0*/  LDL.LU R7, [R1+0x36c8] ;  /* 0x0036c80001077983 */ /* 0x002ee20000300800 */
[----:B------:R-:W2:Y:S02]  /*351c0*/  LDL.LU.64 R4, [R1+0x36c0] ;  /* 0x0036c00001047983 */ /* 0x000ea40000300a00 */
[----:B----4-:R-:W-:Y:S02]  /*351d0*/  STL.64 [R1+0x3630], R10 ;  /* 0x0036300a01007387 */ /* 0x010fe40000100a00 */
[----:B------:R1:W-:Y:S02]  /*351e0*/  STL.64 [R1+0x3628], R8 ;  /* 0x0036280801007387 */ /* 0x0003e40000100a00 */
[----:B-1----:R-:W4:Y:S01]  /*351f0*/  LDL.LU R8, [R1+0x90] ;  /* 0x0000900001087983 */ /* 0x002f220000300800 */
[----:B------:R-:W4:Y:S02]  /*35200*/  LDL.LU R9, [R1+0x94] ;  /* 0x0000940001097983 */ /* 0x000f240000300800 */
[----:B------:R-:W2:Y:S02]  /*35210*/  LDL.LU R10, [R1+0x98] ;  /* 0x00009800010a7983 */ /* 0x000ea40000300800 */
[----:B------:R-:W-:-:S02]  /*35220*/  IMAD.MOV.U32 R11, RZ, RZ, R3 ;  /* 0x000000ffff0b7224 */ /* 0x000fc400078e0003 */
[----:B------:R-:W3:Y:S04]  /*35230*/  LDL.LU R3, [R1+0x36b8] ;  /* 0x0036b80001037983 */ /* 0x000ee80000300800 */
[----:B--2---:R-:W-:Y:S01]  /*35240*/  STL.64 [R1+0x3648], R10 ;  /* 0x0036480a01007387 */ /* 0x004fe20000100a00 */
[----:B----4-:R1:W-:Y:S03]  /*35250*/  STL.64 [R1+0x3640], R8 ;  /* 0x0036400801007387 */ /* 0x0103e60000100a00 */
[----:B-1----:R-:W2:Y:S01]  /*35260*/  LDL.LU.64 R8, [R1+0x30] ;  /* 0x0000300001087983 */ /* 0x002ea20000300a00 */
[----:B---3--:R-:W-:-:S03]  /*35270*/  IMAD.MOV.U32 R11, RZ, RZ, R3 ;  /* 0x000000ffff0b7224 */ /* 0x008fc600078e0003 */
[----:B--2---:R1:W-:Y:S04]  /*35280*/  STL.64 [R1+0x3660], R8 ;  /* 0x0036600801007387 */ /* 0x0043e80000100a00 */
[----:B-1----:R-:W2:Y:S01]  /*35290*/  LDL.LU R8, [R1+0xb0] ;  /* 0x0000b00001087983 */ /* 0x002ea20000300800 */
[----:B------:R-:W2:Y:S02]  /*352a0*/  LDL.LU R9, [R1+0xb4] ;  /* 0x0000b40001097983 */ /* 0x000ea40000300800 */
[----:B------:R-:W3:Y:S01]  /*352b0*/  LDL.LU R10, [R1+0xb8] ;  /* 0x0000b800010a7983 */ /* 0x000ee20000300800 */
[----:B------:R-:W-:Y:S01]  /*352c0*/  HMMA.1688.F32.TF32 R20, R20, R4, R24 ;  /* 0x000000041414723c */ /* 0x000fe20000081018 */
[----:B---3--:R-:W-:Y:S01]  /*352d0*/  STL.64 [R1+0x3678], R10 ;  /* 0x0036780a01007387 */ /* 0x008fe20000100a00 */
[----:B--2---:R1:W-:Y:S03]  /*352e0*/  STL.64 [R1+0x3670], R8 ;  /* 0x0036700801007387 */ /* 0x0043e60000100a00 */
[----:B-1----:R-:W2:Y:S01]  /*352f0*/  LDL.LU.64 R8, [R1+0x50] ;  /* 0x0000500001087983 */ /* 0x002ea20000300a00 */
[----:B------:R-:W3:Y:S02]  /*35300*/  LDL.LU.64 R26, [R1+0x36b0] ;  /* 0x0036b000011a7983 */ /* 0x000ee40000300a00 */
[----:B------:R-:W3:Y:S11]  /*35310*/  LDL.LU.64 R24, [R1+0x36a8] ;  /* 0x0036a80001187983 */ /* 0x000ef60000300a00 */
[----:B------:R-:W-:Y:S04]  /*35320*/  @!UPT UIADD3 URZ, URZ, URZ, URZ ;  /* 0x0000003f3f3ff290 */ /* 0x000fe8000fffe03f */
[----:B------:R1:W-:Y:S01]  /*35330*/  STL.64 [R1+0xf0], R20 ;  /* 0x0000f01401007387 */ /* 0x0003e20000100a00 */
[----:B------:R-:W-:Y:S01]  /*35340*/  STL.64 [R1+0xf8], R22 ;  /* 0x0000f81601007387 */ /* 0x000fe20000100a00 */
[----:B-1----:R-:W-:Y:S02]  /*35350*/  IMAD.MOV.U32 R21, RZ, RZ, R16 ;  /* 0x000000ffff157224 */ /* 0x002fe400078e0010 */
[----:B------:R-:W-:Y:S01]  /*35360*/  IMAD.MOV.U32 R20, RZ, RZ, R17 ;  /* 0x000000ffff147224 */ /* 0x000fe200078e0011 */
[C---:B---3--:R-:W-:Y:S01]  /*35370*/  HMMA.1688.F32.TF32 R12, R24.reuse, R16, R12 ;  /* 0x00000010180c723c */ /* 0x048fe2000008100c */
[----:B------:R-:W3:Y:S11]  /*35380*/  LDL.LU.64 R16, [R1+0x36a0] ;  /* 0x0036a00001107983 */ /* 0x000ef60000300a00 */
[----:B------:R-:W-:Y:S11]  /*35390*/  @!UPT UIADD3 URZ, URZ, URZ, URZ ;  /* 0x0000003f3f3ff290 */ /* 0x000ff6000fffe03f */
[----:B------:R-:W-:Y:S01]  /*353a0*/  STL.64 [R1+0xe0], R12 ;  /* 0x0000e00c01007387 */ /* 0x000fe20000100a00 */
[----:B------:R1:W-:Y:S02]  /*353b0*/  STL [R1+0xe8], R14 ;  /* 0x0000e80e01007387 */ /* 0x0003e40000100800 */
[----:B------:R-:W-:Y:S02]  /*353c0*/  IMAD.MOV.U32 R3, RZ, RZ, R15 ;  /* 0x000000ffff037224 */ /* 0x000fe400078e000f */
[----:B-1----:R-:W3:Y:S01]  /*353d0*/  LDL.LU.64 R14, [R1+0x3698] ;  /* 0x00369800010e7983 */ /* 0x002ee20000300a00 */
[----:B------:R-:W3:Y:S02]  /*353e0*/  LDL.LU.64 R12, [R1+0x3690] ;  /* 0x00369000010c7983 */ /* 0x000ee40000300a00 */
[----:B------:R-:W-:Y:S01]  /*353f0*/  STL [R1+0x327c], R3 ;  /* 0x00327c0301007387 */ /* 0x000fe20000100800 */
[----:B---3--:R-:W-:Y:S11]  /*35400*/  HMMA.1688.F32.TF32 R12, R24, R16, R12 ;  /* 0x00000010180c723c */ /* 0x008ff6000008100c */
[----:B------:R-:W-:Y:S11]  /*35410*/  @!UPT UIADD3 URZ, URZ, URZ, URZ ;  /* 0x0000003f3f3ff290 */ /* 0x000ff6000fffe03f */
[----:B------:R-:W-:Y:S01]  /*35420*/  @!UPT UIADD3 URZ, URZ, URZ, URZ ;  /* 0x0000003f3f3ff290 */ /* 0x000fe2000fffe03f */
[----:B------:R1:W-:Y:S01]  /*35430*/  STL.64 [R1+0xd0], R12 ;  /* 0x0000d00c01007387 */ /* 0x0003e20000100a00 */
[----:B------:R2:W-:Y:S02]  /*35440*/  STL.64 [R1+0xd8], R14 ;  /* 0x0000d80e01007387 */ /* 0x0005e40000100a00 */
[----:B------:R-:W3:Y:S02]  /*35450*/  LDL.LU.64 R18, [R1+0x3688] ;  /* 0x0036880001127983 */ /* 0x000ee40000300a00 */
[----:B-1----:R-:W-:Y:S02]  /*35460*/  IMAD.MOV.U32 R13, RZ, RZ, R16 ;  /* 0x000000ffff0d7224 */ /* 0x002fe400078e0010 */
[----:B------:R-:W-:Y:S02]  /*35470*/  IMAD.MOV.U32 R12, RZ, RZ, R17 ;  /* 0x000000ffff0c7224 */ /* 0x000fe400078e0011 */
[----:B------:R-:W3:Y:S01]  /*35480*/  LDL.LU.64 R16, [R1+0x3680] ;  /* 0x0036800001107983 */ /* 0x000ee20000300a00 */
[----:B--2---:R-:W-:-:S02]  /*35490*/  IMAD.MOV.U32 R15, RZ, RZ, R8 ;  /* 0x000000ffff0f7224 */ /* 0x004fc400078e0008 */
[----:B------:R-:W-:Y:S02]  /*354a0*/  IMAD.MOV.U32 R14, RZ, RZ, R9 ;  /* 0x000000ffff0e7224 */ /* 0x000fe400078e0009 */
[----:B------:R-:W2:Y:S01]  /*354b0*/  LDL.LU.64 R10, [R1+0x3678] ;  /* 0x00367800010a7983 */ /* 0x000ea20000300a00 */
[----:B---3--:R-:W-:Y:S01]  /*354c0*/  HMMA.1688.F32.TF32 R16, R24, R8, R16 ;  /* 0x000000081810723c */ /* 0x008fe20000081010 */
[----:B------:R-:W2:Y:S11]  /*354d0*/  LDL.LU.64 R8, [R1+0x3670] ;  /* 0x0036700001087983 */ /* 0x000eb60000300a00 */
[----:B------:R-:W-:Y:S11]  /*354e0*/  @!UPT UIADD3 URZ, URZ, URZ, URZ ;  /* 0x0000003f3f3ff290 */ /* 0x000ff6000fffe03f */
[----:B------:R1:W-:Y:S01]  /*354f0*/  STL.64 [R1+0xc0], R16 ;  /* 0x0000c01001007387 */ /* 0x0003e20000100a00 */
[----:B------:R-:W-:Y:S03]  /*35500*/  STL [R1+0xc8], R18 ;  /* 0x0000c81201007387 */ /* 0x000fe60000100800 */
[----:B-1----:R-:W2:Y:S01]  /*35510*/  LDL.LU.64 R16, [R1+0x3668] ;  /* 0x0036680001107983 */ /* 0x002ea20000300a00 */
[----:B------:R-:W-:-:S05]  /*35520*/  IMAD.MOV.U32 R3, RZ, RZ, R19 ;  /* 0x000000ffff037224 */ /* 0x000fca00078e0013 */
[----:B------:R-:W-:Y:S01]  /*35530*/  STL [R1+0x32b8], R3 ;  /* 0x0032b80301007387 */ /* 0x000fe20000100800 */
[C---:B--2---:R-:W-:Y:S01]  /*35540*/  HMMA.1688.F32.TF32 R8, R24.reuse, R16, R8 ;  /* 0x000000101808723c */ /* 0x044fe20000081008 */
[----:B------:R-:W-:Y:S02]  /*35550*/  IMAD.MOV.U32 R23, RZ, RZ, R16 ;  /* 0x000000ffff177224 */ /* 0x000fe400078e0010 */
[----:B------:R-:W-:Y:S11]  /*35560*/  IMAD.MOV.U32 R22, RZ, RZ, R17 ;  /* 0x000000ffff167224 */ /* 0x000ff600078e0011 */
[----:B------:R-:W-:Y:S09]  /*35570*/  @!UPT UIADD3 URZ, URZ, URZ, URZ ;  /* 0x0000003f3f3ff290 */ /* 0x000ff2000fffe03f */
[----:B------:R1:W-:Y:S01]  /*35580*/  STL.64 [R1+0xb0], R8 ;  /* 0x0000b00801007387 */ /* 0x0003e20000100a00 */
[----:B------:R2:W-:Y:S03]  /*35590*/  STL.64 [R1+0xb8], R10 ;  /* 0x0000b80a01007387 */ /* 0x0005e60000100a00 */
[----:B-1----:R-:W3:Y:S01]  /*355a0*/  LDL.LU.64 R8, [R1+0x3660] ;  /* 0x0036600001087983 */ /* 0x002ee20000300a00 */
[----:B------:R-:W3:Y:S02]  /*355b0*/  LDL.LU.64 R18, [R1+0x3658] ;  /* 0x0036580001127983 */ /* 0x000ee40000300a00 */
[----:B------:R-:W3:Y:S02]  /*355c0*/  LDL.LU.64 R16, [R1+0x3650] ;  /* 0x0036500001107983 */ /* 0x000ee40000300a00 */
[----:B--2---:R-:W2:Y:S01]  /*355d0*/  LDL.LU.64 R10, [R1+0x3648] ;  /* 0x00364800010a7983 */ /* 0x004ea20000300a00 */
[----:B---3--:R-:W-:Y:S01]  /*355e0*/  HMMA.1688.F32.TF32 R16, R24, R8, R16 ;  /* 0x000000081810723c */ /* 0x008fe20000081010 */
[----:B------:R-:W-:-:S02]  /*355f0*/  IMAD.MOV.U32 R28, RZ, RZ, R8 ;  /* 0x000000ffff1c7224 */ /* 0x000fc400078e0008 */
[----:B------:R-:W-:Y:S02]  /*35600*/  IMAD.MOV.U32 R29, RZ, RZ, R9 ;  /* 0x000000ffff1d7224 */ /* 0x000fe400078e0009 */
[----:B------:R-:W2:Y:S11]  /*35610*/  LDL.LU.64 R8, [R1+0x3640] ;  /* 0x0036400001087983 */ /* 0x000eb60000300a00 */
[----:B------:R-:W-:Y:S07]  /*35620*/  @!UPT UIADD3 URZ, URZ, URZ, URZ ;  /* 0x0000003f3f3ff290 */ /* 0x000fee000fffe03f */
[----:B------:R1:W-:Y:S01]  /*35630*/  STL.64 [R1+0xa0], R16 ;  /* 0x0000a01001007387 */ /* 0x0003e20000100a00 */
[----:B------:R2:W-:Y:S03]  /*35640*/  STL [R1+0xa8], R18 ;  /* 0x0000a81201007387 */ /* 0x0005e60000100800 */
[----:B-1----:R-:W2:Y:S01]  /*35650*/  LDL.LU.64 R16, [R1+0x3638] ;  /* 0x0036380001107983 */ /* 0x002ea20000300a00 */
[----:B------:R-:W-:-:S05]  /*35660*/  IMAD.MOV.U32 R3, RZ, RZ, R19 ;  /* 0x000000ffff037224 */ /* 0x000fca00078e0013 */
[----:B------:R-:W-:Y:S01]  /*35670*/  STL [R1+0x32bc], R3 ;  /* 0x0032bc0301007387 */ /* 0x000fe20000100800 */
[C---:B--2---:R-:W-:Y:S03]  /*35680*/  HMMA.1688.F32.TF32 R16, R24.reuse, R16, R8 ;  /* 0x000000101810723c */ /* 0x044fe60000081008 */
[----:B------:R-:W2:Y:S01]  /*35690*/  LDL.LU.64 R10, [R1+0x3630] ;  /* 0x00363000010a7983 */ /* 0x000ea20000300a00 */
[----:B------:R-:W3:Y:S11]  /*356a0*/  LDL.LU.64 R8, [R1+0x3628] ;  /* 0x0036280001087983 */ /* 0x000ef60000300a00 */
[----:B------:R-:W-:Y:S08]  /*356b0*/  @!UPT UIADD3 URZ, URZ, URZ, URZ ;  /* 0x0000003f3f3ff290 */ /* 0x000ff0000fffe03f */
[----:B------:R-:W-:Y:S01]  /*356c0*/  STL.64 [R1+0x90], R16 ;  /* 0x0000901001007387 */ /* 0x000fe20000100a00 */
[----:B------:R1:W-:Y:S03]  /*356d0*/  STL.64 [R1+0x98], R18 ;  /* 0x0000981201007387 */ /* 0x0003e60000100a00 */
[----:B-1----:R-:W3:Y:S01]  /*356e0*/  LDL.LU.64 R18, [R1+0x3620] ;  /* 0x0036200001127983 */ /* 0x002ee20000300a00 */
[----:B------:R-:W3:Y:S02]  /*356f0*/  LDL.LU.64 R16, [R1+0x3618] ;  /* 0x0036180001107983 */ /* 0x000ee40000300a00 */
[C---:B---3--:R-:W-:Y:S11]  /*35700*/  HMMA.1688.F32.TF32 R16, R24.reuse, R8, R16 ;  /* 0x000000081810723c */ /* 0x048ff60000081010 */
[----:B------:R-:W-:Y:S11]  /*35710*/  @!UPT UIADD3 URZ, URZ, URZ, URZ ;  /* 0x0000003f3f3ff290 */ /* 0x000ff6000fffe03f */
[----:B------:R-:W-:Y:S01]  /*35720*/  @!UPT UIADD3 URZ, URZ, URZ, URZ ;  /* 0x0000003f3f3ff290 */ /* 0x000fe2000fffe03f */
[----:B------:R-:W-:Y:S01]  /*35730*/  STL.64 [R1+0x80], R16 ;  /* 0x0000801001007387 */ /* 0x000fe20000100a00 */
[----:B------:R1:W-:Y:S02]  /*35740*/  STL [R1+0x8c], R19 ;  /* 0x00008c1301007387 */ /* 0x0003e40000100800 */
[----:B------:R-:W-:Y:S02]  /*35750*/  IMAD.MOV.U32 R3, RZ, RZ, R18 ;  /* 0x000000ffff037224 */ /* 0x000fe400078e0012 */
[----:B-1----:R-:W3:Y:S01]  /*35760*/  LDL.LU.64 R18, [R1+0x3610] ;  /* 0x0036100001127983 */ /* 0x002ee20000300a00 */
[----:B------:R-:W3:Y:S02]  /*35770*/  LDL.LU.64 R16, [R1+0x3608] ;  /* 0x0036080001107983 */ /* 0x000ee40000300a00 */
[----:B--2---:R-:W-:Y:S02]  /*35780*/  STL.64 [R1+0x35a0], R10 ;  /* 0x0035a00a01007387 */ /* 0x004fe40000100a00 */
[----:B------:R3:W-:Y:S01]  /*35790*/  STL.64 [R1+0x3598], R8 ;  /* 0x0035980801007387 */ /* 0x0007e20000100a00 */
[----:B------:R-:W-:Y:S01]  /*357a0*/  STL [R1+0x3350], R3 ;  /* 0x0033500301007387 */ /* 0x000fe20000100800 */
[----:B------:R-:W-:Y:S02]  /*357b0*/  STL [R1+0x3590], R7 ;  /* 0x0035900701007387 */ /* 0x000fe40000100800 */
[----:B------:R1:W-:Y:S01]  /*357c0*/  STL.64 [R1+0x3588], R4 ;  /* 0x0035880401007387 */ /* 0x0003e20000100a00 */
[----:B---3--:R-:W-:Y:S01]  /*357d0*/  HMMA.1688.F32.TF32 R8, R24, R4, R16 ;  /* 0x000000041808723c */ /* 0x008fe20000081010 */
[----:B------:R-:W-:Y:S04]  /*357e0*/  LDS R18, [R0+0x8f000] ;  /* 0x08f0000000127984 */ /* 0x000fe80000000800 */
[----:B------:R-:W2:Y:S04]  /*357f0*/  LDS R19, [R2+0x8f000] ;  /* 0x08f0000002137984 */ /* 0x000ea80000000800 */
[----:B------:R-:W-:Y:S04]  /*35800*/  LDS R16, [R0+0x8e000] ;  /* 0x08e0000000107984 */ /* 0x000fe80000000800 */
[----:B------:R-:W3:Y:S04]  /*35810*/  LDS R17, [R2+0x8e000] ;  /* 0x08e0000002117984 */ /* 0x000ee80000000800 */
[----:B------:R-:W-:Y:S04]  /*35820*/  LDS R26, [R0+0x8f100] ;  /* 0x08f10000001a7984 */ /* 0x000fe80000000800 */
[----:B------:R-:W-:Y:S04]  /*35830*/  LDS R27, [R2+0x8f100] ;  /* 0x08f10000021b7984 */ /* 0x000fe80000000800 */
[----:B------:R-:W-:Y:S04]  /*35840*/  LDS R24, [R0+0x8e100] ;  /* 0x08e1000000187984 */ /* 0x000fe80000000800 */
[----:B------:R-:W-:Y:S04]  /*35850*/  LDS R25, [R2+0x8e100] ;  /* 0x08e1000002197984 */ /* 0x000fe80000000800 */
[----:B------:R-:W-:Y:S01]  /*35860*/  STL.64 [R1], R8 ;  /* 0x0000000801007387 */ /* 0x000fe20000100a00 */
[----:B------:R-:W-:Y:S02]  /*35870*/  STL.64 [R1+0x8], R10 ;  /* 0x0000080a01007387 */ /* 0x000fe40000100a00 */
[----:B-1----:R-:W4:Y:S02]  /*35880*/  LDL.LU R4, [R1+0x410] ;  /* 0x0004100001047983 */ /* 0x002f240000300800 */
[----:B------:R-:W4:Y:S01]  /*35890*/  LDL.LU R5, [R1+0x414] ;  /* 0x0004140001057983 */ /* 0x000f220000300800 */
[----:B------:R-:W2:Y:S01]  /*358a0*/  LDL.LU R6, [R1+0x418] ;  /* 0x0004180001067983 */ /* 0x000ea20000300800 */
[----:B------:R-:W2:Y:S03]  /*358b0*/  LDL.LU R7, [R1+0x41c] ;  /* 0x00041c0001077983 */ /* 0x000ea60000300800 */
[----:B--2---:R-:W-:Y:S01]  /*358c0*/  STL.64 [R1+0x35b0], R6 ;  /* 0x0035b00601007387 */ /* 0x004fe20000100a00 */
[----:B----4-:R1:W-:Y:S03]  /*358d0*/  STL.64 [R1+0x35a8], R4 ;  /* 0x0035a80401007387 */ /* 0x0103e60000100a00 */
[----:B-1----:R-:W2:Y:S01]  /*358e0*/  LDL.LU R4, [R1+0x430] ;  /* 0x0004300001047983 */ /* 0x002ea20000300800 */
[----:B------:R-:W2:Y:S02]  /*358f0*/  LDL.LU R5, [R1+0x434] ;  /* 0x0004340001057983 */ /* 0x000ea40000300800 */
[----:B------:R-:W4:Y:S02]  /*35900*/  LDL.LU R6, [R1+0x438] ;  /* 0x0004380001067983 */ /* 0x000f240000300800 */
[----:B------:R-:W4:Y:S02]  /*35910*/  LDL.LU R7, [R1+0x43c] ;  /* 0x00043c0001077983 */ /* 0x000f240000300800 */
[----:B----4-:R-:W-:Y:S01]  /*35920*/  STL.64 [R1+0x35c0], R6 ;  /* 0x0035c00601007387 */ /* 0x010fe20000100a00 */
[----:B--2---:R1:W-:Y:S02]  /*35930*/  STL.64 [R1+0x35b8], R4 ;  /* 0x0035b80401007387 */ /* 0x0043e40000100a00 */
[----:B-1----:R-:W-:-:S02]  /*35940*/  IMAD.MOV.U32 R4, RZ, RZ, R15 ;  /* 0x000000ffff047224 */ /* 0x002fc400078e000f */
[----:B------:R-:W-:Y:S01]  /*35950*/  IMAD.MOV.U32 R5, RZ, RZ, R14 ;  /* 0x000000ffff057224 */ /* 0x000fe200078e000e */
[----:B------:R-:W-:Y:S04]  /*35960*/  LDS R15, [R2+0x8d380] ;  /* 0x08d38000020f7984 */ /* 0x000fe80000000800 */
[----:B------:R-:W-:Y:S04]  /*35970*/  LDS R14, [R0+0x8d380] ;  /* 0x08d38000000e7984 */ /* 0x000fe80000000800 */
[----:B------:R1:W-:Y:S02]  /*35980*/  STL.64 [R1+0x35d0], R4 ;  /* 0x0035d00401007387 */ /* 0x0003e40000100a00 */
[----:B-1----:R-:W-:-:S02]  /*35990*/  IMAD.MOV.U32 R4, RZ, RZ, R13 ;  /* 0x000000ffff047224 */ /* 0x002fc400078e000d */
[----:B------:R-:W-:Y:S01]  /*359a0*/  IMAD.MOV.U32 R5, RZ, RZ, R12 ;  /* 0x000000ffff057224 */ /* 0x000fe200078e000c */
[----:B------:R-:W-:Y:S04]  /*359b0*/  LDS R13, [R2+0x8c380] ;  /* 0x08c38000020d7984 */ /* 0x000fe80000000800 */
[----:B------:R-:W-:Y:S04]  /*359c0*/  LDS R12, [R0+0x8c380] ;  /* 0x08c38000000c7984 */ /* 0x000fe80000000800 */
[----:B------:R-:W-:Y:S01]  /*359d0*/  STL.64 [R1+0x35e8], R4 ;  /* 0x0035e80401007387 */ /* 0x000fe20000100a00 */
[----:B------:R-:W-:Y:S02]  /*359e0*/  STL.64 [R1+0x3580], R18 ;  /* 0x0035801201007387 */ /* 0x000fe40000100a00 */
[----:B---3--:R1:W-:Y:S02]  /*359f0*/  STL.64 [R1+0x3578], R16 ;  /* 0x0035781001007387 */ /* 0x0083e40000100a00 */
[----:B-1----:R-:W-:-:S02]  /*35a00*/  IMAD.MOV.U32 R16, RZ, RZ, R23 ;  /* 0x000000ffff107224 */ /* 0x002fc400078e0017 */
[----:B------:R-:W-:Y:S02]  /*35a10*/  IMAD.MOV.U32 R17, RZ, RZ, R22 ;  /* 0x000000ffff117224 */ /* 0x000fe400078e0016 */
[----:B------:R-:W-:Y:S02]  /*35a20*/  IMAD.MOV.U32 R4, RZ, RZ, R21 ;  /* 0x000000ffff047224 */ /* 0x000fe400078e0015 */
[----:B------:R-:W-:Y:S01]  /*35a30*/  IMAD.MOV.U32 R5, RZ, RZ, R20 ;  /* 0x000000ffff057224 */ /* 0x000fe200078e0014 */
[----:B------:R-:W-:Y:S04]  /*35a40*/  LDS R22, [R0+0x8f080] ;  /* 0x08f0800000167984 */ /* 0x000fe80000000800 */
[----:B------:R1:W-:Y:S04]  /*35a50*/  STL.64 [R1+0x35c8], R16 ;  /* 0x0035c81001007387 */ /* 0x0003e80000100a00 */
[----:B------:R-:W2:Y:S04]  /*35a60*/  LDS R23, [R2+0x8f080] ;  /* 0x08f0800002177984 */ /* 0x000ea80000000800 */
[----:B------:R-:W-:Y:S04]  /*35a70*/  LDS R20, [R0+0x8e080] ;  /* 0x08e0800000147984 */ /* 0x000fe80000000800 */
[----:B------:R-:W3:Y:S04]  /*35a80*/  LDS R21, [R2+0x8e080] ;  /* 0x08e0800002157984 */ /* 0x000ee80000000800 */
        /* <DEDUP_REMOVED lines=15> */
[----:B------:R-:W2:Y:S01]  /*35b80*/  LDL.LU R19, [R1+0x4dc] ;  /* 0x0004dc0001137983 */ /* 0x000ea20000300800 */
[----:B------:R-:W-:Y:S01]  /*35b90*/  STL.64 [R1+0x3510], R22 ;  /* 0x0035101601007387 */ /* 0x000fe20000100a00 */
[----:B---3--:R1:W-:Y:S02]  /*35ba0*/  STL.64 [R1+0x3508], R20 ;  /* 0x0035081401007387 */ /* 0x0083e40000100a00 */
[----:B-1----:R-:W-:-:S02]  /*35bb0*/  IMAD.MOV.U32 R20, RZ, RZ, R28 ;  /* 0x000000ffff147224 */ /* 0x002fc400078e001c */
[----:B------:R-:W-:Y:S01]  /*35bc0*/  IMAD.MOV.U32 R21, RZ, RZ, R29 ;  /* 0x000000ffff157224 */ /* 0x000fe200078e001d */
[----:B------:R-:W3:Y:S01]  /*35bd0*/  LDL.LU R28, [R1+0x3604] ;  /* 0x00360400011c7983 */ /* 0x000ee20000300800 */
[----:B------:R-:W4:Y:S02]  /*35be0*/  LDL.LU R29, [R1+0x3600] ;  /* 0x00360000011d7983 */ /* 0x000f240000300800 */
[----:B------:R-:W3:Y:S02]  /*35bf0*/  LDL R22, [R1+0x38] ;  /* 0x0000380001167983 */ /* 0x000ee40000100800 */
[----:B------:R-:W3:Y:S01]  /*35c00*/  LDL R23, [R1+0x3c] ;  /* 0x00003c0001177983 */ /* 0x000ee20000100800 */
[----:B------:R-:W3:Y:S01]  /*35c10*/  LDL.LU R8, [R1+0x400] ;  /* 0x0004000001087983 */ /* 0x000ee20000300800 */
[----:B------:R-:W3:Y:S02]  /*35c20*/  LDL.LU R9, [R1+0x404] ;  /* 0x0004040001097983 */ /* 0x000ee40000300800 */
[----:B------:R-:W3:Y:S02]  /*35c30*/  LDL.LU R10, [R1+0x408] ;  /* 0x00040800010a7983 */ /* 0x000ee40000300800 */
[----:B------:R-:W3:Y:S01]  /*35c40*/  LDL.LU R11, [R1+0x40c] ;  /* 0x00040c00010b7983 */ /* 0x000ee20000300800 */
[----:B------:R-:W-:Y:S01]  /*35c50*/  STL.64 [R1+0x3488], R26 ;  /* 0x0034881a01007387 */ /* 0x000fe20000100a00 */
[----:B------:R1:W-:Y:S03]  /*35c60*/  STL.64 [R1+0x3480], R24 ;  /* 0x0034801801007387 */ /* 0x0003e60000100a00 */
[----:B-1----:R-:W3:Y:S01]  /*35c70*/  LDL.LU.64 R24, [R1+0x20] ;  /* 0x0000200001187983 */ /* 0x002ee20000300a00 */
[----:B------:R-:W3:Y:S01]  /*35c80*/  LDL.64 R26, [R1+0x28] ;  /* 0x00002800011a7983 */ /* 0x000ee20000100a00 */
        /* <DEDUP_REMOVED lines=23> */
[----:B------:R-:W2:Y:S02]  /*35e00*/  LDL.LU.64 R4, [R1+0x35a8] ;  /* 0x0035a80001047983 */ /* 0x000ea40000300a00 */
[----:B---3--:R1:W-:Y:S11]  /*35e10*/  STL.64 [R1+0x3520], R22 ;  /* 0x0035201601007387 */ /* 0x0083f60000100a00 */
[----:B------:R-:W-:Y:S08]  /*35e20*/  @!UPT UIADD3 URZ, URZ, URZ, URZ ;  /* 0x0000003f3f3ff290 */ /* 0x000ff0000fffe03f */
[----:B------:R-:W-:Y:S01]  /*35e30*/  STL.64 [R1+0x440], R16 ;  /* 0x0004401001007387 */ /* 0x000fe20000100a00 */
[----:B------:R-:W-:Y:S01]  /*35e40*/  STL.64 [R1+0x448], R18 ;  /* 0x0004481201007387 */ /* 0x000fe20000100a00 */
[C---:B--2---:R-:W-:Y:S02]  /*35e50*/  HMMA.1688.F32.TF32 R4, R12.reuse, R20, R4 ;  /* 0x000000140c04723c */ /* 0x044fe40000081004 */
[----:B------:R-:W2:Y:S11]  /*35e60*/  LDL.LU R20, [R1+0x330] ;  /* 0x0003300001147983 */ /* 0x000eb60000300800 */
[----:B------:R-:W-:Y:S10]  /*35e70*/  @!UPT UIADD3 URZ, URZ, URZ, URZ ;  /* 0x0000003f3f3ff290 */ /* 0x000ff4000fffe03f */
[----:B------:R-:W-:Y:S01]  /*35e80*/  STL.64 [R1+0x410], R4 ;  /* 0x0004100401007387 */ /* 0x000fe20000100a00 */
[----:B------:R-:W-:Y:S02]  /*35e90*/  STL.64 [R1+0x418], R6 ;  /* 0x0004180601007387 */ /* 0x000fe40000100a00 */
[----:B------:R-:W2:Y:S02]  /*35ea0*/  LDL.LU R21, [R1+0x334] ;  /* 0x0003340001157983 */ /* 0x000ea40000300800 */
[----:B-1----:R-:W3:Y:S01]  /*35eb0*/  LDL.LU R22, [R1+0x338] ;  /* 0x0003380001167983 */ /* 0x002ee20000300800 */
[----:B------:R-:W3:Y:S04]  /*35ec0*/  LDL.LU R23, [R1+0x33c] ;  /* 0x00033c0001177983 */ /* 0x000ee80000300800 */
[----:B---3--:R1:W-:Y:S01]  /*35ed0*/  STL.64 [R1+0x3530], R22 ;  /* 0x0035301601007387 */ /* 0x0083e20000100a00 */
[----:B--2---:R-:W-:Y:S03]  /*35ee0*/  STL.64 [R1+0x3528], R20 ;  /* 0x0035281401007387 */ /* 0x004fe60000100a00 */
[----:B-1----:R-:W2:Y:S04]  /*35ef0*/  LDL R22, [R1+0x58] ;  /* 0x0000580001167983 */ /* 0x002ea80000100800 */
[----:B------:R-:W2:Y:S01]  /*35f00*/  LDL R23, [R1+0x5c] ;  /* 0x00005c0001177983 */ /* 0x000ea20000100800 */
[----:B------:R-:W3:Y:S02]  /*35f10*/  LDL.LU R4, [R1+0x3f0] ;  /* 0x0003f00001047983 */ /* 0x000ee40000300800 */
[----:B------:R-:W3:Y:S02]  /*35f20*/  LDL.LU R5, [R1+0x3f4] ;  /* 0x0003f40001057983 */ /* 0x000ee40000300800 */
[----:B------:R-:W3:Y:S01]  /*35f30*/  LDL.LU R6, [R1+0x3f8] ;  /* 0x0003f80001067983 */ /* 0x000ee20000300800 */
[----:B------:R-:W3:Y:S01]  /*35f40*/  LDL.LU R7, [R1+0x3fc] ;  /* 0x0003fc0001077983 */ /* 0x000ee20000300800 */
[----:B------:R-:W3:Y:S02]  /*35f50*/  LDL.LU R16, [R1+0x370] ;  /* 0x0003700001107983 */ /* 0x000ee40000300800 */
[----:B------:R-:W3:Y:S02]  /*35f60*/  LDL.LU R17, [R1+0x374] ;  /* 0x0003740001117983 */ /* 0x000ee40000300800 */
[----:B------:R-:W3:Y:S01]  /*35f70*/  LDL.LU R18, [R1+0x378] ;  /* 0x0003780001127983 */ /* 0x000ee20000300800 */
[----:B------:R-:W3:Y:S01]  /*35f80*/  LDL.LU R19, [R1+0x37c] ;  /* 0x00037c0001137983 */ /* 0x000ee20000300800 */
[C---:B------:R-:W-:Y:S03]  /*35f90*/  HMMA.1688.F32.TF32 R8, R12.reuse, R24, R8 ;  /* 0x000000180c08723c */ /* 0x040fe60000081008 */
[----:B--2---:R1:W-:Y:S04]  /*35fa0*/  STL.64 [R1+0x3548], R22 ;  /* 0x0035481601007387 */ /* 0x0043e80000100a00 */
[----:B-1----:R-:W2:Y:S04]  /*35fb0*/  LDL R22, [R1+0x68] ;  /* 0x0000680001167983 */ /* 0x002ea80000100800 */
[----:B------:R-:W2:Y:S04]  /*35fc0*/  LDL R23, [R1+0x6c] ;  /* 0x00006c0001177983 */ /* 0x000ea80000100800 */
[----:B--2---:R1:W-:Y:S04]  /*35fd0*/  STL.64 [R1+0x3560], R22 ;  /* 0x0035601601007387 */ /* 0x0043e80000100a00 */
[----:B-1----:R-:W2:Y:S04]  /*35fe0*/  LDL.64 R22, [R1+0x78] ;  /* 0x0000780001167983 */ /* 0x002ea80000100a00 */
[----:B------:R-:W-:Y:S02]  /*35ff0*/  STL.64 [R1+0x400], R8 ;  /* 0x0004000801007387 */ /* 0x000fe40000100a00 */
[----:B------:R1:W-:Y:S02]  /*36000*/  STL.64 [R1+0x408], R10 ;  /* 0x0004080a01007387 */ /* 0x0003e40000100a00 */
[----:B-1----:R-:W2:Y:S01]  /*36010*/  LDL.LU.64 R10, [R1+0x35a0] ;  /* 0x0035a000010a7983 */ /* 0x002ea20000300a00 */
[----:B------:R-:W3:Y:S02]  /*36020*/  LDL.LU.64 R8, [R1+0x3598] ;  /* 0x0035980001087983 */ /* 0x000ee40000300a00 */
        /* <DEDUP_REMOVED lines=11> */
[C---:B---3--:R-:W-:Y:S01]  /*360e0*/  HMMA.1688.F32.TF32 R4, R12.reuse, R8, R4 ;  /* 0x000000080c04723c */ /* 0x048fe20000081004 */
        /* <DEDUP_REMOVED lines=14> */
[----:B-1----:R-:W3:Y:S01]  /*361d0*/  LDL.LU R7, [R1+0x3590] ;  /* 0x0035900001077983 */ /* 0x002ee20000300800 */
[----:B------:R-:W2:Y:S02]  /*361e0*/  LDL.LU.64 R4, [R1+0x3588] ;  /* 0x0035880001047983 */ /* 0x000ea40000300a00 */
[----:B--2---:R-:W-:Y:S01]  /*361f0*/  HMMA.1688.F32.TF32 R12, R12, R4, R16 ;  /* 0x000000040c0c723c */ /* 0x004fe20000081010 */
[----:B------:R-:W2:Y:S01]  /*36200*/  LDL.LU.64 R18, [R1+0x3580] ;  /* 0x0035800001127983 */ /* 0x000ea20000300a00 */
[----:B------:R-:W2:Y:S02]  /*36210*/  LDL.LU.64 R16, [R1+0x3578] ;  /* 0x0035780001107983 */ /* 0x000ea40000300a00 */
[----:B------:R-:W-:-:S03]  /*36220*/  IMAD.MOV.U32 R6, RZ, RZ, R22 ;  /* 0x000000ffff067224 */ /* 0x000fc600078e0016 */
[----:B------:R-:W-:Y:S11]  /*36230*/  IMAD.MOV.U32 R5, RZ, RZ, R23 ;  /* 0x000000ffff057224 */ /* 0x000ff600078e0017 */
[----:B------:R-:W-:Y:S05]  /*36240*/  @!UPT UIADD3 URZ, URZ, URZ, URZ ;  /* 0x0000003f3f3ff290 */ /* 0x000fea000fffe03f */
[----:B------:R-:W-:Y:S01]  /*36250*/  STL.64 [R1+0x370], R12 ;  /* 0x0003700c01007387 */ /* 0x000fe20000100a00 */
[----:B------:R-:W-:Y:S02]  /*36260*/  IMAD.MOV.U32 R9, RZ, RZ, R14 ;  /* 0x000000ffff097224 */ /* 0x000fe400078e000e */
[----:B------:R-:W-:Y:S02]  /*36270*/  IMAD.MOV.U32 R8, RZ, RZ, R15 ;  /* 0x000000ffff087224 */ /* 0x000fe400078e000f */
[----:B------:R-:W3:Y:S01]  /*36280*/  LDL R14, [R1+0x48] ;  /* 0x00004800010e7983 */ /* 0x000ee20000100800 */
[----:B------:R-:W3:Y:S01]  /*36290*/  LDL R15, [R1+0x4c] ;  /* 0x00004c00010f7983 */ /* 0x000ee20000100800 */
[C---:B--2---:R-:W-:Y:S11]  /*362a0*/  HMMA.1688.F32.TF32 R24, R16.reuse, R22, R24 ;  /* 0x000000161018723c */ /* 0x044ff60000081018 */
[----:B------:R-:W-:Y:S11]  /*362b0*/  @!UPT UIADD3 URZ, URZ, URZ, URZ ;  /* 0x0000003f3f3ff290 */ /* 0x000ff6000fffe03f */
[----:B------:R-:W-:Y:S01]  /*362c0*/  @!UPT UIADD3 URZ, URZ, URZ, URZ ;  /* 0x0000003f3f3ff290 */ /* 0x000fe2000fffe03f */
[----:B------:R-:W-:Y:S01]  /*362d0*/  STL.64 [R1+0x360], R24 ;  /* 0x0003601801007387 */ /* 0x000fe20000100a00 */
[----:B------:R1:W-:Y:S03]  /*362e0*/  STL.64 [R1+0x368], R26 ;  /* 0x0003681a01007387 */ /* 0x0003e60000100a00 */
[----:B-1----:R-:W2:Y:S01]  /*362f0*/  LDL.LU.64 R26, [R1+0x3570] ;  /* 0x00357000011a7983 */ /* 0x002ea20000300a00 */
[----:B------:R-:W2:Y:S02]  /*36300*/  LDL.LU.64 R24, [R1+0x3568] ;  /* 0x0035680001187983 */ /* 0x000ea40000300a00 */
[----:B------:R-:W2:Y:S02]  /*36310*/  LDL.LU.64 R22, [R1+0x3560] ;  /* 0x0035600001167983 */ /* 0x000ea40000300a00 */
        /* <DEDUP_REMOVED lines=19> */
[----:B------:R1:W-:Y:S03]  /*36450*/  STL.64 [R1+0x338], R22 ;  /* 0x0003381601007387 */ /* 0x0003e60000100a00 */
[----:B-1----:R-:W2:Y:S01]  /*36460*/  LDL.LU.64 R22, [R1+0x3520] ;  /* 0x0035200001167983 */ /* 0x002ea20000300a00 */
[----:B------:R1:W-:Y:S02]  /*36470*/  STL.64 [R1+0x34a8], R14 ;  /* 0x0034a80e01007387 */ /* 0x0003e40000100a00 */
[----:B------:R-:W3:Y:S02]  /*36480*/  LDL.LU R12, [R1+0x310] ;  /* 0x00031000010c7983 */ /* 0x000ee40000300800 */
[----:B------:R-:W3:Y:S01]  /*36490*/  LDL.LU R13, [R1+0x314] ;  /* 0x00031400010d7983 */ /* 0x000ee20000300800 */
[----:B-1----:R-:W3:Y:S01]  /*364a0*/  LDL.LU R14, [R1+0x318] ;  /* 0x00031800010e7983 */ /* 0x002ee20000300800 */
[----:B------:R-:W3:Y:S01]  /*364b0*/  LDL.LU R15, [R1+0x31c] ;  /* 0x00031c00010f7983 */ /* 0x000ee20000300800 */
[C---:B--2---:R-:W-:Y:S02]  /*364c0*/  HMMA.1688.F32.TF32 R20, R16.reuse, R22, R24 ;  /* 0x000000161014723c */ /* 0x044fe40000081018 */
[----:B------:R-:W3:Y:S11]  /*364d0*/  LDL.LU.64 R26, [R1+0x3518] ;  /* 0x00351800011a7983 */ /* 0x000ef60000300a00 */
[----:B------:R-:W-:Y:S10]  /*364e0*/  @!UPT UIADD3 URZ, URZ, URZ, URZ ;  /* 0x0000003f3f3ff290 */ /* 0x000ff4000fffe03f */
[----:B------:R-:W-:Y:S01]  /*364f0*/  STL.64 [R1+0x320], R20 ;  /* 0x0003201401007387 */ /* 0x000fe20000100a00 */
[----:B------:R1:W-:Y:S03]  /*36500*/  STL.64 [R1+0x328], R22 ;  /* 0x0003281601007387 */ /* 0x0003e60000100a00 */
[----:B-1----:R-:W2:Y:S01]  /*36510*/  LDL.LU.64 R22, [R1+0x3510] ;  /* 0x0035100001167983 */ /* 0x002ea20000300a00 */
[----:B------:R-:W2:Y:S01]  /*36520*/  LDL.LU.64 R20, [R1+0x3508] ;  /* 0x0035080001147983 */ /* 0x000ea20000300a00 */
[----:B---3--:R-:W-:Y:S01]  /*36530*/  HMMA.1688.F32.TF32 R12, R16, R26, R12 ;  /* 0x0000001a100c723c */ /* 0x008fe2000008100c */
[----:B------:R-:W-:Y:S02]  /*36540*/  IMAD.MOV.U32 R4, RZ, RZ, R26 ;  /* 0x000000ffff047224 */ /* 0x000fe400078e001a */
[----:B------:R-:W-:-:S04]  /*36550*/  IMAD.MOV.U32 R3, RZ, RZ, R27 ;  /* 0x000000ffff037224 */ /* 0x000fc800078e001b */
[----:B------:R-:W-:Y:S02]  /*36560*/  IMAD.MOV.U32 R26, RZ, RZ, R10 ;  /* 0x000000ffff1a7224 */ /* 0x000fe400078e000a */
[----:B------:R-:W-:Y:S11]  /*36570*/  IMAD.MOV.U32 R27, RZ, RZ, R11 ;  /* 0x000000ffff1b7224 */ /* 0x000ff600078e000b */
[----:B------:R-:W-:Y:S03]  /*36580*/  @!UPT UIADD3 URZ, URZ, URZ, URZ ;  /* 0x0000003f3f3ff290 */ /* 0x000fe6000fffe03f */
[----:B------:R-:W-:Y:S01]  /*36590*/  STL.64 [R1+0x310], R12 ;  /* 0x0003100c01007387 */ /* 0x000fe20000100a00 */
[----:B------:R1:W-:Y:S02]  /*365a0*/  STL.64 [R1+0x318], R14 ;  /* 0x0003180e01007387 */ /* 0x0003e40000100a00 */
[----:B------:R-:W3:Y:S02]  /*365b0*/  LDL.LU R24, [R1+0x270] ;  /* 0x0002700001187983 */ /* 0x000ee40000300800 */
[----:B------:R-:W3:Y:S01]  /*365c0*/  LDL.LU R25, [R1+0x274] ;  /* 0x0002740001197983 */ /* 0x000ee20000300800 */
[----:B------:R-:W2:Y:S01]  /*365d0*/  LDL.LU R10, [R1+0x3500] ;  /* 0x00350000010a7983 */ /* 0x000ea20000300800 */
[----:B------:R-:W2:Y:S03]  /*365e0*/  LDL.LU R11, [R1+0x34fc] ;  /* 0x0034fc00010b7983 */ /* 0x000ea60000300800 */
[----:B-1----:R-:W2:Y:S04]  /*365f0*/  LDL.64 R14, [R1+0x58] ;  /* 0x00005800010e7983 */ /* 0x002ea80000100a00 */
[----:B--2---:R1:W-:Y:S01]  /*36600*/  STL.64 [R1+0x34c0], R14 ;  /* 0x0034c00e01007387 */ /* 0x0043e20000100a00 */
[----:B------:R-:W2:Y:S02]  /*36610*/  LDL.LU R12, [R1+0x300] ;  /* 0x00030000010c7983 */ /* 0x000ea40000300800 */
[----:B------:R-:W2:Y:S01]  /*36620*/  LDL.LU R13, [R1+0x304] ;  /* 0x00030400010d7983 */ /* 0x000ea20000300800 */
[----:B-1----:R-:W2:Y:S01]  /*36630*/  LDL.LU R14, [R1+0x308] ;  /* 0x00030800010e7983 */ /* 0x002ea20000300800 */
[----:B------:R-:W2:Y:S02]  /*36640*/  LDL.LU R15, [R1+0x30c] ;  /* 0x00030c00010f7983 */ /* 0x000ea40000300800 */
[----:B--2---:R-:W-:Y:S11]  /*36650*/  HMMA.1688.F32.TF32 R12, R16, R10, R12 ;  /* 0x0000000a100c723c */ /* 0x004ff6000008100c */
[----:B------:R-:W-:Y:S11]  /*36660*/  @!UPT UIADD3 URZ, URZ, URZ, URZ ;  /* 0x0000003f3f3ff290 */ /* 0x000ff6000fffe03f */
[----:B------:R-:W-:Y:S01]  /*36670*/  @!UPT UIADD3 URZ, URZ, URZ, URZ ;  /* 0x0000003f3f3ff290 */ /* 0x000fe2000fffe03f */
[----:B------:R1:W-:Y:S01]  /*36680*/  STL.64 [R1+0x300], R12 ;  /* 0x0003000c01007387 */ /* 0x0003e20000100a00 */
[----:B------:R2:W-:Y:S03]  /*36690*/  STL.64 [R1+0x308], R14 ;  /* 0x0003080e01007387 */ /* 0x0005e60000100a00 */
[----:B-1----:R-:W3:Y:S01]  /*366a0*/  LDL.LU R12, [R1+0x250] ;  /* 0x00025000010c7983 */ /* 0x002ee20000300800 */
[----:B------:R-:W3:Y:S02]  /*366b0*/  LDL.LU R13, [R1+0x254] ;  /* 0x00025400010d7983 */ /* 0x000ee40000300800 */
[----:B--2---:R-:W2:Y:S02]  /*366c0*/  LDL.LU R14, [R1+0x258] ;  /* 0x00025800010e7983 */ /* 0x004ea40000300800 */
[----:B------:R-:W2:Y:S02]  /*366d0*/  LDL.LU R15, [R1+0x25c] ;  /* 0x00025c00010f7983 */ /* 0x000ea40000300800 */
[----:B--2---:R1:W-:Y:S01]  /*366e0*/  STL.64 [R1+0x34e0], R14 ;  /* 0x0034e00e01007387 */ /* 0x0043e20000100a00 */
[----:B---3--:R-:W-:Y:S02]  /*366f0*/  STL.64 [R1+0x34d8], R12 ;  /* 0x0034d80c01007387 */ /* 0x008fe40000100a00 */
[----:B-1----:R-:W-:-:S02]  /*36700*/  IMAD.MOV.U32 R14, RZ, RZ, R6 ;  /* 0x000000ffff0e7224 */ /* 0x002fc400078e0006 */
[----:B------:R-:W2:Y:S01]  /*36710*/  LDL.LU R6, [R1+0x34f8] ;  /* 0x0034f80001067983 */ /* 0x000ea20000300800 */
[----:B------:R-:W-:Y:S02]  /*36720*/  STL.64 [R1+0x34a0], R10 ;  /* 0x0034a00a01007387 */ /* 0x000fe40000100a00 */
[----:B------:R1:W-:Y:S02]  /*36730*/  STL.64 [R1+0x3498], R8 ;  /* 0x0034980801007387 */ /* 0x0003e40000100a00 */
        /* <DEDUP_REMOVED lines=8> */
[----:B------:R-:W-:-:S02]  /*367c0*/  IMAD.MOV.U32 R10, RZ, RZ, R6 ;  /* 0x000000ffff0a7224 */ /* 0x000fc400078e0006 */
[----:B------:R-:W-:Y:S01]  /*367d0*/  IMAD.MOV.U32 R11, RZ, RZ, R7 ;  /* 0x000000ffff0b7224 */ /* 0x000fe200078e0007 */
[----:B------:R-:W3:Y:S01]  /*367e0*/  LDL.LU R6, [R1+0x34f4] ;  /* 0x0034f40001067983 */ /* 0x000ee20000300800 */
[----:B------:R-:W3:Y:S03]  /*367f0*/  LDL.LU R7, [R1+0x34f0] ;  /* 0x0034f00001077983 */ /* 0x000ee60000300800 */
[----:B------:R1:W-:Y:S04]  /*36800*/  STL.64 [R1+0x34d0], R10 ;  /* 0x0034d00a01007387 */ /* 0x0003e80000100a00 */
[----:B--2---:R2:W-:Y:S01]  /*36810*/  STL.64 [R1+0x34c8], R8 ;  /* 0x0034c80801007387 */ /* 0x0045e20000100a00 */
[----:B-1----:R-:W2:Y:S01]  /*36820*/  LDL.64 R10, [R1+0x68] ;  /* 0x00006800010a7983 */ /* 0x002ea20000100a00 */
[----:B---3--:R-:W-:Y:S02]  /*36830*/  HMMA.1688.F32.TF32 R16, R16, R6, R24 ;  /* 0x000000061010723c */ /* 0x008fe40000081018 */
[----:B--2---:R1:W-:Y:S01]  /*36840*/  STL.64 [R1+0x34e8], R10 ;  /* 0x0034e80a01007387 */ /* 0x0043e20000100a00 */
[----:B------:R-:W2:Y:S02]  /*36850*/  LDL.LU R8, [R1+0x260] ;  /* 0x0002600001087983 */ /* 0x000ea40000300800 */
[----:B------:R-:W2:Y:S01]  /*36860*/  LDL.LU R9, [R1+0x264] ;  /* 0x0002640001097983 */ /* 0x000ea20000300800 */
[----:B-1----:R-:W2:Y:S01]  /*36870*/  LDL.LU R10, [R1+0x268] ;  /* 0x00026800010a7983 */ /* 0x002ea20000300800 */
[----:B------:R-:W2:Y:S02]  /*36880*/  LDL.LU R11, [R1+0x26c] ;  /* 0x00026c00010b7983 */ /* 0x000ea40000300800 */
[----:B------:R-:W3:Y:S11]  /*36890*/  LDL.LU R24, [R1+0x210] ;  /* 0x0002100001187983 */ /* 0x000ef60000300800 */
[----:B------:R-:W-:Y:S03]  /*368a0*/  @!UPT UIADD3 URZ, URZ, URZ, URZ ;  /* 0x0000003f3f3ff290 */ /* 0x000fe6000fffe03f */
[----:B------:R-:W-:Y:S01]  /*368b0*/  STL.64 [R1+0x270], R16 ;  /* 0x0002701001007387 */ /* 0x000fe20000100a00 */
[----:B------:R-:W-:Y:S01]  /*368c0*/  STL.64 [R1+0x278], R18 ;  /* 0x0002781201007387 */ /* 0x000fe20000100a00 */
[----:B------:R-:W3:Y:S02]  /*368d0*/  LDL.LU R25, [R1+0x214] ;  /* 0x0002140001197983 */ /* 0x000ee40000300800 */
[----:B------:R-:W3:Y:S02]  /*368e0*/  LDL.LU R26, [R1+0x218] ;  /* 0x00021800011a7983 */ /* 0x000ee40000300800 */
[----:B------:R-:W3:Y:S01]  /*368f0*/  LDL.LU R27, [R1+0x21c] ;  /* 0x00021c00011b7983 */ /* 0x000ee20000300800 */
[----:B------:R1:W-:Y:S04]  /*36900*/  STL.64 [R1+0x3490], R6 ;  /* 0x0034900601007387 */ /* 0x0003e80000100a00 */
[----:B-1----:R-:W3:Y:S01]  /*36910*/  LDL.64 R6, [R1+0x38] ;  /* 0x0000380001067983 */ /* 0x002ee20000100a00 */
[----:B------:R-:W3:Y:S02]  /*36920*/  LDL.LU R16, [R1+0x10] ;  /* 0x0000100001107983 */ /* 0x000ee40000300800 */
[----:B------:R-:W3:Y:S02]  /*36930*/  LDL.LU R17, [R1+0x14] ;  /* 0x0000140001117983 */ /* 0x000ee40000300800 */
[----:B------:R-:W-:-:S02]  /*36940*/  IMAD.MOV.U32 R15, RZ, RZ, R5 ;  /* 0x000000ffff0f7224 */ /* 0x000fc400078e0005 */
[----:B----4-:R-:W-:Y:S02]  /*36950*/  IMAD.MOV.U32 R18, RZ, RZ, R29 ;  /* 0x000000ffff127224 */ /* 0x010fe400078e001d */
[----:B------:R-:W-:-:S05]  /*36960*/  IMAD.MOV.U32 R19, RZ, RZ, R28 ;  /* 0x000000ffff137224 */ /* 0x000fca00078e001c */
[----:B------:R-:W-:Y:S01]  /*36970*/  STL.64 [R1+0x3400], R18 ;  /* 0x0034001201007387 */ /* 0x000fe20000100a00 */
[C---:B--2---:R-:W-:Y:S03]  /*36980*/  HMMA.1688.F32.TF32 R12, R20.reuse, R14, R8 ;  /* 0x0000000e140c723c */ /* 0x044fe60000081008 */
[----:B---3--:R-:W-:Y:S01]  /*36990*/  STL.64 [R1+0x33f8], R16 ;  /* 0x0033f81001007387 */ /* 0x008fe20000100a00 */
[----:B------:R-:W2:Y:S11]  /*369a0*/  LDL.LU.64 R10, [R1+0x34e8] ;  /* 0x0034e800010a7983 */ /* 0x000eb60000300a00 */
[----:B------:R-:W-:Y:S08]  /*369b0*/  @!UPT UIADD3 URZ, URZ, URZ, URZ ;  /* 0x0000003f3f3ff290 */ /* 0x000ff0000fffe03f */
[----:B------:R-:W-:Y:S02]  /*369c0*/  STL.64 [R1+0x260], R12 ;  /* 0x0002600c01007387 */ /* 0x000fe40000100a00 */
[----:B------:R1:W-:Y:S02]  /*369d0*/  STL.64 [R1+0x268], R14 ;  /* 0x0002680e01007387 */ /* 0x0003e40000100a00 */
[----:B-1----:R-:W2:Y:S01]  /*369e0*/  LDL.LU.64 R14, [R1+0x34e0] ;  /* 0x0034e000010e7983 */ /* 0x002ea20000300a00 */
[----:B------:R-:W2:Y:S02]  /*369f0*/  LDL.LU.64 R12, [R1+0x34d8] ;  /* 0x0034d800010c7983 */ /* 0x000ea40000300a00 */
[----:B--2---:R-:W-:Y:S01]  /*36a00*/  HMMA.1688.F32.TF32 R12, R20, R10, R12 ;  /* 0x0000000a140c723c */ /* 0x004fe2000008100c */
[----:B------:R-:W-:Y:S02]  /*36a10*/  IMAD.MOV.U32 R17, RZ, RZ, R10 ;  /* 0x000000ffff117224 */ /* 0x000fe400078e000a */
[----:B------:R-:W-:-:S02]  /*36a20*/  IMAD.MOV.U32 R16, RZ, RZ, R11 ;  /* 0x000000ffff107224 */ /* 0x000fc400078e000b */
[----:B------:R-:W2:Y:S01]  /*36a30*/  LDL.LU.64 R10, [R1+0x34d0] ;  /* 0x0034d000010a7983 */ /* 0x000ea20000300a00 */
[----:B------:R-:W2:Y:S11]  /*36a40*/  LDL.LU.64 R8, [R1+0x34c8] ;  /* 0x0034c80001087983 */ /* 0x000eb60000300a00 */
[----:B------:R-:W-:Y:S06]  /*36a50*/  @!UPT UIADD3 URZ, URZ, URZ, URZ ;  /* 0x0000003f3f3ff290 */ /* 0x000fec000fffe03f */
[----:B------:R-:W-:Y:S01]  /*36a60*/  STL.64 [R1+0x250], R12 ;  /* 0x0002500c01007387 */ /* 0x000fe20000100a00 */
[----:B------:R-:W-:Y:S02]  /*36a70*/  IMAD.MOV.U32 R29, RZ, RZ, R14 ;  /* 0x000000ffff1d7224 */ /* 0x000fe400078e000e */
[----:B------:R-:W-:Y:S02]  /*36a80*/  IMAD.MOV.U32 R28, RZ, RZ, R15 ;  /* 0x000000ffff1c7224 */ /* 0x000fe400078e000f */
[----:B------:R-:W2:Y:S03]  /*36a90*/  LDL.LU.64 R14, [R1+0x34c0] ;  /* 0x0034c000010e7983 */ /* 0x000ea60000300a00 */
[----:B------:R-:W-:Y:S02]  /*36aa0*/  STL [R1+0x311c], R28 ;  /* 0x00311c1c01007387 */ /* 0x000fe40000100800 */
[----:B------:R-:W-:Y:S02]  /*36ab0*/  STL [R1+0x3118], R29 ;  /* 0x0031181d01007387 */ /* 0x000fe40000100800 */
[----:B------:R-:W-:-:S02]  /*36ac0*/  IMAD.MOV.U32 R18, RZ, RZ, R4 ;  /* 0x000000ffff127224 */ /* 0x000fc400078e0004 */
        /* <DEDUP_REMOVED lines=10> */
[----:B--2---:R-:W-:Y:S01]  /*36b70*/  HMMA.1688.F32.TF32 R12, R20, R14, R8 ;  /* 0x0000000e140c723c */ /* 0x004fe20000081008 */
[----:B------:R-:W2:Y:S01]  /*36b80*/  LDL.LU.64 R10, [R1+0x34a0] ;  /* 0x0034a000010a7983 */ /* 0x000ea20000300a00 */
[----:B------:R-:W3:Y:S11]  /*36b90*/  LDL.LU.64 R8, [R1+0x3498] ;  /* 0x0034980001087983 */ /* 0x000ef60000300a00 */
[----:B------:R-:W-:Y:S10]  /*36ba0*/  @!UPT UIADD3 URZ, URZ, URZ, URZ ;  /* 0x0000003f3f3ff290 */ /* 0x000ff4000fffe03f */
[----:B------:R1:W-:Y:S01]  /*36bb0*/  STL.64 [R1+0x230], R12 ;  /* 0x0002300c01007387 */ /* 0x0003e20000100a00 */
[----:B------:R4:W-:Y:S03]  /*36bc0*/  STL.64 [R1+0x238], R14 ;  /* 0x0002380e01007387 */ /* 0x0009e60000100a00 */
[----:B-1----:R-:W2:Y:S01]  /*36bd0*/  LDL.LU R12, [R1+0x130] ;  /* 0x00013000010c7983 */ /* 0x002ea20000300800 */
[----:B------:R-:W2:Y:S02]  /*36be0*/  LDL.LU R13, [R1+0x134] ;  /* 0x00013400010d7983 */ /* 0x000ea40000300800 */
[----:B----4-:R-:W4:Y:S02]  /*36bf0*/  LDL.LU R14, [R1+0x138] ;  /* 0x00013800010e7983 */ /* 0x010f240000300800 */
[----:B------:R-:W4:Y:S02]  /*36c00*/  LDL.LU R15, [R1+0x13c] ;  /* 0x00013c00010f7983 */ /* 0x000f240000300800 */
[----:B----4-:R1:W-:Y:S01]  /*36c10*/  STL.64 [R1+0x3440], R14 ;  /* 0x0034400e01007387 */ /* 0x0103e20000100a00 */
[----:B--2---:R2:W-:Y:S02]  /*36c20*/  STL.64 [R1+0x3438], R12 ;  /* 0x0034380c01007387 */ /* 0x0045e40000100a00 */
[----:B-1----:R-:W-:-:S02]  /*36c30*/  IMAD.MOV.U32 R14, RZ, RZ, R4 ;  /* 0x000000ffff0e7224 */ /* 0x002fc400078e0004 */
[----:B------:R-:W-:-:S05]  /*36c40*/  IMAD.MOV.U32 R15, RZ, RZ, R3 ;  /* 0x000000ffff0f7224 */ /* 0x000fca00078e0003 */
[----:B------:R1:W-:Y:S01]  /*36c50*/  STL.64 [R1+0x3450], R14 ;  /* 0x0034500e01007387 */ /* 0x0003e20000100a00 */
[----:B--2---:R-:W2:Y:S02]  /*36c60*/  LDL.LU R12, [R1+0x220] ;  /* 0x00022000010c7983 */ /* 0x004ea40000300800 */
[----:B------:R-:W2:Y:S01]  /*36c70*/  LDL.LU R13, [R1+0x224] ;  /* 0x00022400010d7983 */ /* 0x000ea20000300800 */
[----:B-1----:R-:W2:Y:S01]  /*36c80*/  LDL.LU R14, [R1+0x228] ;  /* 0x00022800010e7983 */ /* 0x002ea20000300800 */
[----:B------:R-:W2:Y:S01]  /*36c90*/  LDL.LU R15, [R1+0x22c] ;  /* 0x00022c00010f7983 */ /* 0x000ea20000300800 */
[----:B------:R-:W-:Y:S01]  /*36ca0*/  HMMA.1688.F32.TF32 R24, R20, R18, R24 ;  /* 0x000000121418723c */ /* 0x000fe20000081018 */
[----:B------:R-:W-:-:S07]  /*36cb0*/  IMAD.MOV.U32 R3, RZ, RZ, R7 ;  /* 0x000000ffff037224 */ /* 0x000fce00078e0007 */
[----:B--2---:R-:W-:Y:S11]  /*36cc0*/  HMMA.1688.F32.TF32 R12, R20, R6, R12 ;  /* 0x00000006140c723c */ /* 0x004ff6000008100c */
[----:B------:R-:W-:Y:S11]  /*36cd0*/  @!UPT UIADD3 URZ, URZ, URZ, URZ ;  /* 0x0000003f3f3ff290 */ /* 0x000ff6000fffe03f */
[----:B------:R-:W-:Y:S01]  /*36ce0*/  @!UPT UIADD3 URZ, URZ, URZ, URZ ;  /* 0x0000003f3f3ff290 */ /* 0x000fe2000fffe03f */
[----:B------:R-:W-:Y:S01]  /*36cf0*/  STL.64 [R1+0x220], R12 ;  /* 0x0002200c01007387 */ /* 0x000fe20000100a00 */
[----:B------:R1:W-:Y:S02]  /*36d00*/  STL.64 [R1+0x228], R14 ;  /* 0x0002280e01007387 */ /* 0x0003e40000100a00 */
[----:B------:R-:W2:Y:S02]  /*36d10*/  LDL.LU R4, [R1+0x200] ;  /* 0x0002000001047983 */ /* 0x000ea40000300800 */
[----:B------:R4:W-:Y:S01]  /*36d20*/  STL.64 [R1+0x210], R24 ;  /* 0x0002101801007387 */ /* 0x0009e20000100a00 */
[----:B------:R3:W-:Y:S01]  /*36d30*/  STL.64 [R1+0x218], R26 ;  /* 0x0002181a01007387 */ /* 0x0007e20000100a00 */
[----:B------:R-:W2:Y:S02]  /*36d40*/  LDL.LU R5, [R1+0x204] ;  /* 0x0002040001057983 */ /* 0x000ea40000300800 */
[----:B-1----:R-:W-:Y:S02]  /*36d50*/  IMAD.MOV.U32 R14, RZ, RZ, R17 ;  /* 0x000000ffff0e7224 */ /* 0x002fe400078e0011 */
[----:B------:R-:W-:-:S02]  /*36d60*/  IMAD.MOV.U32 R15, RZ, RZ, R16 ;  /* 0x000000ffff0f7224 */ /* 0x000fc400078e0010 */
[----:B------:R-:W-:Y:S02]  /*36d70*/  IMAD.MOV.U32 R12, RZ, RZ, R6 ;  /* 0x000000ffff0c7224 */ /* 0x000fe400078e0006 */
[----:B------:R-:W2:Y:S01]  /*36d80*/  LDL.LU R6, [R1+0x208] ;  /* 0x0002080001067983 */ /* 0x000ea20000300800 */
[----:B------:R-:W2:Y:S02]  /*36d90*/  LDL.LU R7, [R1+0x20c] ;  /* 0x00020c0001077983 */ /* 0x000ea40000300800 */
[----:B------:R1:W-:Y:S02]  /*36da0*/  STL.64 [R1+0x3468], R14 ;  /* 0x0034680e01007387 */ /* 0x0003e40000100a00 */
[----:B------:R1:W-:Y:S01]  /*36db0*/  STL.64 [R1+0x3418], R18 ;  /* 0x0034181201007387 */ /* 0x0003e20000100a00 */
[----:B----4-:R-:W4:Y:S01]  /*36dc0*/  LDL.LU R24, [R1+0x170] ;  /* 0x0001700001187983 */ /* 0x010f220000300800 */
[----:B------:R-:W4:Y:S02]  /*36dd0*/  LDL.LU R25, [R1+0x174] ;  /* 0x0001740001197983 */ /* 0x000f240000300800 */
[----:B---3--:R-:W4:Y:S02]  /*36de0*/  LDL.LU R26, [R1+0x178] ;  /* 0x00017800011a7983 */ /* 0x008f240000300800 */
[----:B------:R-:W4:Y:S01]  /*36df0*/  LDL.LU R27, [R1+0x17c] ;  /* 0x00017c00011b7983 */ /* 0x000f220000300800 */
[----:B-1----:R-:W3:Y:S01]  /*36e00*/  LDL.64 R14, [R1+0x78] ;  /* 0x00007800010e7983 */ /* 0x002ee20000100a00 */
[----:B------:R-:W-:-:S02]  /*36e10*/  IMAD.MOV.U32 R18, RZ, RZ, R12 ;  /* 0x000000ffff127224 */ /* 0x000fc400078e000c */
[----:B------:R-:W-:-:S05]  /*36e20*/  IMAD.MOV.U32 R19, RZ, RZ, R3 ;  /* 0x000000ffff137224 */ /* 0x000fca00078e0003 */
[----:B------:R1:W-:Y:S04]  /*36e30*/  STL.64 [R1+0x3430], R18 ;  /* 0x0034301201007387 */ /* 0x0003e80000100a00 */
[----:B-1----:R-:W2:Y:S04]  /*36e40*/  LDL.64 R18, [R1+0x48] ;  /* 0x0000480001127983 */ /* 0x002ea80000100a00 */
[----:B--2---:R1:W-:Y:S01]  /*36e50*/  STL.64 [R1+0x3448], R18 ;  /* 0x0034481201007387 */ /* 0x0043e20000100a00 */
[----:B------:R-:W2:Y:S02]  /*36e60*/  LDL.LU R16, [R1+0x140] ;  /* 0x0001400001107983 */ /* 0x000ea40000300800 */
[----:B------:R-:W2:Y:S01]  /*36e70*/  LDL.LU R17, [R1+0x144] ;  /* 0x0001440001117983 */ /* 0x000ea20000300800 */
[----:B-1----:R-:W2:Y:S01]  /*36e80*/  LDL.LU R18, [R1+0x148] ;  /* 0x0001480001127983 */ /* 0x002ea20000300800 */
[----:B------:R-:W2:Y:S01]  /*36e90*/  LDL.LU R19, [R1+0x14c] ;  /* 0x00014c0001137983 */ /* 0x000ea20000300800 */
[C---:B------:R-:W-:Y:S02]  /*36ea0*/  HMMA.1688.F32.TF32 R4, R20.reuse, R10, R4 ;  /* 0x0000000a1404723c */ /* 0x040fe40000081004 */
        /* <DEDUP_REMOVED lines=12> */
[----:B------:R-:W-:Y:S01]  /*36f70*/  STL.64 [R1+0x200], R4 ;  /* 0x0002000401007387 */ /* 0x000fe20000100a00 */
[----:B------:R1:W-:Y:S03]  /*36f80*/  STL.64 [R1+0x208], R6 ;  /* 0x0002080601007387 */ /* 0x0003e60000100a00 */
[----:B-1----:R-:W4:Y:S01]  /*36f90*/  LDL.LU.64 R6, [R1+0x3490] ;  /* 0x0034900001067983 */ /* 0x002f220000300a00 */
[----:B------:R-:W-:Y:S02]  /*36fa0*/  STL.64 [R1+0x3410], R10 ;  /* 0x0034100a01007387 */ /* 0x000fe40000100a00 */
[----:B------:R1:W-:Y:S02]  /*36fb0*/  STL.64 [R1+0x3408], R8 ;  /* 0x0034080801007387 */ /* 0x0003e40000100a00 */
[----:B-1----:R-:W2:Y:S01]  /*36fc0*/  LDL.LU R8, [R1+0x110] ;  /* 0x0001100001087983 */ /* 0x002ea20000300800 */
[----:B------:R-:W2:Y:S02]  /*36fd0*/  LDL.LU R9, [R1+0x114] ;  /* 0x0001140001097983 */ /* 0x000ea40000300800 */
[----:B------:R-:W2:Y:S02]  /*36fe0*/  LDL.LU R10, [R1+0x118] ;  /* 0x00011800010a7983 */ /* 0x000ea40000300800 */
[----:B------:R-:W2:Y:S01]  /*36ff0*/  LDL.LU R11, [R1+0x11c] ;  /* 0x00011c00010b7983 */ /* 0x000ea20000300800 */
[----:B----4-:R-:W-:Y:S01]  /*37000*/  HMMA.1688.F32.TF32 R20, R20, R6, R24 ;  /* 0x000000061414723c */ /* 0x010fe20000081018 */
[----:B--2---:R-:W-:Y:S01]  /*37010*/  STL.64 [R1+0x3428], R10 ;  /* 0x0034280a01007387 */ /* 0x004fe20000100a00 */
[----:B------:R1:W-:Y:S03]  /*37020*/  STL.64 [R1+0x3420], R8 ;  /* 0x0034200801007387 */ /* 0x0003e60000100a00 */
[----:B-1----:R-:W2:Y:S01]  /*37030*/  LDL.LU R8, [R1+0x120] ;  /* 0x0001200001087983 */ /* 0x002ea20000300800 */
[----:B------:R-:W2:Y:S02]  /*37040*/  LDL.LU R9, [R1+0x124] ;  /* 0x0001240001097983 */ /* 0x000ea40000300800 */
[----:B------:R-:W2:Y:S02]  /*37050*/  LDL.LU R10, [R1+0x128] ;  /* 0x00012800010a7983 */ /* 0x000ea40000300800 */
[----:B------:R-:W2:Y:S01]  /*37060*/  LDL.LU R11, [R1+0x12c] ;  /* 0x00012c00010b7983 */ /* 0x000ea20000300800 */
[----:B------:R-:W4:Y:S01]  /*37070*/  LDL.LU.64 R26, [R1+0x3488] ;  /* 0x00348800011a7983 */ /* 0x000f220000300a00 */
[----:B------:R-:W4:Y:S11]  /*37080*/  LDL.LU.64 R24, [R1+0x3480] ;  /* 0x0034800001187983 */ /* 0x000f360000300a00 */
[----:B------:R1:W-:Y:S02]  /*37090*/  STL.64 [R1+0x170], R20 ;  /* 0x0001701401007387 */ /* 0x0003e40000100a00 */
[----:B------:R1:W-:Y:S02]  /*370a0*/  STL.64 [R1+0x178], R22 ;  /* 0x0001781601007387 */ /* 0x0003e40000100a00 */
[----:B---3--:R-:W-:-:S02]  /*370b0*/  IMAD.MOV.U32 R28, RZ, RZ, R14 ;  /* 0x000000ffff1c7224 */ /* 0x008fc400078e000e */
[----:B------:R-:W-:Y:S01]  /*370c0*/  IMAD.MOV.U32 R3, RZ, RZ, R15 ;  /* 0x000000ffff037224 */ /* 0x000fe200078e000f */
        /* <DEDUP_REMOVED lines=11> */
[----:B------:R-:W4:Y:S02]  /*37180*/  LDL.LU.64 R14, [R1+0x3468] ;  /* 0x00346800010e7983 */ /* 0x000f240000300a00 */
[C---:B----4-:R-:W-:Y:S01]  /*37190*/  HMMA.1688.F32.TF32 R12, R24.reuse, R14, R16 ;  /* 0x0000000e180c723c */ /* 0x050fe20000081010 */
[----:B------:R-:W4:Y:S01]  /*371a0*/  LDL.LU.64 R18, [R1+0x3460] ;  /* 0x0034600001127983 */ /* 0x000f220000300a00 */
[----:B------:R-:W4:Y:S11]  /*371b0*/  LDL.LU.64 R16, [R1+0x3458] ;  /* 0x0034580001107983 */ /* 0x000f360000300a00 */
[----:B------:R-:W-:Y:S10]  /*371c0*/  @!UPT UIADD3 URZ, URZ, URZ, URZ ;  /* 0x0000003f3f3ff290 */ /* 0x000ff4000fffe03f */
[----:B------:R-:W-:Y:S01]  /*371d0*/  STL.64 [R1+0x150], R12 ;  /* 0x0001500c01007387 */ /* 0x000fe20000100a00 */
[----:B------:R1:W-:Y:S03]  /*371e0*/  STL.64 [R1+0x158], R14 ;  /* 0x0001580e01007387 */ /* 0x0003e60000100a00 */
[----:B-1----:R-:W4:Y:S02]  /*371f0*/  LDL.LU.64 R14, [R1+0x3450] ;  /* 0x00345000010e7983 */ /* 0x002f240000300a00 */
[C---:B----4-:R-:W-:Y:S02]  /*37200*/  HMMA.1688.F32.TF32 R12, R24.reuse, R14, R16 ;  /* 0x0000000e180c723c */ /* 0x050fe40000081010 */
[----:B------:R-:W4:Y:S11]  /*37210*/  LDL.LU.64 R18, [R1+0x3448] ;  /* 0x0034480001127983 */ /* 0x000f360000300a00 */
[----:B------:R-:W-:Y:S10]  /*37220*/  @!UPT UIADD3 URZ, URZ, URZ, URZ ;  /* 0x0000003f3f3ff290 */ /* 0x000ff4000fffe03f */
[----:B------:R-:W-:Y:S01]  /*37230*/  STL.64 [R1+0x140], R12 ;  /* 0x0001400c01007387 */ /* 0x000fe20000100a00 */
[----:B------:R1:W-:Y:S03]  /*37240*/  STL.64 [R1+0x148], R14 ;  /* 0x0001480e01007387 */ /* 0x0003e60000100a00 */
[----:B-1----:R-:W4:Y:S01]  /*37250*/  LDL.LU.64 R14, [R1+0x3440] ;  /* 0x00344000010e7983 */ /* 0x002f220000300a00 */
[----:B------:R-:W4:Y:S02]  /*37260*/  LDL.LU.64 R12, [R1+0x3438] ;  /* 0x00343800010c7983 */ /* 0x000f240000300a00 */
[----:B----4-:R-:W-:Y:S11]  /*37270*/  HMMA.1688.F32.TF32 R12, R24, R18, R12 ;  /* 0x00000012180c723c */ /* 0x010ff6000008100c */
[----:B------:R-:W-:Y:S11]  /*37280*/  @!UPT UIADD3 URZ, URZ, URZ, URZ ;  /* 0x0000003f3f3ff290 */ /* 0x000ff6000fffe03f */
[----:B------:R-:W-:Y:S01]  /*37290*/  @!UPT UIADD3 URZ, URZ, URZ, URZ ;  /* 0x0000003f3f3ff290 */ /* 0x000fe2000fffe03f */
[----:B------:R1:W-:Y:S01]  /*372a0*/  STL.64 [R1+0x130], R12 ;  /* 0x0001300c01007387 */ /* 0x0003e20000100a00 */
[----:B------:R-:W-:Y:S02]  /*372b0*/  STL.64 [R1+0x138], R14 ;  /* 0x0001380e01007387 */ /* 0x000fe40000100a00 */
[----:B------:R-:W-:Y:S04]  /*372c0*/  LDS R14, [R0+0x8f180] ;  /* 0x08f18000000e7984 */ /* 0x000fe80000000800 */
[----:B------:R-:W-:Y:S04]  /*372d0*/  LDS R15, [R2+0x8f180] ;  /* 0x08f18000020f7984 */ /* 0x000fe80000000800 */
[----:B-1----:R-:W-:-:S02]  /*372e0*/  IMAD.MOV.U32 R13, RZ, RZ, R18 ;  /* 0x000000ffff0d7224 */ /* 0x002fc400078e0012 */
[----:B------:R-:W-:Y:S02]  /*372f0*/  IMAD.MOV.U32 R12, RZ, RZ, R19 ;  /* 0x000000ffff0c7224 */ /* 0x000fe400078e0013 */
[----:B------:R-:W2:Y:S02]  /*37300*/  LDL.LU.64 R18, [R1+0x3430] ;  /* 0x0034300001127983 */ /* 0x000ea40000300a00 */
        /* <DEDUP_REMOVED lines=8> */
[----:B------:R-:W3:Y:S01]  /*37390*/  LDL.LU.64 R10, [R1+0x3410] ;  /* 0x00341000010a7983 */ /* 0x000ee20000300a00 */
[----:B------:R-:W2:Y:S11]  /*373a0*/  LDL.LU.64 R8, [R1+0x3408] ;  /* 0x0034080001087983 */ /* 0x000eb60000300a00 */
[----:B------:R-:W-:Y:S09]  /*373b0*/  @!UPT UIADD3 URZ, URZ, URZ, URZ ;  /* 0x0000003f3f3ff290 */ /* 0x000ff2000fffe03f */
[----:B------:R-:W-:Y:S01]  /*373c0*/  STL.64 [R1+0x110], R16 ;  /* 0x0001101001007387 */ /* 0x000fe20000100a00 */
[----:B------:R1:W-:Y:S03]  /*373d0*/  STL.64 [R1+0x118], R18 ;  /* 0x0001181201007387 */ /* 0x0003e60000100a00 */
[----:B-1----:R-:W4:Y:S01]  /*373e0*/  LDL.LU.64 R18, [R1+0x3400] ;  /* 0x0034000001127983 */ /* 0x002f220000300a00 */
[----:B------:R-:W4:Y:S01]  /*373f0*/  LDL.LU.64 R16, [R1+0x33f8] ;  /* 0x0033f80001107983 */ /* 0x000f220000300a00 */
[C---:B---3--:R-:W-:Y:S02]  /*37400*/  HMMA.1688.F32.TF32 R20, R24.reuse, R10, R20 ;  /* 0x0000000a1814723c */ /* 0x048fe40000081014 */
[----:B------:R-:W-:Y:S01]  /*37410*/  STL.64 [R1+0x3378], R10 ;  /* 0x0033780a01007387 */ /* 0x000fe20000100a00 */
[----:B--2---:R-:W-:Y:S05]  /*37420*/  STL.64 [R1+0x3370], R8 ;  /* 0x0033700801007387 */ /* 0x004fea0000100a00 */
[----:B----4-:R-:W-:Y:S11]  /*37430*/  HMMA.1688.F32.TF32 R16, R24, R6, R16 ;  /* 0x000000061810723c */ /* 0x010ff60000081010 */
[----:B------:R-:W-:Y:S04]  /*37440*/  @!UPT UIADD3 URZ, URZ, URZ, URZ ;  /* 0x0000003f3f3ff290 */ /* 0x000fe8000fffe03f */
[----:B------:R-:W-:Y:S01]  /*37450*/  STL.64 [R1+0x100], R20 ;  /* 0x0001001401007387 */ /* 0x000fe20000100a00 */
[----:B------:R-:W-:Y:S02]  /*37460*/  STL.64 [R1+0x108], R22 ;  /* 0x0001081601007387 */ /* 0x000fe40000100a00 */
[----:B------:R-:W-:Y:S04]  /*37470*/  LDS R22, [R0+0x8f280] ;  /* 0x08f2800000167984 */ /* 0x000fe80000000800 */
[----:B------:R-:W-:Y:S01]  /*37480*/  LDS R23, [R2+0x8f280] ;  /* 0x08f2800002177984 */ /* 0x000fe20000000800 */
[----:B------:R-:W-:Y:S04]  /*37490*/  LDS R20, [R0+0x8e280] ;  /* 0x08e2800000147984 */ /* 0x000fe80000000800 */
[----:B------:R-:W-:Y:S04]  /*374a0*/  LDS R21, [R2+0x8e280] ;  /* 0x08e2800002157984 */ /* 0x000fe80000000800 */
[----:B------:R-:W-:Y:S04]  /*374b0*/  LDS R26, [R0+0x8f300] ;  /* 0x08f30000001a7984 */ /* 0x000fe80000000800 */
[----:B------:R-:W-:Y:S04]  /*374c0*/  LDS R27, [R2+0x8f300] ;  /* 0x08f30000021b7984 */ /* 0x000fe80000000800 */
[----:B------:R-:W-:Y:S04]  /*374d0*/  LDS R24, [R0+0x8e300] ;  /* 0x08e3000000187984 */ /* 0x000fe80000000800 */
[----:B------:R-:W-:Y:S01]  /*374e0*/  LDS R25, [R2+0x8e300] ;  /* 0x08e3000002197984 */ /* 0x000fe20000000800 */
[----:B------:R-:W-:-:S02]  /*374f0*/  IMAD.MOV.U32 R4, RZ, RZ, R16 ;  /* 0x000000ffff047224 */ /* 0x000fc400078e0010 */
[----:B------:R-:W-:Y:S01]  /*37500*/  IMAD.MOV.U32 R5, RZ, RZ, R17 ;  /* 0x000000ffff057224 */ /* 0x000fe200078e0011 */
[----:B------:R-:W-:Y:S01]  /*37510*/  STL.64 [R1+0x438], R18 ;  /* 0x0004381201007387 */ /* 0x000fe20000100a00 */
[----:B------:R-:W-:Y:S03]  /*37520*/  STL.64 [R1+0x3368], R6 ;  /* 0x0033680601007387 */ /* 0x000fe60000100a00 */
[----:B------:R-:W1:Y:S04]  /*37530*/  LDS R16, [R0+0x8e200] ;  /* 0x08e2000000107984 */ /* 0x000e680000000800 */
[----:B------:R2:W-:Y:S01]  /*37540*/  STL.64 [R1+0x3360], R4 ;  /* 0x0033600401007387 */ /* 0x0005e20000100a00 */
[----:B------:R-:W3:Y:S03]  /*37550*/  LDS R18, [R0+0x8f200] ;  /* 0x08f2000000127984 */ /* 0x000ee60000000800 */
[----:B------:R-:W4:Y:S01]  /*37560*/  LDS R17, [R2+0x8e200] ;  /* 0x08e2000002117984 */ /* 0x000f220000000800 */
[----:B------:R-:W-:Y:S03]  /*37570*/  LDS R19, [R2+0x8f200] ;  /* 0x08f2000002137984 */ /* 0x000fe60000000800 */
[----:B--2---:R-:W2:Y:S01]  /*37580*/  LDL.LU R4, [R1+0x380] ;  /* 0x0003800001047983 */ /* 0x004ea20000300800 */
[----:B------:R-:W2:Y:S02]  /*37590*/  LDL.LU R5, [R1+0x384] ;  /* 0x0003840001057983 */ /* 0x000ea40000300800 */
[----:B------:R-:W2:Y:S02]  /*375a0*/  LDL.LU R6, [R1+0x388] ;  /* 0x0003880001067983 */ /* 0x000ea40000300800 */
[----:B------:R-:W2:Y:S02]  /*375b0*/  LDL.LU R7, [R1+0x38c] ;  /* 0x00038c0001077983 */ /* 0x000ea40000300800 */
[----:B--2---:R-:W-:Y:S01]  /*375c0*/  STL.64 [R1+0x3388], R6 ;  /* 0x0033880601007387 */ /* 0x004fe20000100a00 */
[----:B------:R2:W-:Y:S03]  /*375d0*/  STL.64 [R1+0x3380], R4 ;  /* 0x0033800401007387 */ /* 0x0005e60000100a00 */
[----:B--2---:R-:W2:Y:S01]  /*375e0*/  LDL.LU R4, [R1+0x390] ;  /* 0x0003900001047983 */ /* 0x004ea20000300800 */
[----:B------:R-:W2:Y:S02]  /*375f0*/  LDL.LU R5, [R1+0x394] ;  /* 0x0003940001057983 */ /* 0x000ea40000300800 */
[----:B------:R-:W2:Y:S02]  /*37600*/  LDL.LU R6, [R1+0x398] ;  /* 0x0003980001067983 */ /* 0x000ea40000300800 */
[----:B------:R-:W2:Y:S02]  /*37610*/  LDL.LU R7, [R1+0x39c] ;  /* 0x00039c0001077983 */ /* 0x000ea40000300800 */
[----:B--2---:R2:W-:Y:S01]  /*37620*/  STL.64 [R1+0x3398], R6 ;  /* 0x0033980601007387 */ /* 0x0045e20000100a00 */
[----:B------:R-:W-:Y:S03]  /*37630*/  STL.64 [R1+0x3390], R4 ;  /* 0x0033900401007387 */ /* 0x000fe60000100a00 */
[----:B--2---:R-:W2:Y:S04]  /*37640*/  LDL.64 R6, [R1+0x38] ;  /* 0x0000380001067983 */ /* 0x004ea80000100a00 */
[----:B--2---:R-:W-:Y:S01]  /*37650*/  STL.64 [R1+0x33a8], R6 ;  /* 0x0033a80601007387 */ /* 0x004fe20000100a00 */
[----:B------:R-:W2:Y:S03]  /*37660*/  LDL.64 R10, [R1+0x28] ;  /* 0x00002800010a7983 */ /* 0x000ea60000100a00 */
[----:B--2---:R2:W-:Y:S01]  /*37670*/  STL.64 [R1+0x33a0], R10 ;  /* 0x0033a00a01007387 */ /* 0x0045e20000100a00 */
[----:B------:R-:W3:Y:S02]  /*37680*/  LDL.LU R8, [R1+0x3a0] ;  /* 0x0003a00001087983 */ /* 0x000ee40000300800 */
[----:B------:R-:W3:Y:S01]  /*37690*/  LDL.LU R9, [R1+0x3a4] ;  /* 0x0003a40001097983 */ /* 0x000ee20000300800 */
[----:B--2---:R-:W2:Y:S01]  /*376a0*/  LDL.LU R10, [R1+0x3a8] ;  /* 0x0003a800010a7983 */ /* 0x004ea20000300800 */
[----:B------:R-:W2:Y:S02]  /*376b0*/  LDL.LU R11, [R1+0x3ac] ;  /* 0x0003ac00010b7983 */ /* 0x000ea40000300800 */
[----:B------:R-:W-:-:S02]  /*376c0*/  IMAD.MOV.U32 R6, RZ, RZ, R13 ;  /* 0x000000ffff067224 */ /* 0x000fc400078e000d */
[----:B------:R-:W-:Y:S01]  /*376d0*/  IMAD.MOV.U32 R7, RZ, RZ, R12 ;  /* 0x000000ffff077224 */ /* 0x000fe200078e000c */
[----:B------:R-:W-:Y:S04]  /*376e0*/  LDS R13, [R2+0x8e180] ;  /* 0x08e18000020d7984 */ /* 0x000fe80000000800 */
[----:B------:R-:W1:Y:S04]  /*376f0*/  LDS R12, [R0+0x8e180] ;  /* 0x08e18000000c7984 */ /* 0x000e680000000800 */
[----:B--2---:R-:W-:Y:S01]  /*37700*/  STL.64 [R1+0x33b8], R10 ;  /* 0x0033b80a01007387 */ /* 0x004fe20000100a00 */
[----:B---3--:R2:W-:Y:S02]  /*37710*/  STL.64 [R1+0x33b0], R8 ;  /* 0x0033b00801007387 */ /* 0x0085e40000100a00 */
[----:B------:R-:W-:Y:S01]  /*37720*/  STL.64 [R1+0x33c0], R6 ;  /* 0x0033c00601007387 */ /* 0x000fe20000100a00 */
[----:B--2---:R-:W2:Y:S01]  /*37730*/  LDL.LU R8, [R1+0x3b0] ;  /* 0x0003b00001087983 */ /* 0x004ea20000300800 */
[----:B------:R-:W2:Y:S02]  /*37740*/  LDL.LU R9, [R1+0x3b4] ;  /* 0x0003b40001097983 */ /* 0x000ea40000300800 */
[----:B------:R-:W3:Y:S02]  /*37750*/  LDL.LU R10, [R1+0x3b8] ;  /* 0x0003b800010a7983 */ /* 0x000ee40000300800 */
[----:B------:R-:W3:Y:S02]  /*37760*/  LDL.LU R11, [R1+0x3bc] ;  /* 0x0003bc00010b7983 */ /* 0x000ee40000300800 */
[----:B---3--:R-:W-:Y:S01]  /*37770*/  STL.64 [R1+0x33d0], R10 ;  /* 0x0033d00a01007387 */ /* 0x008fe20000100a00 */
[----:B--2---:R2:W-:Y:S03]  /*37780*/  STL.64 [R1+0x33c8], R8 ;  /* 0x0033c80801007387 */ /* 0x0045e60000100a00 */
[----:B--2---:R-:W2:Y:S01]  /*37790*/  LDL.LU R8, [R1+0x3c0] ;  /* 0x0003c00001087983 */ /* 0x004ea20000300800 */
[----:B------:R-:W2:Y:S02]  /*377a0*/  LDL.LU R9, [R1+0x3c4] ;  /* 0x0003c40001097983 */ /* 0x000ea40000300800 */
[----:B------:R-:W3:Y:S02]  /*377b0*/  LDL.LU R10, [R1+0x3c8] ;  /* 0x0003c800010a7983 */ /* 0x000ee40000300800 */
[----:B------:R-:W3:Y:S02]  /*377c0*/  LDL.LU R11, [R1+0x3cc] ;  /* 0x0003cc00010b7983 */ /* 0x000ee40000300800 */
[----:B---3--:R3:W-:Y:S01]  /*377d0*/  STL.64 [R1+0x33e0], R10 ;  /* 0x0033e00a01007387 */ /* 0x0087e20000100a00 */
[----:B--2---:R2:W-:Y:S03]  /*377e0*/  STL.64 [R1+0x33d8], R8 ;  /* 0x0033d80801007387 */ /* 0x0045e60000100a00 */
[----:B---3--:R-:W3:Y:S04]  /*377f0*/  LDL.64 R10, [R1+0x68] ;  /* 0x00006800010a7983 */ /* 0x008ee80000100a00 */
[----:B---3--:R3:W-:Y:S01]  /*37800*/  STL.64 [R1+0x33f0], R10 ;  /* 0x0033f00a01007387 */ /* 0x0087e20000100a00 */
[----:B--2---:R-:W3:Y:S02]  /*37810*/  LDL.LU R8, [R1+0x3e0] ;  /* 0x0003e00001087983 */ /* 0x004ee40000300800 */
[----:B------:R-:W3:Y:S02]  /*37820*/  LDL.LU R9, [R1+0x3e4] ;  /* 0x0003e40001097983 */ /* 0x000ee40000300800 */
[----:B---3--:R-:W3:Y:S01]  /*37830*/  LDL.LU R10, [R1+0x3e8] ;  /* 0x0003e800010a7983 */ /* 0x008ee20000300800 */
[----:B------:R-:W3:Y:S02]  /*37840*/  LDL.LU R11, [R1+0x3ec] ;  /* 0x0003ec00010b7983 */ /* 0x000ee40000300800 */
[----:B------:R-:W3:Y:S02]  /*37850*/  LDL.64 R6, [R1+0x58] ;  /* 0x0000580001067983 */ /* 0x000ee40000100a00 */
[----:B---3--:R3:W-:Y:S01]  /*37860*/  STL.64 [R1+0x33e8], R6 ;  /* 0x0033e80601007387 */ /* 0x0087e20000100a00 */
[----:B------:R-:W2:Y:S02]  /*37870*/  LDL.LU R4, [R1+0x3d0] ;  /* 0x0003d00001047983 */ /* 0x000ea40000300800 */
[----:B------:R-:W2:Y:S01]  /*37880*/  LDL.LU R5, [R1+0x3d4] ;  /* 0x0003d40001057983 */ /* 0x000ea20000300800 */
[----:B---3--:R-:W2:Y:S01]  /*37890*/  LDL.LU R6, [R1+0x3d8] ;  /* 0x0003d80001067983 */ /* 0x008ea20000300800 */
[----:B------:R-:W2:Y:S02]  /*378a0*/  LDL.LU R7, [R1+0x3dc] ;  /* 0x0003dc0001077983 */ /* 0x000ea40000300800 */
[----:B-1----:R-:W-:Y:S02]  /*378b0*/  STL [R1+0x3354], R16 ;  /* 0x0033541001007387 */ /* 0x002fe40000100800 */
[----:B------:R-:W-:Y:S01]  /*378c0*/  STL [R1+0x3358], R18 ;  /* 0x0033581201007387 */ /* 0x000fe20000100800 */
[----:B----4-:R-:W-:Y:S01]  /*378d0*/  STL [R1+0x335c], R17 ;  /* 0x00335c1101007387 */ /* 0x010fe20000100800 */
[----:B------:R1:W-:Y:S02]  /*378e0*/  STL.64 [R1+0x32c8], R22 ;  /* 0x0032c81601007387 */ /* 0x0003e40000100a00 */
[----:B-1----:R-:W-:-:S02]  /*378f0*/  IMAD.MOV.U32 R22, RZ, RZ, R28 ;  /* 0x000000ffff167224 */ /* 0x002fc400078e001c */
[----:B------:R-:W-:-:S07]  /*37900*/  IMAD.MOV.U32 R23, RZ, RZ, R3 ;  /* 0x000000ffff177224 */ /* 0x000fce00078e0003 */
[C---:B------:R-:W-:Y:S01]  /*37910*/  HMMA.1688.F32.TF32 R8, R12.reuse, R22, R8 ;  /* 0x000000160c08723c */ /* 0x040fe20000081008 */
[----:B------:R-:W-:Y:S01]  /*37920*/  STL.64 [R1+0x32c0], R20 ;  /* 0x0032c01401007387 */ /* 0x000fe20000100a00 */
[----:B------:R-:W-:Y:S02]  /*37930*/  STL.64 [R1+0x3240], R26 ;  /* 0x0032401a01007387 */ /* 0x000fe40000100a00 */
[----:B------:R1:W-:Y:S02]  /*37940*/  STL.64 [R1+0x3238], R24 ;  /* 0x0032381801007387 */ /* 0x0003e40000100a00 */
[----:B-1----:R-:W3:Y:S01]  /*37950*/  LDL.LU R24, [R1+0x2f0] ;  /* 0x0002f00001187983 */ /* 0x002ee20000300800 */
[----:B------:R-:W3:Y:S02]  /*37960*/  LDL.LU R25, [R1+0x2f4] ;  /* 0x0002f40001197983 */ /* 0x000ee40000300800 */
[----:B------:R-:W3:Y:S02]  /*37970*/  LDL.LU R26, [R1+0x2f8] ;  /* 0x0002f800011a7983 */ /* 0x000ee40000300800 */
[----:B------:R-:W3:Y:S11]  /*37980*/  LDL.LU R27, [R1+0x2fc] ;  /* 0x0002fc00011b7983 */ /* 0x000ef60000300800 */
[----:B------:R-:W-:Y:S01]  /*37990*/  @!UPT UIADD3 URZ, URZ, URZ, URZ ;  /* 0x0000003f3f3ff290 */ /* 0x000fe2000fffe03f */
[----:B------:R-:W-:Y:S01]  /*379a0*/  STL.64 [R1+0x3e0], R8 ;  /* 0x0003e00801007387 */ /* 0x000fe20000100a00 */
[----:B------:R1:W-:Y:S03]  /*379b0*/  STL.64 [R1+0x3e8], R10 ;  /* 0x0003e80a01007387 */ /* 0x0003e60000100a00 */
[----:B-1----:R-:W2:Y:S02]  /*379c0*/  LDL.LU.64 R10, [R1+0x33f0] ;  /* 0x0033f000010a7983 */ /* 0x002ea40000300a00 */
        /* <DEDUP_REMOVED lines=10> */
[----:B------:R-:W-:-:S02]  /*37a70*/  IMAD.MOV.U32 R17, RZ, RZ, R6 ;  /* 0x000000ffff117224 */ /* 0x000fc400078e0006 */
        /* <DEDUP_REMOVED lines=32> */
[----:B------:R-:W4:Y:S01]  /*37c80*/  LDL.LU.64 R8, [R1+0x3370] ;  /* 0x0033700001087983 */ /* 0x000f220000300a00 */
[C---:B--2---:R-:W-:Y:S11]  /*37c90*/  HMMA.1688.F32.TF32 R4, R12.reuse, R10, R4 ;  /* 0x0000000a0c04723c */ /* 0x044ff60000081004 */
[----:B------:R-:W-:Y:S11]  /*37ca0*/  @!UPT UIADD3 URZ, URZ, URZ, URZ ;  /* 0x0000003f3f3ff290 */ /* 0x000ff6000fffe03f */
[----:B------:R-:W-:Y:S01]  /*37cb0*/  @!UPT UIADD3 URZ, URZ, URZ, URZ ;  /* 0x0000003f3f3ff290 */ /* 0x000fe2000fffe03f */
[----:B------:R-:W-:Y:S01]  /*37cc0*/  STL.64 [R1+0x380], R4 ;  /* 0x0003800401007387 */ /* 0x000fe20000100a00 */
[----:B------:R1:W-:Y:S03]  /*37cd0*/  STL.64 [R1+0x388], R6 ;  /* 0x0003880601007387 */ /* 0x0003e60000100a00 */
[----:B-1----:R-:W3:Y:S01]  /*37ce0*/  LDL.LU.64 R6, [R1+0x3368] ;  /* 0x0033680001067983 */ /* 0x002ee20000300a00 */
[----:B------:R-:W2:Y:S02]  /*37cf0*/  LDL.LU.64 R4, [R1+0x3360] ;  /* 0x0033600001047983 */ /* 0x000ea40000300a00 */
[----:B------:R-:W-:Y:S02]  /*37d00*/  STL.64 [R1+0x32e8], R10 ;  /* 0x0032e80a01007387 */ /* 0x000fe40000100a00 */
[----:B----4-:R3:W-:Y:S02]  /*37d10*/  STL.64 [R1+0x32e0], R8 ;  /* 0x0032e00801007387 */ /* 0x0107e40000100a00 */
[----:B---3--:R-:W-:Y:S01]  /*37d20*/  HMMA.1688.F32.TF32 R8, R12, R6, R24 ;  /* 0x000000060c08723c */ /* 0x008fe20000081018 */
[----:B------:R-:W-:Y:S01]  /*37d30*/  STL.64 [R1+0x32d8], R6 ;  /* 0x0032d80601007387 */ /* 0x000fe20000100a00 */
[----:B--2---:R-:W-:Y:S11]  /*37d40*/  STL.64 [R1+0x32d0], R4 ;  /* 0x0032d00401007387 */ /* 0x004ff60000100a00 */
[----:B------:R-:W-:Y:S10]  /*37d50*/  @!UPT UIADD3 URZ, URZ, URZ, URZ ;  /* 0x0000003f3f3ff290 */ /* 0x000ff4000fffe03f */
[----:B------:R-:W-:Y:S01]  /*37d60*/  STL.64 [R1+0x2f0], R8 ;  /* 0x0002f00801007387 */ /* 0x000fe20000100a00 */
[----:B------:R-:W-:Y:S02]  /*37d70*/  STL.64 [R1+0x2f8], R10 ;  /* 0x0002f80a01007387 */ /* 0x000fe40000100a00 */
[----:B------:R-:W2:Y:S02]  /*37d80*/  LDL.LU R12, [R1] ;  /* 0x00000000010c7983 */ /* 0x000ea40000300800 */
[----:B------:R-:W2:Y:S01]  /*37d90*/  LDL.LU R13, [R1+0x4] ;  /* 0x00000400010d7983 */ /* 0x000ea20000300800 */
[----:B------:R-:W3:Y:S01]  /*37da0*/  LDL.LU R14, [R1+0x8] ;  /* 0x00000800010e7983 */ /* 0x000ee20000300800 */
[----:B------:R-:W3:Y:S02]  /*37db0*/  LDL.LU R15, [R1+0xc] ;  /* 0x00000c00010f7983 */ /* 0x000ee40000300800 */
[----:B------:R-:W4:Y:S02]  /*37dc0*/  LDL.LU R24, [R1+0x2a0] ;  /* 0x0002a00001187983 */ /* 0x000f240000300800 */
[----:B------:R-:W4:Y:S01]  /*37dd0*/  LDL.LU R25, [R1+0x2a4] ;  /* 0x0002a40001197983 */ /* 0x000f220000300800 */
[----:B------:R-:W2:Y:S01]  /*37de0*/  LDL.LU R26, [R1+0x2a8] ;  /* 0x0002a800011a7983 */ /* 0x000ea20000300800 */
[----:B------:R-:W2:Y:S03]  /*37df0*/  LDL.LU R27, [R1+0x2ac] ;  /* 0x0002ac00011b7983 */ /* 0x000ea60000300800 */
[----:B--2---:R1:W-:Y:S01]  /*37e00*/  STL.64 [R1+0x3308], R26 ;  /* 0x0033081a01007387 */ /* 0x0043e20000100a00 */
[----:B----4-:R-:W-:Y:S03]  /*37e10*/  STL.64 [R1+0x3300], R24 ;  /* 0x0033001801007387 */ /* 0x010fe60000100a00 */
[----:B-1----:R-:W2:Y:S04]  /*37e20*/  LDL.64 R26, [R1+0x48] ;  /* 0x00004800011a7983 */ /* 0x002ea80000100a00 */
[----:B--2---:R1:W-:Y:S02]  /*37e30*/  STL.64 [R1+0x3318], R26 ;  /* 0x0033181a01007387 */ /* 0x0043e40000100a00 */
[----:B-1----:R-:W-:-:S02]  /*37e40*/  IMAD.MOV.U32 R26, RZ, RZ, R17 ;  /* 0x000000ffff1a7224 */ /* 0x002fc400078e0011 */
[----:B------:R-:W-:Y:S01]  /*37e50*/  IMAD.MOV.U32 R27, RZ, RZ, R18 ;  /* 0x000000ffff1b7224 */ /* 0x000fe200078e0012 */
[----:B------:R-:W2:Y:S01]  /*37e60*/  LDL.LU R17, [R1+0x335c] ;  /* 0x00335c0001117983 */ /* 0x000ea20000300800 */
[----:B------:R-:W2:Y:S03]  /*37e70*/  LDL.LU R18, [R1+0x3358] ;  /* 0x0033580001127983 */ /* 0x000ea60000300800 */
[----:B------:R1:W-:Y:S01]  /*37e80*/  STL.64 [R1+0x3330], R26 ;  /* 0x0033301a01007387 */ /* 0x0003e20000100a00 */
[----:B---3--:R-:W-:Y:S02]  /*37e90*/  STL.64 [R1+0x31b0], R14 ;  /* 0x0031b00e01007387 */ /* 0x008fe40000100a00 */
[----:B------:R3:W-:Y:S02]  /*37ea0*/  STL.64 [R1+0x31a8], R12 ;  /* 0x0031a80c01007387 */ /* 0x0007e40000100a00 */
[----:B-1----:R-:W-:-:S02]  /*37eb0*/  IMAD.MOV.U32 R26, RZ, RZ, R16 ;  /* 0x000000ffff1a7224 */ /* 0x002fc400078e0010 */
[----:B------:R-:W-:Y:S01]  /*37ec0*/  IMAD.MOV.U32 R27, RZ, RZ, R3 ;  /* 0x000000ffff1b7224 */ /* 0x000fe200078e0003 */
[----:B---3--:R-:W3:Y:S01]  /*37ed0*/  LDL.LU R12, [R1+0x90] ;  /* 0x00009000010c7983 */ /* 0x008ee20000300800 */
[----:B------:R-:W3:Y:S02]  /*37ee0*/  LDL.LU R13, [R1+0x94] ;  /* 0x00009400010d7983 */ /* 0x000ee40000300800 */
[----:B------:R-:W4:Y:S02]  /*37ef0*/  LDL.LU R14, [R1+0x98] ;  /* 0x00009800010e7983 */ /* 0x000f240000300800 */
[----:B------:R-:W4:Y:S01]  /*37f00*/  LDL.LU R15, [R1+0x9c] ;  /* 0x00009c00010f7983 */ /* 0x000f220000300800 */
[----:B------:R-:W2:Y:S01]  /*37f10*/  LDL.LU R16, [R1+0x3354] ;  /* 0x0033540001107983 */ /* 0x000ea20000300800 */
[----:B------:R-:W2:Y:S02]  /*37f20*/  LDL.LU R3, [R1+0x3350] ;  /* 0x0033500001037983 */ /* 0x000ea40000300800 */
[----:B------:R1:W-:Y:S02]  /*37f30*/  STL.64 [R1+0x3348], R26 ;  /* 0x0033481a01007387 */ /* 0x0003e40000100a00 */
[----:B------:R-:W2:Y:S01]  /*37f40*/  LDL.LU R24, [R1+0x2e0] ;  /* 0x0002e00001187983 */ /* 0x000ea20000300800 */
[----:B------:R-:W2:Y:S04]  /*37f50*/  LDL.LU R25, [R1+0x2e4] ;  /* 0x0002e40001197983 */ /* 0x000ea80000300800 */
[----:B-1----:R-:W2:Y:S01]  /*37f60*/  LDL.LU R26, [R1+0x2e8] ;  /* 0x0002e800011a7983 */ /* 0x002ea20000300800 */
[----:B------:R-:W2:Y:S02]  /*37f70*/  LDL.LU R27, [R1+0x2ec] ;  /* 0x0002ec00011b7983 */ /* 0x000ea40000300800 */
[----:B------:R-:W2:Y:S02]  /*37f80*/  LDL.LU R4, [R1+0x280] ;  /* 0x0002800001047983 */ /* 0x000ea40000300800 */
[----:B------:R-:W2:Y:S01]  /*37f90*/  LDL.LU R5, [R1+0x284] ;  /* 0x0002840001057983 */ /* 0x000ea20000300800 */
[----:B------:R-:W2:Y:S01]  /*37fa0*/  LDL.LU R6, [R1+0x288] ;  /* 0x0002880001067983 */ /* 0x000ea20000300800 */
[----:B------:R-:W2:Y:S02]  /*37fb0*/  LDL.LU R7, [R1+0x28c] ;  /* 0x00028c0001077983 */ /* 0x000ea40000300800 */
[----:B------:R-:W-:-:S02]  /*37fc0*/  IMAD.MOV.U32 R10, RZ, RZ, R29 ;  /* 0x000000ffff0a7224 */ /* 0x000fc400078e001d */
[----:B------:R-:W-:Y:S01]  /*37fd0*/  IMAD.MOV.U32 R11, RZ, RZ, R28 ;  /* 0x000000ffff0b7224 */ /* 0x000fe200078e001c */
[----:B--2---:R-:W-:Y:S01]  /*37fe0*/  STL.64 [R1+0x32f8], R6 ;  /* 0x0032f80601007387 */ /* 0x004fe20000100a00 */
[----:B------:R-:W-:Y:S03]  /*37ff0*/  STL.64 [R1+0x32f0], R4 ;  /* 0x0032f00401007387 */ /* 0x000fe60000100a00 */
        /* <DEDUP_REMOVED lines=22> */
[----:B---3--:R-:W-:Y:S02]  /*38160*/  STL.64 [R1+0x31b8], R12 ;  /* 0x0031b80c01007387 */ /* 0x008fe40000100a00 */
[----:B-1----:R-:W-:-:S02]  /*38170*/  IMAD.MOV.U32 R14, RZ, RZ, R21 ;  /* 0x000000ffff0e7224 */ /* 0x002fc400078e0015 */
[----:B------:R-:W-:Y:S02]  /*38180*/  IMAD.MOV.U32 R15, RZ, RZ, R20 ;  /* 0x000000ffff0f7224 */ /* 0x000fe400078e0014 */
[C---:B------:R-:W-:Y:S01]  /*38190*/  HMMA.1688.F32.TF32 R20, R16.reuse, R22, R24 ;  /* 0x000000161014723c */ /* 0x040fe20000081018 */
[----:B------:R-:W2:Y:S11]  /*381a0*/  LDL.LU.64 R26, [R1+0x3348] ;  /* 0x00334800011a7983 */ /* 0x000eb60000300a00 */
[----:B------:R-:W-:Y:S11]  /*381b0*/  @!UPT UIADD3 URZ, URZ, URZ, URZ ;  /* 0x0000003f3f3ff290 */ /* 0x000ff6000fffe03f */
        /* <DEDUP_REMOVED lines=27> */
[----:B------:R-:W3:Y:S02]  /*38370*/  LDL.LU.64 R26, [R1+0x3308] ;  /* 0x00330800011a7983 */ /* 0x000ee40000300a00 */
[----:B------:R-:W3:Y:S02]  /*38380*/  LDL.LU.64 R24, [R1+0x3300] ;  /* 0x0033000001187983 */ /* 0x000ee40000300a00 */
[----:B------:R1:W-:Y:S01]  /*38390*/  STL.64 [R1+0x3290], R14 ;  /* 0x0032900e01007387 */ /* 0x0003e20000100a00 */
[C---:B---3--:R-:W-:Y:S01]  /*383a0*/  HMMA.1688.F32.TF32 R24, R16.reuse, R14, R24 ;  /* 0x0000000e1018723c */ /* 0x048fe20000081018 */
[----:B-1----:R-:W3:Y:S11]  /*383b0*/  LDL.64 R14, [R1+0x58] ;  /* 0x00005800010e7983 */ /* 0x002ef60000100a00 */
[----:B------:R-:W-:Y:S11]  /*383c0*/  @!UPT UIADD3 URZ, URZ, URZ, URZ ;  /* 0x0000003f3f3ff290 */ /* 0x000ff6000fffe03f */
[----:B------:R1:W-:Y:S01]  /*383d0*/  STL.64 [R1+0x2a0], R24 ;  /* 0x0002a01801007387 */ /* 0x0003e20000100a00 */
[----:B------:R1:W-:Y:S03]  /*383e0*/  STL.64 [R1+0x2a8], R26 ;  /* 0x0002a81a01007387 */ /* 0x0003e60000100a00 */
[----:B---3--:R3:W-:Y:S01]  /*383f0*/  STL.64 [R1+0x32a8], R14 ;  /* 0x0032a80e01007387 */ /* 0x0087e20000100a00 */
[----:B-1----:R-:W4:Y:S02]  /*38400*/  LDL.LU R24, [R1+0x1b0] ;  /* 0x0001b00001187983 */ /* 0x002f240000300800 */
[----:B------:R-:W4:Y:S02]  /*38410*/  LDL.LU R25, [R1+0x1b4] ;  /* 0x0001b40001197983 */ /* 0x000f240000300800 */
[----:B------:R-:W4:Y:S01]  /*38420*/  LDL.LU R26, [R1+0x1b8] ;  /* 0x0001b800011a7983 */ /* 0x000f220000300800 */
[----:B------:R-:W4:Y:S04]  /*38430*/  LDL.LU R27, [R1+0x1bc] ;  /* 0x0001bc00011b7983 */ /* 0x000f280000300800 */
[----:B---3--:R-:W3:Y:S01]  /*38440*/  LDL.64 R14, [R1+0x68] ;  /* 0x00006800010e7983 */ /* 0x008ee20000100a00 */
[C---:B--2---:R-:W-:Y:S03]  /*38450*/  HMMA.1688.F32.TF32 R8, R16.reuse, R10, R4 ;  /* 0x0000000a1008723c */ /* 0x044fe60000081004 */
[----:B---3--:R1:W-:Y:S04]  /*38460*/  STL.64 [R1+0x32b0], R14 ;  /* 0x0032b00e01007387 */ /* 0x0083e80000100a00 */
[----:B-1----:R-:W2:Y:S01]  /*38470*/  LDL.64 R14, [R1+0x78] ;  /* 0x00007800010e7983 */ /* 0x002ea20000100a00 */
[----:B----4-:R-:W-:Y:S02]  /*38480*/  STL.64 [R1+0x32a0], R26 ;  /* 0x0032a01a01007387 */ /* 0x010fe40000100a00 */
[----:B------:R1:W-:Y:S02]  /*38490*/  STL.64 [R1+0x3298], R24 ;  /* 0x0032981801007387 */ /* 0x0003e40000100a00 */
[----:B-1----:R-:W3:Y:S01]  /*384a0*/  LDL.LU R24, [R1+0x1c0] ;  /* 0x0001c00001187983 */ /* 0x002ee20000300800 */
[----:B------:R-:W3:Y:S02]  /*384b0*/  LDL.LU R25, [R1+0x1c4] ;  /* 0x0001c40001197983 */ /* 0x000ee40000300800 */
[----:B------:R-:W3:Y:S02]  /*384c0*/  LDL.LU R26, [R1+0x1c8] ;  /* 0x0001c800011a7983 */ /* 0x000ee40000300800 */
[----:B------:R-:W3:Y:S01]  /*384d0*/  LDL.LU R27, [R1+0x1cc] ;  /* 0x0001cc00011b7983 */ /* 0x000ee20000300800 */
[----:B------:R-:W4:Y:S01]  /*384e0*/  LDL.LU.64 R6, [R1+0x32f8] ;  /* 0x0032f80001067983 */ /* 0x000f220000300a00 */
[----:B------:R-:W4:Y:S04]  /*384f0*/  LDL.LU.64 R4, [R1+0x32f0] ;  /* 0x0032f00001047983 */ /* 0x000f280000300a00 */
[----:B------:R-:W-:Y:S02]  /*38500*/  STL.64 [R1+0x290], R8 ;  /* 0x0002900801007387 */ /* 0x000fe40000100a00 */
[----:B------:R1:W-:Y:S02]  /*38510*/  STL.64 [R1+0x298], R10 ;  /* 0x0002980a01007387 */ /* 0x0003e40000100a00 */
[----:B-1----:R-:W4:Y:S01]  /*38520*/  LDL.LU.64 R10, [R1+0x32e8] ;  /* 0x0032e800010a7983 */ /* 0x002f220000300a00 */
[----:B------:R-:W2:Y:S01]  /*38530*/  LDL.LU.64 R8, [R1+0x32e0] ;  /* 0x0032e00001087983 */ /* 0x000ea20000300a00 */
[C---:B----4-:R-:W-:Y:S11]  /*38540*/  HMMA.1688.F32.TF32 R4, R16.reuse, R10, R4 ;  /* 0x0000000a1004723c */ /* 0x050ff60000081004 */
[----:B------:R-:W-:Y:S11]  /*38550*/  @!UPT UIADD3 URZ, URZ, URZ, URZ ;  /* 0x0000003f3f3ff290 */ /* 0x000ff6000fffe03f */
[----:B------:R-:W-:Y:S01]  /*38560*/  @!UPT UIADD3 URZ, URZ, URZ, URZ ;  /* 0x0000003f3f3ff290 */ /* 0x000fe2000fffe03f */
[----:B------:R-:W-:Y:S01]  /*38570*/  STL.64 [R1+0x280], R4 ;  /* 0x0002800401007387 */ /* 0x000fe20000100a00 */
[----:B------:R1:W-:Y:S03]  /*38580*/  STL.64 [R1+0x288], R6 ;  /* 0x0002880601007387 */ /* 0x0003e60000100a00 */
[----:B-1----:R-:W4:Y:S01]  /*38590*/  LDL.LU.64 R6, [R1+0x32d8] ;  /* 0x0032d80001067983 */ /* 0x002f220000300a00 */
[----:B------:R-:W3:Y:S02]  /*385a0*/  LDL.LU.64 R4, [R1+0x32d0] ;  /* 0x0032d00001047983 */ /* 0x000ee40000300a00 */
[----:B------:R-:W-:Y:S02]  /*385b0*/  STL.64 [R1+0x3260], R10 ;  /* 0x0032600a01007387 */ /* 0x000fe40000100a00 */
[----:B--2---:R1:W-:Y:S02]  /*385c0*/  STL.64 [R1+0x3258], R8 ;  /* 0x0032580801007387 */ /* 0x0043e40000100a00 */
[----:B-1----:R-:W2:Y:S01]  /*385d0*/  LDL.LU R8, [R1+0x1e0] ;  /* 0x0001e00001087983 */ /* 0x002ea20000300800 */
[----:B------:R-:W2:Y:S02]  /*385e0*/  LDL.LU R9, [R1+0x1e4] ;  /* 0x0001e40001097983 */ /* 0x000ea40000300800 */
[----:B------:R-:W2:Y:S02]  /*385f0*/  LDL.LU R10, [R1+0x1e8] ;  /* 0x0001e800010a7983 */ /* 0x000ea40000300800 */
[----:B------:R-:W2:Y:S01]  /*38600*/  LDL.LU R11, [R1+0x1ec] ;  /* 0x0001ec00010b7983 */ /* 0x000ea20000300800 */
[----:B----4-:R-:W-:Y:S01]  /*38610*/  HMMA.1688.F32.TF32 R16, R16, R6, R20 ;  /* 0x000000061010723c */ /* 0x010fe20000081014 */
[----:B------:R-:W2:Y:S01]  /*38620*/  LDL.LU.64 R22, [R1+0x32c8] ;  /* 0x0032c80001167983 */ /* 0x000ea20000300a00 */
[----:B------:R-:W2:Y:S02]  /*38630*/  LDL.LU.64 R20, [R1+0x32c0] ;  /* 0x0032c00001147983 */ /* 0x000ea40000300a00 */
[----:B------:R-:W-:Y:S02]  /*38640*/  STL.64 [R1+0x3250], R6 ;  /* 0x0032500601007387 */ /* 0x000fe40000100a00 */
[----:B---3--:R1:W-:Y:S11]  /*38650*/  STL.64 [R1+0x3248], R4 ;  /* 0x0032480401007387 */ /* 0x0083f60000100a00 */
[----:B------:R-:W-:Y:S06]  /*38660*/  @!UPT UIADD3 URZ, URZ, URZ, URZ ;  /* 0x0000003f3f3ff290 */ /* 0x000fec000fffe03f */
[----:B------:R3:W-:Y:S01]  /*38670*/  STL.64 [R1+0x1f0], R16 ;  /* 0x0001f01001007387 */ /* 0x0007e20000100a00 */
[----:B------:R4:W-:Y:S02]  /*38680*/  STL.64 [R1+0x1f8], R18 ;  /* 0x0001f81201007387 */ /* 0x0009e40000100a00 */
[----:B-1----:R-:W2:Y:S02]  /*38690*/  LDL.LU R4, [R1+0x1d0] ;  /* 0x0001d00001047983 */ /* 0x002ea40000300800 */
[----:B------:R-:W2:Y:S01]  /*386a0*/  LDL.LU R5, [R1+0x1d4] ;  /* 0x0001d40001057983 */ /* 0x000ea20000300800 */
[----:B------:R-:W2:Y:S01]  /*386b0*/  LDL.LU R6, [R1+0x1d8] ;  /* 0x0001d80001067983 */ /* 0x000ea20000300800 */
[----:B------:R-:W2:Y:S03]  /*386c0*/  LDL.LU R7, [R1+0x1dc] ;  /* 0x0001dc0001077983 */ /* 0x000ea60000300800 */
[----:B---3--:R-:W3:Y:S01]  /*386d0*/  LDL.LU R16, [R1+0x80] ;  /* 0x0000800001107983 */ /* 0x008ee20000300800 */
[----:B------:R-:W3:Y:S02]  /*386e0*/  LDL.LU R17, [R1+0x84] ;  /* 0x0000840001117983 */ /* 0x000ee40000300800 */
[----:B----4-:R-:W-:-:S02]  /*386f0*/  IMAD.MOV.U32 R18, RZ, RZ, R3 ;  /* 0x000000ffff127224 */ /* 0x010fc400078e0003 */
[----:B------:R-:W4:Y:S01]  /*38700*/  LDL.LU R3, [R1+0x32bc] ;  /* 0x0032bc0001037983 */ /* 0x000f220000300800 */
[----:B------:R-:W2:Y:S03]  /*38710*/  LDL.LU R19, [R1+0x8c] ;  /* 0x00008c0001137983 */ /* 0x000ea60000300800 */
[----:B--2---:R-:W-:Y:S01]  /*38720*/  STL.64 [R1+0x31d0], R18 ;  /* 0x0031d01201007387 */ /* 0x004fe20000100a00 */
[----:B---3--:R1:W-:Y:S03]  /*38730*/  STL.64 [R1+0x31c8], R16 ;  /* 0x0031c81001007387 */ /* 0x0083e60000100a00 */
[----:B-1----:R-:W2:Y:S01]  /*38740*/  LDL.LU R16, [R1+0xa0] ;  /* 0x0000a00001107983 */ /* 0x002ea20000300800 */
[----:B------:R-:W2:Y:S02]  /*38750*/  LDL.LU R17, [R1+0xa4] ;  /* 0x0000a40001117983 */ /* 0x000ea40000300800 */
[----:B------:R-:W3:Y:S01]  /*38760*/  LDL.LU R18, [R1+0xa8] ;  /* 0x0000a80001127983 */ /* 0x000ee20000300800 */
[----:B------:R-:W-:Y:S01]  /*38770*/  HMMA.1688.F32.TF32 R8, R20, R14, R8 ;  /* 0x0000000e1408723c */ /* 0x000fe20000081008 */
[----:B----4-:R-:W-:-:S02]  /*38780*/  IMAD.MOV.U32 R19, RZ, RZ, R3 ;  /* 0x000000ffff137224 */ /* 0x010fc400078e0003 */
[----:B------:R-:W4:Y:S04]  /*38790*/  LDL.LU R3, [R1+0x32b8] ;  /* 0x0032b80001037983 */ /* 0x000f280000300800 */
[----:B---3--:R-:W-:Y:S01]  /*387a0*/  STL.64 [R1+0x31e0], R18 ;  /* 0x0031e01201007387 */ /* 0x008fe20000100a00 */
[----:B--2---:R-:W-:Y:S11]  /*387b0*/  STL.64 [R1+0x31d8], R16 ;  /* 0x0031d81001007387 */ /* 0x004ff60000100a00 */
[----:B------:R-:W-:Y:S04]  /*387c0*/  @!UPT UIADD3 URZ, URZ, URZ, URZ ;  /* 0x0000003f3f3ff290 */ /* 0x000fe8000fffe03f */
[----:B------:R1:W-:Y:S02]  /*387d0*/  STL.64 [R1+0x1e0], R8 ;  /* 0x0001e00801007387 */ /* 0x0003e40000100a00 */
[----:B------:R-:W-:Y:S02]  /*387e0*/  STL.64 [R1+0x1e8], R10 ;  /* 0x0001e80a01007387 */ /* 0x000fe40000100a00 */
[----:B-1----:R-:W-:Y:S02]  /*387f0*/  IMAD.MOV.U32 R9, RZ, RZ, R14 ;  /* 0x000000ffff097224 */ /* 0x002fe400078e000e */
[----:B------:R-:W-:Y:S02]  /*38800*/  IMAD.MOV.U32 R8, RZ, RZ, R15 ;  /* 0x000000ffff087224 */ /* 0x000fe400078e000f */
[----:B------:R-:W2:Y:S02]  /*38810*/  LDL.LU.64 R14, [R1+0x32b0] ;  /* 0x0032b000010e7983 */ /* 0x000ea40000300a00 */
[C---:B--2---:R-:W-:Y:S11]  /*38820*/  HMMA.1688.F32.TF32 R4, R20.reuse, R14, R4 ;  /* 0x0000000e1404723c */ /* 0x044ff60000081004 */
[----:B------:R-:W-:Y:S11]  /*38830*/  @!UPT UIADD3 URZ, URZ, URZ, URZ ;  /* 0x0000003f3f3ff290 */ /* 0x000ff6000fffe03f */
[----:B------:R-:W-:Y:S01]  /*38840*/  @!UPT UIADD3 URZ, URZ, URZ, URZ ;  /* 0x0000003f3f3ff290 */ /* 0x000fe2000fffe03f */
[----:B------:R1:W-:Y:S01]  /*38850*/  STL.64 [R1+0x1d0], R4 ;  /* 0x0001d00401007387 */ /* 0x0003e20000100a00 */
[----:B------:R-:W-:Y:S02]  /*38860*/  STL.64 [R1+0x1d8], R6 ;  /* 0x0001d80601007387 */ /* 0x000fe40000100a00 */
[----:B-1----:R-:W-:Y:S02]  /*38870*/  IMAD.MOV.U32 R5, RZ, RZ, R14 ;  /* 0x000000ffff057224 */ /* 0x002fe400078e000e */
[----:B------:R-:W-:Y:S02]  /*38880*/  IMAD.MOV.U32 R4, RZ, RZ, R15 ;  /* 0x000000ffff047224 */ /* 0x000fe400078e000f */
        /* <DEDUP_REMOVED lines=8> */
[----:B------:R-:W-:Y:S02]  /*38910*/  IMAD.MOV.U32 R18, RZ, RZ, R13 ;  /* 0x000000ffff127224 */ /* 0x000fe400078e000d */
[----:B------:R-:W-:Y:S02]  /*38920*/  IMAD.MOV.U32 R19, RZ, RZ, R12 ;  /* 0x000000ffff137224 */ /* 0x000fe400078e000c */
[----:B------:R-:W-:-:S02]  /*38930*/  IMAD.MOV.U32 R7, RZ, RZ, R14 ;  /* 0x000000ffff077224 */ /* 0x000fc400078e000e */
[----:B------:R-:W-:Y:S02]  /*38940*/  IMAD.MOV.U32 R6, RZ, RZ, R15 ;  /* 0x000000ffff067224 */ /* 0x000fe400078e000f */
[----:B------:R-:W3:Y:S01]  /*38950*/  LDL.LU.64 R14, [R1+0x3290] ;  /* 0x00329000010e7983 */ /* 0x000ee20000300a00 */
[----:B------:R1:W-:Y:S01]  /*38960*/  STL.64 [R1+0x31f0], R18 ;  /* 0x0031f01201007387 */ /* 0x0003e20000100a00 */
[----:B--2---:R-:W-:Y:S07]  /*38970*/  HMMA.1688.F32.TF32 R24, R20, R18, R24 ;  /* 0x000000121418723c */ /* 0x004fee0000081018 */
[----:B-1----:R-:W-:-:S02]  /*38980*/  IMAD.MOV.U32 R18, RZ, RZ, R7 ;  /* 0x000000ffff127224 */ /* 0x002fc400078e0007 */
[----:B------:R-:W-:Y:S11]  /*38990*/  IMAD.MOV.U32 R19, RZ, RZ, R6 ;  /* 0x000000ffff137224 */ /* 0x000ff600078e0006 */
[----:B------:R-:W-:Y:S03]  /*389a0*/  @!UPT UIADD3 URZ, URZ, URZ, URZ ;  /* 0x0000003f3f3ff290 */ /* 0x000fe6000fffe03f */
[----:B------:R1:W-:Y:S01]  /*389b0*/  STL.64 [R1+0x1b0], R24 ;  /* 0x0001b01801007387 */ /* 0x0003e20000100a00 */
[----:B------:R2:W-:Y:S02]  /*389c0*/  STL.64 [R1+0x1b8], R26 ;  /* 0x0001b81a01007387 */ /* 0x0005e40000100a00 */
[----:B------:R-:W-:Y:S01]  /*389d0*/  STL.64 [R1+0x3208], R18 ;  /* 0x0032081201007387 */ /* 0x000fe20000100a00 */
[----:B-1----:R-:W3:Y:S01]  /*389e0*/  LDL.LU R24, [R1+0xf0] ;  /* 0x0000f00001187983 */ /* 0x002ee20000300800 */
[----:B------:R-:W3:Y:S02]  /*389f0*/  LDL.LU R25, [R1+0xf4] ;  /* 0x0000f40001197983 */ /* 0x000ee40000300800 */
[----:B--2---:R-:W2:Y:S02]  /*38a00*/  LDL.LU R26, [R1+0xf8] ;  /* 0x0000f800011a7983 */ /* 0x004ea40000300800 */
        /* <DEDUP_REMOVED lines=13> */
[----:B------:R-:W-:-:S02]  /*38ae0*/  IMAD.MOV.U32 R18, RZ, RZ, R5 ;  /* 0x000000ffff127224 */ /* 0x000fc400078e0005 */
[----:B------:R-:W-:Y:S01]  /*38af0*/  IMAD.MOV.U32 R19, RZ, RZ, R4 ;  /* 0x000000ffff137224 */ /* 0x000fe200078e0004 */
[----:B------:R-:W3:Y:S01]  /*38b00*/  LDL.64 R10, [R1+0x28] ;  /* 0x00002800010a7983 */ /* 0x000ee20000100a00 */
[----:B------:R-:W3:Y:S02]  /*38b10*/  LDL.LU R4, [R1+0x180] ;  /* 0x0001800001047983 */ /* 0x000ee40000300800 */
[----:B------:R-:W3:Y:S02]  /*38b20*/  LDL.LU R5, [R1+0x184] ;  /* 0x0001840001057983 */ /* 0x000ee40000300800 */
[----:B------:R-:W3:Y:S01]  /*38b30*/  LDL.LU R6, [R1+0x188] ;  /* 0x0001880001067983 */ /* 0x000ee20000300800 */
[----:B------:R-:W3:Y:S01]  /*38b40*/  LDL.LU R7, [R1+0x18c] ;  /* 0x00018c0001077983 */ /* 0x000ee20000300800 */
[----:B------:R-:W-:Y:S01]  /*38b50*/  STL.64 [R1+0x3220], R18 ;  /* 0x0032201201007387 */ /* 0x000fe20000100a00 */
[----:B--2---:R-:W-:Y:S11]  /*38b60*/  HMMA.1688.F32.TF32 R24, R20, R14, R24 ;  /* 0x0000000e1418723c */ /* 0x004ff60000081018 */
[----:B------:R-:W-:Y:S11]  /*38b70*/  @!UPT UIADD3 URZ, URZ, URZ, URZ ;  /* 0x0000003f3f3ff290 */ /* 0x000ff6000fffe03f */
[----:B------:R-:W-:Y:S01]  /*38b80*/  @!UPT UIADD3 URZ, URZ, URZ, URZ ;  /* 0x0000003f3f3ff290 */ /* 0x000fe2000fffe03f */
[----:B------:R-:W-:Y:S01]  /*38b90*/  STL.64 [R1+0x1a0], R24 ;  /* 0x0001a01801007387 */ /* 0x000fe20000100a00 */
[----:B------:R1:W-:Y:S03]  /*38ba0*/  STL.64 [R1+0x1a8], R26 ;  /* 0x0001a81a01007387 */ /* 0x0003e60000100a00 */
[----:B-1----:R-:W3:Y:S01]  /*38bb0*/  LDL.LU.64 R26, [R1+0x3288] ;  /* 0x00328800011a7983 */ /* 0x002ee20000300a00 */
        /* <DEDUP_REMOVED lines=11> */
[----:B----4-:R-:W-:-:S02]  /*38c70*/  IMAD.MOV.U32 R15, RZ, RZ, R3 ;  /* 0x000000ffff0f7224 */ /* 0x010fc400078e0003 */
[----:B------:R-:W4:Y:S01]  /*38c80*/  LDL.LU R3, [R1+0x327c] ;  /* 0x00327c0001037983 */ /* 0x000f220000300800 */
[----:B---3--:R-:W-:Y:S03]  /*38c90*/  HMMA.1688.F32.TF32 R24, R20, R10, R24 ;  /* 0x0000000a1418723c */ /* 0x008fe60000081018 */
[----:B--2---:R-:W-:Y:S01]  /*38ca0*/  STL.64 [R1+0x3218], R14 ;  /* 0x0032180e01007387 */ /* 0x004fe20000100a00 */
[----:B------:R1:W-:Y:S03]  /*38cb0*/  STL.64 [R1+0x3210], R12 ;  /* 0x0032100c01007387 */ /* 0x0003e60000100a00 */
[----:B-1----:R-:W2:Y:S01]  /*38cc0*/  LDL.LU R12, [R1+0xd0] ;  /* 0x0000d000010c7983 */ /* 0x002ea20000300800 */
[----:B------:R-:W2:Y:S02]  /*38cd0*/  LDL.LU R13, [R1+0xd4] ;  /* 0x0000d400010d7983 */ /* 0x000ea40000300800 */
[----:B------:R-:W3:Y:S02]  /*38ce0*/  LDL.LU R14, [R1+0xd8] ;  /* 0x0000d800010e7983 */ /* 0x000ee40000300800 */
[----:B------:R-:W3:Y:S02]  /*38cf0*/  LDL.LU R15, [R1+0xdc] ;  /* 0x0000dc00010f7983 */ /* 0x000ee40000300800 */
[----:B------:R-:W-:-:S02]  /*38d00*/  IMAD.MOV.U32 R17, RZ, RZ, R10 ;  /* 0x000000ffff117224 */ /* 0x000fc400078e000a */
[----:B------:R-:W-:Y:S01]  /*38d10*/  IMAD.MOV.U32 R16, RZ, RZ, R11 ;  /* 0x000000ffff107224 */ /* 0x000fe200078e000b */
[----:B---3--:R-:W-:Y:S01]  /*38d20*/  STL.64 [R1+0x3230], R14 ;  /* 0x0032300e01007387 */ /* 0x008fe20000100a00 */
[----:B--2---:R1:W-:Y:S03]  /*38d30*/  STL.64 [R1+0x3228], R12 ;  /* 0x0032280c01007387 */ /* 0x0043e60000100a00 */
[----:B-1----:R-:W2:Y:S01]  /*38d40*/  LDL.LU R12, [R1+0xe0] ;  /* 0x0000e000010c7983 */ /* 0x002ea20000300800 */
[----:B------:R-:W2:Y:S02]  /*38d50*/  LDL.LU R13, [R1+0xe4] ;  /* 0x0000e400010d7983 */ /* 0x000ea40000300800 */
[----:B------:R-:W2:Y:S02]  /*38d60*/  LDL.LU R14, [R1+0xe8] ;  /* 0x0000e800010e7983 */ /* 0x000ea40000300800 */
[----:B----4-:R-:W-:-:S02]  /*38d70*/  IMAD.MOV.U32 R15, RZ, RZ, R3 ;  /* 0x000000ffff0f7224 */ /* 0x010fc400078e0003 */
[----:B------:R-:W3:Y:S01]  /*38d80*/  LDL.LU R3, [R1+0x3278] ;  /* 0x0032780001037983 */ /* 0x000ee20000300800 */
[----:B------:R-:W-:Y:S02]  /*38d90*/  STL.64 [R1+0x190], R24 ;  /* 0x0001901801007387 */ /* 0x000fe40000100a00 */
[----:B------:R1:W-:Y:S02]  /*38da0*/  STL.64 [R1+0x198], R26 ;  /* 0x0001981a01007387 */ /* 0x0003e40000100a00 */
[----:B-1----:R-:W4:Y:S01]  /*38db0*/  LDL.LU.64 R26, [R1+0x3270] ;  /* 0x00327000011a7983 */ /* 0x002f220000300a00 */
[----:B------:R-:W4:Y:S02]  /*38dc0*/  LDL.LU.64 R24, [R1+0x3268] ;  /* 0x0032680001187983 */ /* 0x000f240000300a00 */
[----:B------:R-:W2:Y:S02]  /*38dd0*/  LDL.LU.64 R10, [R1+0x3260] ;  /* 0x00326000010a7983 */ /* 0x000ea40000300a00 */
[----:B------:R-:W-:-:S02]  /*38de0*/  IMAD.MOV.U32 R18, RZ, RZ, R9 ;  /* 0x000000ffff127224 */ /* 0x000fc400078e0009 */
[----:B------:R-:W-:Y:S02]  /*38df0*/  IMAD.MOV.U32 R19, RZ, RZ, R8 ;  /* 0x000000ffff137224 */ /* 0x000fe400078e0008 */
[----:B------:R-:W3:Y:S01]  /*38e00*/  LDL.LU.64 R8, [R1+0x3258] ;  /* 0x0032580001087983 */ /* 0x000ee20000300a00 */
[C---:B--2---:R-:W-:Y:S11]  /*38e10*/  HMMA.1688.F32.TF32 R4, R20.reuse, R10, R4 ;  /* 0x0000000a1404723c */ /* 0x044ff60000081004 */
[----:B------:R-:W-:Y:S11]  /*38e20*/  @!UPT UIADD3 URZ, URZ, URZ, URZ ;  /* 0x0000003f3f3ff290 */ /* 0x000ff6000fffe03f */
[----:B------:R-:W-:Y:S01]  /*38e30*/  @!UPT UIADD3 URZ, URZ, URZ, URZ ;  /* 0x0000003f3f3ff290 */ /* 0x000fe2000fffe03f */
[----:B------:R-:W-:Y:S01]  /*38e40*/  STL.64 [R1+0x180], R4 ;  /* 0x0001800401007387 */ /* 0x000fe20000100a00 */
[----:B------:R1:W-:Y:S03]  /*38e50*/  STL.64 [R1+0x188], R6 ;  /* 0x0001880601007387 */ /* 0x0003e60000100a00 */
[----:B-1----:R-:W4:Y:S01]  /*38e60*/  LDL.LU.64 R6, [R1+0x3250] ;  /* 0x0032500001067983 */ /* 0x002f220000300a00 */
[----:B------:R-:W2:Y:S01]  /*38e70*/  LDL.LU.64 R4, [R1+0x3248] ;  /* 0x0032480001047983 */ /* 0x000ea20000300a00 */
[----:B----4-:R-:W-:Y:S02]  /*38e80*/  HMMA.1688.F32.TF32 R20, R20, R6, R24 ;  /* 0x000000061414723c */ /* 0x010fe40000081018 */
[----:B------:R-:W4:Y:S01]  /*38e90*/  LDL.LU.64 R26, [R1+0x3240] ;  /* 0x00324000011a7983 */ /* 0x000f220000300a00 */
[----:B------:R-:W4:Y:S11]  /*38ea0*/  LDL.LU.64 R24, [R1+0x3238] ;  /* 0x0032380001187983 */ /* 0x000f360000300a00 */
[----:B------:R-:W-:Y:S09]  /*38eb0*/  @!UPT UIADD3 URZ, URZ, URZ, URZ ;  /* 0x0000003f3f3ff290 */ /* 0x000ff2000fffe03f */
[----:B------:R-:W-:Y:S01]  /*38ec0*/  STL.64 [R1+0xf0], R20 ;  /* 0x0000f01401007387 */ /* 0x000fe20000100a00 */
[----:B------:R1:W-:Y:S02]  /*38ed0*/  STL.64 [R1+0xf8], R22 ;  /* 0x0000f81601007387 */ /* 0x0003e40000100a00 */
[----:B-1----:R-:W-:Y:S02]  /*38ee0*/  IMAD.MOV.U32 R22, RZ, RZ, R17 ;  /* 0x000000ffff167224 */ /* 0x002fe400078e0011 */
[----:B------:R-:W-:Y:S02]  /*38ef0*/  IMAD.MOV.U32 R23, RZ, RZ, R16 ;  /* 0x000000ffff177224 */ /* 0x000fe400078e0010 */
        /* <DEDUP_REMOVED lines=28> */
[C---:B----4-:R-:W-:Y:S01]  /*390c0*/  HMMA.1688.F32.TF32 R12, R24.reuse, R14, R16 ;  /* 0x0000000e180c723c */ /* 0x050fe20000081010 */
[----:B------:R-:W4:Y:S01]  /*390d0*/  LDL.LU.64 R18, [R1+0x31d0] ;  /* 0x0031d00001127983 */ /* 0x000f220000300a00 */
[----:B------:R-:W4:Y:S11]  /*390e0*/  LDL.LU.64 R16, [R1+0x31c8] ;  /* 0x0031c80001107983 */ /* 0x000f360000300a00 */
[----:B------:R-:W-:Y:S10]  /*390f0*/  @!UPT UIADD3 URZ, URZ, URZ, URZ ;  /* 0x0000003f3f3ff290 */ /* 0x000ff4000fffe03f */
[----:B------:R-:W-:Y:S01]  /*39100*/  STL.64 [R1+0x470], R12 ;  /* 0x0004700c01007387 */ /* 0x000fe20000100a00 */
[----:B------:R1:W-:Y:S03]  /*39110*/  STL.64 [R1+0x478], R14 ;  /* 0x0004780e01007387 */ /* 0x0003e60000100a00 */
[----:B-1----:R-:W2:Y:S01]  /*39120*/  LDL.LU.64 R14, [R1+0x31c0] ;  /* 0x0031c000010e7983 */ /* 0x002ea20000300a00 */
[----:B------:R-:W2:Y:S02]  /*39130*/  LDL.LU.64 R12, [R1+0x31b8] ;  /* 0x0031b800010c7983 */ /* 0x000ea40000300a00 */
[C---:B--2---:R-:W-:Y:S01]  /*39140*/  HMMA.1688.F32.TF32 R20, R24.reuse, R22, R12 ;  /* 0x000000161814723c */ /* 0x044fe2000008100c */
[----:B------:R-:W2:Y:S01]  /*39150*/  LDL.LU.64 R14, [R1+0x31b0] ;  /* 0x0031b000010e7983 */ /* 0x000ea20000300a00 */
[----:B------:R-:W2:Y:S06]  /*39160*/  LDL.LU.64 R12, [R1+0x31a8] ;  /* 0x0031a800010c7983 */ /* 0x000eac0000300a00 */
[C---:B----4-:R-:W-:Y:S01]  /*39170*/  HMMA.1688.F32.TF32 R16, R24.reuse, R10, R16 ;  /* 0x0000000a1810723c */ /* 0x050fe20000081010 */
[----:B------:R-:W-:Y:S11]  /*39180*/  STL.64 [R1+0x3138], R10 ;  /* 0x0031380a01007387 */ /* 0x000ff60000100a00 */
[----:B------:R-:W-:Y:S03]  /*39190*/  @!UPT UIADD3 URZ, URZ, URZ, URZ ;  /* 0x0000003f3f3ff290 */ /* 0x000fe6000fffe03f */
[----:B------:R-:W-:Y:S01]  /*391a0*/  STL.64 [R1+0x460], R20 ;  /* 0x0004601401007387 */ /* 0x000fe20000100a00 */
[----:B------:R-:W-:Y:S02]  /*391b0*/  STL.64 [R1+0x468], R22 ;  /* 0x0004681601007387 */ /* 0x000fe40000100a00 */
[----:B---3--:R2:W-:Y:S05]  /*391c0*/  STL.64 [R1+0x3130], R8 ;  /* 0x0031300801007387 */ /* 0x0085ea0000100a00 */
[----:B------:R-:W-:Y:S01]  /*391d0*/  STL.64 [R1+0x450], R16 ;  /* 0x0004501001007387 */ /* 0x000fe20000100a00 */
[----:B------:R-:W-:Y:S01]  /*391e0*/  STL.64 [R1+0x458], R18 ;  /* 0x0004581201007387 */ /* 0x000fe20000100a00 */
[----:B------:R-:W-:Y:S02]  /*391f0*/  STL.64 [R1+0x3148], R6 ;  /* 0x0031480601007387 */ /* 0x000fe40000100a00 */
[----:B------:R-:W-:Y:S04]  /*39200*/  LDS R18, [R0+0x91000] ;  /* 0x0910000000127984 */ /* 0x000fe80000000800 */
[----:B------:R-:W1:Y:S01]  /*39210*/  LDS R19, [R2+0x91000] ;  /* 0x0910000002137984 */ /* 0x000e620000000800 */
[----:B------:R-:W-:Y:S04]  /*39220*/  STL.64 [R1+0x3140], R4 ;  /* 0x0031400401007387 */ /* 0x000fe80000100a00 */
[----:B------:R-:W-:Y:S04]  /*39230*/  LDS R16, [R0+0x90000] ;  /* 0x0900000000107984 */ /* 0x000fe80000000800 */
[----:B------:R-:W3:Y:S04]  /*39240*/  LDS R17, [R2+0x90000] ;  /* 0x0900000002117984 */ /* 0x000ee80000000800 */
[----:B------:R-:W-:Y:S04]  /*39250*/  LDS R20, [R0+0x8e380] ;  /* 0x08e3800000147984 */ /* 0x000fe80000000800 */
[----:B------:R-:W-:Y:S04]  /*39260*/  LDS R22, [R0+0x8f380] ;  /* 0x08f3800000167984 */ /* 0x000fe80000000800 */
[----:B------:R-:W-:Y:S04]  /*39270*/  LDS R21, [R2+0x8e380] ;  /* 0x08e3800002157984 */ /* 0x000fe80000000800 */
[----:B------:R-:W-:Y:S01]  /*39280*/  LDS R23, [R2+0x8f380] ;  /* 0x08f3800002177984 */ /* 0x000fe20000000800 */
[----:B--2---:R-:W-:Y:S03]  /*39290*/  HMMA.1688.F32.TF32 R8, R24, R6, R12 ;  /* 0x000000061808723c */ /* 0x004fe6000008100c */
[----:B------:R-:W-:Y:S04]  /*392a0*/  LDS R14, [R0+0x91080] ;  /* 0x09108000000e7984 */ /* 0x000fe80000000800 */
[----:B------:R-:W2:Y:S04]  /*392b0*/  LDS R15, [R2+0x91080] ;  /* 0x09108000020f7984 */ /* 0x000ea80000000800 */
[----:B------:R-:W-:Y:S04]  /*392c0*/  LDS R12, [R0+0x90080] ;  /* 0x09008000000c7984 */ /* 0x000fe80000000800 */
[----:B------:R-:W4:Y:S04]  /*392d0*/  LDS R13, [R2+0x90080] ;  /* 0x09008000020d7984 */ /* 0x000f280000000800 */
[----:B------:R-:W4:Y:S04]  /*392e0*/  LDSM.16.M88.4 R4, [R3+0x8100] ;  /* 0x008100000304783b */ /* 0x000f280000000200 */
[----:B------:R-:W-:Y:S04]  /*392f0*/  LDSM.16.M88.4 R24, [R3+0x38100] ;  /* 0x038100000318783b */ /* 0x000fe80000000200 */
[----:B------:R-:W-:Y:S01]  /*39300*/  STL.64 [R1+0x420], R8 ;  /* 0x0004200801007387 */ /* 0x000fe20000100a00 */
[----:B------:R-:W-:Y:S02]  /*39310*/  STL.64 [R1+0x428], R10 ;  /* 0x0004280a01007387 */ /* 0x000fe40000100a00 */
[----:B------:R-:W4:Y:S04]  /*39320*/  LDSM.16.M88.4 R8, [R3+0x100] ;  /* 0x000100000308783b */ /* 0x000f280000000200 */
[----:B-1----:R-:W-:Y:S01]  /*39330*/  STL.64 [R1+0x3128], R18 ;  /* 0x0031281201007387 */ /* 0x002fe20000100a00 */
[----:B---3--:R-:W-:Y:S04]  /*39340*/  STL.64 [R1+0x3120], R16 ;  /* 0x0031201001007387 */ /* 0x008fe80000100a00 */
[----:B--2---:R1:W-:Y:S01]  /*39350*/  STL.64 [R1+0x3090], R14 ;  /* 0x0030900e01007387 */ /* 0x0043e20000100a00 */
[----:B----4-:R-:W-:Y:S02]  /*39360*/  STL.64 [R1+0x3088], R12 ;  /* 0x0030880c01007387 */ /* 0x010fe40000100a00 */
[----:B------:R-:W-:-:S02]  /*39370*/  IMAD.MOV.U32 R28, RZ, RZ, R4 ;  /* 0x000000ffff1c7224 */ /* 0x000fc400078e0004 */
[----:B------:R-:W-:Y:S01]  /*39380*/  IMAD.MOV.U32 R29, RZ, RZ, R5 ;  /* 0x000000ffff1d7224 */ /* 0x000fe200078e0005 */
[----:B------:R-:W-:Y:S01]  /*39390*/  STL.64 [R1+0xd0], R8 ;  /* 0x0000d00801007387 */ /* 0x000fe20000100a00 */
[----:B------:R-:W-:Y:S02]  /*393a0*/  STL.64 [R1+0xd8], R10 ;  /* 0x0000d80a01007387 */ /* 0x000fe40000100a00 */
[----:B------:R-:W-:Y:S02]  /*393b0*/  STL.64 [R1+0xc0], R4 ;  /* 0x0000c00401007387 */ /* 0x000fe40000100a00 */
[----:B------:R-:W2:Y:S01]  /*393c0*/  LDSM.16.M88.4 R8, [R3+0x10100] ;  /* 0x010100000308783b */ /* 0x000ea20000000200 */
[----:B------:R-:W-:Y:S03]  /*393d0*/  STL.64 [R1+0xc8], R6 ;  /* 0x0000c80601007387 */ /* 0x000fe60000100a00 */
[----:B------:R-:W3:Y:S04]  /*393e0*/  LDSM.16.M88.4 R4, [R3+0x18100] ;  /* 0x018100000304783b */ /* 0x000ee80000000200 */
[----:B-1----:R-:W4:Y:S01]  /*393f0*/  LDL.LU R14, [R1+0x48] ;  /* 0x00004800010e7983 */ /* 0x002f220000300800 */
[----:B--2---:R-:W-:Y:S01]  /*39400*/  STL.64 [R1+0xb0], R8 ;  /* 0x0000b00801007387 */ /* 0x004fe20000100a00 */
[----:B------:R-:W-:Y:S02]  /*39410*/  STL.64 [R1+0xb8], R10 ;  /* 0x0000b80a01007387 */ /* 0x000fe40000100a00 */
[----:B---3--:R-:W-:Y:S02]  /*39420*/  STL.64 [R1+0xa0], R4 ;  /* 0x0000a00401007387 */ /* 0x008fe40000100a00 */
[----:B------:R-:W-:Y:S01]  /*39430*/  STL.64 [R1+0xa8], R6 ;  /* 0x0000a80601007387 */ /* 0x000fe20000100a00 */
[----:B------:R-:W4:Y:S04]  /*39440*/  LDL.LU R15, [R1+0x4c] ;  /* 0x00004c00010f7983 */ /* 0x000f280000300800 */
[----:B------:R-:W1:Y:S04]  /*39450*/  LDSM.16.M88.4 R4, [R3+0x20100] ;  /* 0x020100000304783b */ /* 0x000e680000000200 */
[----:B------:R-:W2:Y:S01]  /*39460*/  LDSM.16.M88.4 R8, [R3+0x28100] ;  /* 0x028100000308783b */ /* 0x000ea20000000200 */
[----:B-1----:R-:W-:-:S02]  /*39470*/  IMAD.MOV.U32 R17, RZ, RZ, R4 ;  /* 0x000000ffff117224 */ /* 0x002fc400078e0004 */
[----:B------:R-:W-:Y:S01]  /*39480*/  IMAD.MOV.U32 R16, RZ, RZ, R5 ;  /* 0x000000ffff107224 */ /* 0x000fe200078e0005 */
[----:B----4-:R1:W-:Y:S01]  /*39490*/  STL.64 [R1+0x3160], R14 ;  /* 0x0031600e01007387 */ /* 0x0103e20000100a00 */
[----:B------:R-:W-:Y:S02]  /*394a0*/  STL.64 [R1+0x90], R4 ;  /* 0x0000900401007387 */ /* 0x000fe40000100a00 */
[----:B------:R-:W-:Y:S02]  /*394b0*/  STL.64 [R1+0x98], R6 ;  /* 0x0000980601007387 */ /* 0x000fe40000100a00 */
[----:B------:R-:W3:Y:S04]  /*394c0*/  LDSM.16.M88.4 R4, [R3+0x30100] ;  /* 0x030100000304783b */ /* 0x000ee80000000200 */
[----:B------:R-:W-:Y:S04]  /*394d0*/  STL.64 [R1+0x3150], R16 ;  /* 0x0031501001007387 */ /* 0x000fe80000100a00 */
[----:B-1----:R-:W4:Y:S01]  /*394e0*/  LDL.LU R14, [R1+0x58] ;  /* 0x00005800010e7983 */ /* 0x002f220000300800 */
[----:B--2---:R-:W-:Y:S02]  /*394f0*/  STL.64 [R1+0x80], R8 ;  /* 0x0000800801007387 */ /* 0x004fe40000100a00 */
[----:B------:R-:W-:Y:S01]  /*39500*/  STL.64 [R1+0x88], R10 ;  /* 0x0000880a01007387 */ /* 0x000fe20000100a00 */
[----:B---3--:R-:W-:Y:S01]  /*39510*/  STL.64 [R1+0x10], R4 ;  /* 0x0000100401007387 */ /* 0x008fe20000100a00 */
[----:B------:R1:W-:Y:S02]  /*39520*/  STL.64 [R1+0x18], R6 ;  /* 0x0000180601007387 */ /* 0x0003e40000100a00 */
[----:B------:R-:W4:Y:S02]  /*39530*/  LDL.LU R15, [R1+0x5c] ;  /* 0x00005c00010f7983 */ /* 0x000f240000300800 */
[----:B----4-:R2:W-:Y:S01]  /*39540*/  STL.64 [R1+0x3178], R14 ;  /* 0x0031780e01007387 */ /* 0x0105e20000100a00 */
[----:B-1----:R-:W3:Y:S02]  /*39550*/  LDL.LU R6, [R1+0x38] ;  /* 0x0000380001067983 */ /* 0x002ee40000300800 */
[----:B------:R-:W3:Y:S01]  /*39560*/  LDL.LU R7, [R1+0x3c] ;  /* 0x00003c0001077983 */ /* 0x000ee20000300800 */
[----:B--2---:R-:W2:Y:S01]  /*39570*/  LDL.LU R14, [R1+0x68] ;  /* 0x00006800010e7983 */ /* 0x004ea20000300800 */
[----:B------:R-:W2:Y:S03]  /*39580*/  LDL.LU R15, [R1+0x6c] ;  /* 0x00006c00010f7983 */ /* 0x000ea60000300800 */
[----:B--2---:R-:W-:Y:S01]  /*39590*/  STL.64 [R1+0x3190], R14 ;  /* 0x0031900e01007387 */ /* 0x004fe20000100a00 */
[----:B---3--:R1:W-:Y:S02]  /*395a0*/  STL.64 [R1+0x3158], R6 ;  /* 0x0031580601007387 */ /* 0x0083e40000100a00 */
[----:B------:R-:W2:Y:S02]  /*395b0*/  LDL.LU R4, [R1+0x440] ;  /* 0x0004400001047983 */ /* 0x000ea40000300800 */
[----:B------:R-:W2:Y:S01]  /*395c0*/  LDL.LU R5, [R1+0x444] ;  /* 0x0004440001057983 */ /* 0x000ea20000300800 */
[----:B-1----:R-:W3:Y:S01]  /*395d0*/  LDL.LU R6, [R1+0x448] ;  /* 0x0004480001067983 */ /* 0x002ee20000300800 */
[----:B------:R-:W3:Y:S02]  /*395e0*/  LDL.LU R7, [R1+0x44c] ;  /* 0x00044c0001077983 */ /* 0x000ee40000300800 */
[----:B------:R-:W4:Y:S02]  /*395f0*/  LDL.LU R14, [R1+0x78] ;  /* 0x00007800010e7983 */ /* 0x000f240000300800 */
[----:B------:R-:W4:Y:S01]  /*39600*/  LDL.LU R15, [R1+0x7c] ;  /* 0x00007c00010f7983 */ /* 0x000f220000300800 */
        /* <DEDUP_REMOVED lines=14> */
[----:B-1----:R-:W4:Y:S01]  /*396f0*/  LDL.LU R4, [R1+0x4d0] ;  /* 0x0004d00001047983 */ /* 0x002f220000300800 */
[----:B------:R-:W4:Y:S02]  /*39700*/  LDL.LU R5, [R1+0x4d4] ;  /* 0x0004d40001057983 */ /* 0x000f240000300800 */
[----:B------:R-:W4:Y:S02]  /*39710*/  LDL.LU R6, [R1+0x4d8] ;  /* 0x0004d80001067983 */ /* 0x000f240000300800 */
[----:B------:R-:W4:Y:S01]  /*39720*/  LDL.LU R7, [R1+0x4dc] ;  /* 0x0004dc0001077983 */ /* 0x000f220000300800 */
[----:B------:R-:W2:Y:S01]  /*39730*/  LDL.LU R16, [R1+0x410] ;  /* 0x0004100001107983 */ /* 0x000ea20000300800 */
        /* <DEDUP_REMOVED lines=8> */
[----:B------:R-:W-:Y:S02]  /*397c0*/  STL.64 [R1], R24 ;  /* 0x0000001801007387 */ /* 0x000fe40000100a00 */
[----:B------:R-:W-:Y:S02]  /*397d0*/  STL.64 [R1+0x8], R26 ;  /* 0x0000081a01007387 */ /* 0x000fe40000100a00 */
[----:B------:R-:W-:Y:S04]  /*397e0*/  LDS R26, [R0+0x91100] ;  /* 0x09110000001a7984 */ /* 0x000fe80000000800 */
[----:B------:R-:W1:Y:S04]  /*397f0*/  LDS R27, [R2+0x91100] ;  /* 0x09110000021b7984 */ /* 0x000e680000000800 */
[----:B------:R-:W-:Y:S04]  /*39800*/  LDS R24, [R0+0x90100] ;  /* 0x0901000000187984 */ /* 0x000fe80000000800 */
[----:B------:R-:W1:Y:S04]  /*39810*/  LDS R25, [R2+0x90100] ;  /* 0x0901000002197984 */ /* 0x000e680000000800 */
[----:B------:R-:W-:Y:S04]  /*39820*/  STL [R1+0x3070], R0 ;  /* 0x0030700001007387 */ /* 0x000fe80000100800 */
[----:B-1----:R-:W-:Y:S01]  /*39830*/  STL.64 [R1+0x3010], R26 ;  /* 0x0030101a01007387 */ /* 0x002fe20000100a00 */
[----:B------:R1:W-:Y:S03]  /*39840*/  STL.64 [R1+0x3008], R24 ;  /* 0x0030081801007387 */ /* 0x0003e60000100a00 */
[----:B-1----:R-:W2:Y:S01]  /*39850*/  LDL.LU R24, [R1+0x3f0] ;  /* 0x0003f00001187983 */ /* 0x002ea20000300800 */
[----:B------:R-:W2:Y:S02]  /*39860*/  LDL.LU R25, [R1+0x3f4] ;  /* 0x0003f40001197983 */ /* 0x000ea40000300800 */
[----:B------:R-:W2:Y:S02]  /*39870*/  LDL.LU R26, [R1+0x3f8] ;  /* 0x0003f800011a7983 */ /* 0x000ea40000300800 */
[----:B------:R-:W2:Y:S01]  /*39880*/  LDL.LU R27, [R1+0x3fc] ;  /* 0x0003fc00011b7983 */ /* 0x000ea20000300800 */
        /* <DEDUP_REMOVED lines=22> */
[----:B------:R-:W2:Y:S11]  /*399f0*/  LDL.LU.64 R6, [R1+0x3158] ;  /* 0x0031580001067983 */ /* 0x000eb60000300a00 */
[----:B------:R-:W-:Y:S10]  /*39a00*/  @!UPT UIADD3 URZ, URZ, URZ, URZ ;  /* 0x0000003f3f3ff290 */ /* 0x000ff4000fffe03f */
[----:B------:R1:W-:Y:S01]  /*39a10*/  STL.64 [R1+0x440], R12 ;  /* 0x0004400c01007387 */ /* 0x0003e20000100a00 */
[----:B------:R4:W-:Y:S03]  /*39a20*/  STL.64 [R1+0x448], R14 ;  /* 0x0004480e01007387 */ /* 0x0009e60000100a00 */
[----:B-1----:R-:W2:Y:S01]  /*39a30*/  LDL.LU R12, [R1+0x270] ;  /* 0x00027000010c7983 */ /* 0x002ea20000300800 */
[----:B------:R-:W2:Y:S02]  /*39a40*/  LDL.LU R13, [R1+0x274] ;  /* 0x00027400010d7983 */ /* 0x000ea40000300800 */
[----:B----4-:R-:W4:Y:S02]  /*39a50*/  LDL.LU R14, [R1+0x278] ;  /* 0x00027800010e7983 */ /* 0x010f240000300800 */
[----:B------:R-:W4:Y:S02]  /*39a60*/  LDL.LU R15, [R1+0x27c] ;  /* 0x00027c00010f7983 */ /* 0x000f240000300800 */
[----:B----4-:R-:W-:Y:S01]  /*39a70*/  STL.64 [R1+0x30a0], R14 ;  /* 0x0030a00e01007387 */ /* 0x010fe20000100a00 */
[----:B--2---:R1:W-:Y:S03]  /*39a80*/  STL.64 [R1+0x3098], R12 ;  /* 0x0030980c01007387 */ /* 0x0043e60000100a00 */
[----:B-1----:R-:W2:Y:S04]  /*39a90*/  LDL.64 R12, [R1+0x10] ;  /* 0x00001000010c7983 */ /* 0x002ea80000100a00 */
[----:B--2---:R1:W-:Y:S04]  /*39aa0*/  STL.64 [R1+0x30b0], R12 ;  /* 0x0030b00c01007387 */ /* 0x0043e80000100a00 */
[----:B-1----:R-:W2:Y:S01]  /*39ab0*/  LDL.64 R12, [R1+0x80] ;  /* 0x00008000010c7983 */ /* 0x002ea20000100a00 */
[C---:B------:R-:W-:Y:S03]  /*39ac0*/  HMMA.1688.F32.TF32 R4, R20.reuse, R6, R16 ;  /* 0x000000061404723c */ /* 0x040fe60000081010 */
[----:B--2---:R-:W-:Y:S01]  /*39ad0*/  STL.64 [R1+0x30c0], R12 ;  /* 0x0030c00c01007387 */ /* 0x004fe20000100a00 */
[----:B------:R-:W3:Y:S02]  /*39ae0*/  LDL.LU R14, [R1+0x28] ;  /* 0x00002800010e7983 */ /* 0x000ee40000300800 */
[----:B------:R-:W3:Y:S02]  /*39af0*/  LDL.LU R15, [R1+0x2c] ;  /* 0x00002c00010f7983 */ /* 0x000ee40000300800 */
[----:B------:R-:W2:Y:S11]  /*39b00*/  LDL.LU.64 R16, [R1+0x3150] ;  /* 0x0031500001107983 */ /* 0x000eb60000300a00 */
[----:B------:R-:W-:Y:S04]  /*39b10*/  @!UPT UIADD3 URZ, URZ, URZ, URZ ;  /* 0x0000003f3f3ff290 */ /* 0x000fe8000fffe03f */
[----:B------:R-:W-:Y:S01]  /*39b20*/  STL.64 [R1+0x410], R4 ;  /* 0x0004100401007387 */ /* 0x000fe20000100a00 */
[----:B------:R1:W-:Y:S03]  /*39b30*/  STL.64 [R1+0x418], R6 ;  /* 0x0004180601007387 */ /* 0x0003e60000100a00 */
[----:B-1----:R-:W4:Y:S01]  /*39b40*/  LDL.LU.64 R6, [R1+0x3148] ;  /* 0x0031480001067983 */ /* 0x002f220000300a00 */
[----:B------:R-:W2:Y:S01]  /*39b50*/  LDL.LU.64 R4, [R1+0x3140] ;  /* 0x0031400001047983 */ /* 0x000ea20000300a00 */
[C---:B---3--:R-:W-:Y:S02]  /*39b60*/  HMMA.1688.F32.TF32 R12, R20.reuse, R14, R8 ;  /* 0x0000000e140c723c */ /* 0x048fe40000081008 */
[----:B------:R-:W3:Y:S01]  /*39b70*/  LDL.LU.64 R10, [R1+0x3138] ;  /* 0x00313800010a7983 */ /* 0x000ee20000300a00 */
[----:B------:R-:W4:Y:S11]  /*39b80*/  LDL.LU.64 R8, [R1+0x3130] ;  /* 0x0031300001087983 */ /* 0x000f360000300a00 */
[----:B------:R-:W-:Y:S09]  /*39b90*/  @!UPT UIADD3 URZ, URZ, URZ, URZ ;  /* 0x0000003f3f3ff290 */ /* 0x000ff2000fffe03f */
[----:B------:R2:W-:Y:S01]  /*39ba0*/  STL.64 [R1+0x400], R12 ;  /* 0x0004000c01007387 */ /* 0x0005e20000100a00 */
[----:B------:R-:W-:Y:S02]  /*39bb0*/  STL.64 [R1+0x408], R14 ;  /* 0x0004080e01007387 */ /* 0x000fe40000100a00 */
[----:B--2---:R-:W-:Y:S02]  /*39bc0*/  IMAD.MOV.U32 R12, RZ, RZ, R17 ;  /* 0x000000ffff0c7224 */ /* 0x004fe400078e0011 */
[----:B------:R-:W-:Y:S01]  /*39bd0*/  IMAD.MOV.U32 R13, RZ, RZ, R16 ;  /* 0x000000ffff0d7224 */ /* 0x000fe200078e0010 */
[----:B---3--:R-:W-:Y:S11]  /*39be0*/  HMMA.1688.F32.TF32 R24, R20, R10, R24 ;  /* 0x0000000a1418723c */ /* 0x008ff60000081018 */
[----:B------:R-:W-:Y:S11]  /*39bf0*/  @!UPT UIADD3 URZ, URZ, URZ, URZ ;  /* 0x0000003f3f3ff290 */ /* 0x000ff6000fffe03f */
[----:B------:R-:W-:Y:S01]  /*39c00*/  @!UPT UIADD3 URZ, URZ, URZ, URZ ;  /* 0x0000003f3f3ff290 */ /* 0x000fe2000fffe03f */
[----:B------:R-:W-:Y:S01]  /*39c10*/  STL.64 [R1+0x3f0], R24 ;  /* 0x0003f01801007387 */ /* 0x000fe20000100a00 */
[----:B------:R-:W-:Y:S02]  /*39c20*/  STL.64 [R1+0x3f8], R26 ;  /* 0x0003f81a01007387 */ /* 0x000fe40000100a00 */
[----:B------:R-:W2:Y:S02]  /*39c30*/  LDL.LU R16, [R1+0x370] ;  /* 0x0003700001107983 */ /* 0x000ea40000300800 */
[----:B------:R-:W2:Y:S01]  /*39c40*/  LDL.LU R17, [R1+0x374] ;  /* 0x0003740001117983 */ /* 0x000ea20000300800 */
[----:B------:R1:W-:Y:S04]  /*39c50*/  STL.64 [R1+0x30d8], R12 ;  /* 0x0030d80c01007387 */ /* 0x0003e80000100a00 */
[----:B-1----:R-:W3:Y:S01]  /*39c60*/  LDL.64 R12, [R1+0xa0] ;  /* 0x0000a000010c7983 */ /* 0x002ee20000100a00 */
[----:B----4-:R-:W-:-:S02]  /*39c70*/  IMAD.MOV.U32 R18, RZ, RZ, R9 ;  /* 0x000000ffff127224 */ /* 0x010fc400078e0009 */
[----:B------:R-:W-:Y:S01]  /*39c80*/  IMAD.MOV.U32 R19, RZ, RZ, R8 ;  /* 0x000000ffff137224 */ /* 0x000fe200078e0008 */
[----:B---3--:R-:W-:Y:S01]  /*39c90*/  STL.64 [R1+0x30f0], R12 ;  /* 0x0030f00c01007387 */ /* 0x008fe20000100a00 */
[----:B------:R-:W3:Y:S03]  /*39ca0*/  LDL.64 R8, [R1] ;  /* 0x0000000001087983 */ /* 0x000ee60000100a00 */
[----:B---3--:R1:W-:Y:S04]  /*39cb0*/  STL.64 [R1+0x30b8], R8 ;  /* 0x0030b80801007387 */ /* 0x0083e80000100a00 */
[----:B-1----:R-:W3:Y:S01]  /*39cc0*/  LDL.LU R8, [R1+0x310] ;  /* 0x0003100001087983 */ /* 0x002ee20000300800 */
[----:B------:R-:W3:Y:S02]  /*39cd0*/  LDL.LU R9, [R1+0x314] ;  /* 0x0003140001097983 */ /* 0x000ee40000300800 */
[----:B------:R-:W4:Y:S02]  /*39ce0*/  LDL.LU R10, [R1+0x318] ;  /* 0x00031800010a7983 */ /* 0x000f240000300800 */
[----:B------:R-:W4:Y:S01]  /*39cf0*/  LDL.LU R11, [R1+0x31c] ;  /* 0x00031c00010b7983 */ /* 0x000f220000300800 */
        /* <DEDUP_REMOVED lines=10> */
[----:B------:R-:W-:Y:S01]  /*39da0*/  HMMA.1688.F32.TF32 R20, R20, R6, R16 ;  /* 0x000000061414723c */ /* 0x000fe20000081010 */
        /* <DEDUP_REMOVED lines=19> */
[----:B------:R-:W2:Y:S01]  /*39ee0*/  LDL.LU.64 R18, [R1+0x3128] ;  /* 0x0031280001127983 */ /* 0x000ea20000300a00 */
[----:B------:R-:W2:Y:S02]  /*39ef0*/  LDL.LU.64 R16, [R1+0x3120] ;  /* 0x0031200001107983 */ /* 0x000ea40000300a00 */
[----:B------:R1:W-:Y:S02]  /*39f00*/  STL.64 [R1+0x3078], R4 ;  /* 0x0030780401007387 */ /* 0x0003e40000100a00 */
[----:B-1----:R-:W2:Y:S01]  /*39f10*/  LDL R4, [R1+0xd0] ;  /* 0x0000d00001047983 */ /* 0x002ea20000100800 */
[----:B------:R1:W-:Y:S02]  /*39f20*/  STL.64 [R1+0x370], R20 ;  /* 0x0003701401007387 */ /* 0x0003e40000100a00 */
[----:B------:R-:W-:Y:S02]  /*39f30*/  STL.64 [R1+0x378], R22 ;  /* 0x0003781601007387 */ /* 0x000fe40000100a00 */
[----:B------:R-:W2:Y:S02]  /*39f40*/  LDL R5, [R1+0xd4] ;  /* 0x0000d40001057983 */ /* 0x000ea40000100800 */
[----:B-1----:R-:W-:-:S02]  /*39f50*/  IMAD.MOV.U32 R20, RZ, RZ, R28 ;  /* 0x000000ffff147224 */ /* 0x002fc400078e001c */
[----:B------:R-:W-:Y:S01]  /*39f60*/  IMAD.MOV.U32 R21, RZ, RZ, R29 ;  /* 0x000000ffff157224 */ /* 0x000fe200078e001d */
[----:B------:R-:W4:Y:S01]  /*39f70*/  LDL.LU R28, [R1+0x311c] ;  /* 0x00311c00011c7983 */ /* 0x000f220000300800 */
[----:B------:R-:W3:Y:S01]  /*39f80*/  LDL.LU R29, [R1+0x3118] ;  /* 0x00311800011d7983 */ /* 0x000ee20000300800 */
[C---:B--2---:R-:W-:Y:S11]  /*39f90*/  HMMA.1688.F32.TF32 R24, R16.reuse, R4, R24 ;  /* 0x000000041018723c */ /* 0x044ff60000081018 */
[----:B------:R-:W-:Y:S11]  /*39fa0*/  @!UPT UIADD3 URZ, URZ, URZ, URZ ;  /* 0x0000003f3f3ff290 */ /* 0x000ff6000fffe03f */
[----:B------:R-:W-:Y:S01]  /*39fb0*/  @!UPT UIADD3 URZ, URZ, URZ, URZ ;  /* 0x0000003f3f3ff290 */ /* 0x000fe2000fffe03f */
[----:B------:R-:W-:Y:S01]  /*39fc0*/  STL.64 [R1+0x360], R24 ;  /* 0x0003601801007387 */ /* 0x000fe20000100a00 */
[----:B------:R1:W-:Y:S03]  /*39fd0*/  STL.64 [R1+0x368], R26 ;  /* 0x0003681a01007387 */ /* 0x0003e60000100a00 */
[----:B-1----:R-:W2:Y:S01]  /*39fe0*/  LDL.LU.64 R26, [R1+0x3110] ;  /* 0x00311000011a7983 */ /* 0x002ea20000300a00 */
[----:B------:R-:W2:Y:S02]  /*39ff0*/  LDL.LU.64 R24, [R1+0x3108] ;  /* 0x0031080001187983 */ /* 0x000ea40000300a00 */
[----:B------:R1:W-:Y:S02]  /*3a000*/  STL.64 [R1+0x30a8], R4 ;  /* 0x0030a80401007387 */ /* 0x0003e40000100a00 */
[----:B-1----:R-:W3:Y:S01]  /*3a010*/  LDL.LU R4, [R1+0x300] ;  /* 0x0003000001047983 */ /* 0x002ee20000300800 */
[----:B------:R-:W3:Y:S02]  /*3a020*/  LDL.LU R5, [R1+0x304] ;  /* 0x0003040001057983 */ /* 0x000ee40000300800 */
[----:B------:R-:W3:Y:S02]  /*3a030*/  LDL.LU R6, [R1+0x308] ;  /* 0x0003080001067983 */ /* 0x000ee40000300800 */
        /* <DEDUP_REMOVED lines=17> */
[----:B------:R2:W-:Y:S02]  /*3a150*/  STL.64 [R1+0x348], R26 ;  /* 0x0003481a01007387 */ /* 0x0005e40000100a00 */
[----:B-1----:R-:W-:Y:S02]  /*3a160*/  IMAD.MOV.U32 R25, RZ, RZ, R13 ;  /* 0x000000ffff197224 */ /* 0x002fe400078e000d */
[----:B--2---:R-:W-:Y:S02]  /*3a170*/  IMAD.MOV.U32 R26, RZ, RZ, R12 ;  /* 0x000000ffff1a7224 */ /* 0x004fe400078e000c */
[----:B------:R-:W3:Y:S02]  /*3a180*/  LDL.LU.64 R12, [R1+0x30f0] ;  /* 0x0030f000010c7983 */ /* 0x000ee40000300a00 */
[----:B---3--:R-:W-:Y:S01]  /*3a190*/  HMMA.1688.F32.TF32 R8, R16, R12, R8 ;  /* 0x0000000c1008723c */ /* 0x008fe20000081008 */
        /* <DEDUP_REMOVED lines=16> */
[----:B------:R-:W-:Y:S11]  /*3a2a0*/  IMAD.MOV.U32 R24, RZ, RZ, R12 ;  /* 0x000000ffff187224 */ /* 0x000ff600078e000c */
[----:B------:R-:W-:Y:S11]  /*3a2b0*/  @!UPT UIADD3 URZ, URZ, URZ, URZ ;  /* 0x0000003f3f3ff290 */ /* 0x000ff6000fffe03f */
[----:B------:R1:W-:Y:S01]  /*3a2c0*/  STL.64 [R1+0x310], R8 ;  /* 0x0003100801007387 */ /* 0x0003e20000100a00 */
[----:B------:R2:W-:Y:S03]  /*3a2d0*/  STL.64 [R1+0x318], R10 ;  /* 0x0003180a01007387 */ /* 0x0005e60000100a00 */
[----:B-1----:R-:W3:Y:S01]  /*3a2e0*/  LDL.LU.64 R8, [R1+0x30b8] ;  /* 0x0030b80001087983 */ /* 0x002ee20000300a00 */
[----:B--2---:R-:W-:Y:S02]  /*3a2f0*/  IMAD.MOV.U32 R11, RZ, RZ, R13 ;  /* 0x000000ffff0b7224 */ /* 0x004fe400078e000d */
[----:B------:R-:W2:Y:S02]  /*3a300*/  LDL.LU.64 R12, [R1+0x30b0] ;  /* 0x0030b000010c7983 */ /* 0x000ea40000300a00 */
[----:B--2---:R-:W-:Y:S01]  /*3a310*/  HMMA.1688.F32.TF32 R4, R16, R12, R4 ;  /* 0x0000000c1004723c */ /* 0x004fe20000081004 */
[----:B------:R-:W-:-:S02]  /*3a320*/  IMAD.MOV.U32 R10, RZ, RZ, R12 ;  /* 0x000000ffff0a7224 */ /* 0x000fc400078e000c */
[----:B------:R-:W-:Y:S11]  /*3a330*/  IMAD.MOV.U32 R3, RZ, RZ, R13 ;  /* 0x000000ffff037224 */ /* 0x000ff600078e000d */
[----:B------:R-:W-:Y:S09]  /*3a340*/  @!UPT UIADD3 URZ, URZ, URZ, URZ ;  /* 0x0000003f3f3ff290 */ /* 0x000ff2000fffe03f */
[----:B------:R1:W-:Y:S01]  /*3a350*/  STL.64 [R1+0x300], R4 ;  /* 0x0003000401007387 */ /* 0x0003e20000100a00 */
[----:B------:R-:W-:Y:S03]  /*3a360*/  STL.64 [R1+0x308], R6 ;  /* 0x0003080601007387 */ /* 0x000fe60000100a00 */
[----:B-1----:R-:W2:Y:S01]  /*3a370*/  LDL.LU.64 R4, [R1+0x30a8] ;  /* 0x0030a80001047983 */ /* 0x002ea20000300a00 */
[----:B------:R-:W3:Y:S02]  /*3a380*/  LDL.LU.64 R14, [R1+0x30a0] ;  /* 0x0030a000010e7983 */ /* 0x000ee40000300a00 */
[----:B------:R-:W3:Y:S02]  /*3a390*/  LDL.LU.64 R12, [R1+0x3098] ;  /* 0x00309800010c7983 */ /* 0x000ee40000300a00 */
        /* <DEDUP_REMOVED lines=8> */
[----:B------:R-:W-:Y:S01]  /*3a420*/  STL.64 [R1+0x3018], R8 ;  /* 0x0030180801007387 */ /* 0x000fe20000100a00 */
[----:B--2---:R-:W-:Y:S01]  /*3a430*/  HMMA.1688.F32.TF32 R4, R12, R4, R20 ;  /* 0x000000040c04723c */ /* 0x004fe20000081014 */
[----:B------:R-:W2:Y:S01]  /*3a440*/  LDL.LU.64 R20, [R1+0x3080] ;  /* 0x0030800001147983 */ /* 0x000ea20000300a00 */
[----:B---3--:R-:W-:-:S02]  /*3a450*/  IMAD.MOV.U32 R18, RZ, RZ, R29 ;  /* 0x000000ffff127224 */ /* 0x008fc400078e001d */
[----:B----4-:R-:W-:Y:S11]  /*3a460*/  IMAD.MOV.U32 R19, RZ, RZ, R28 ;  /* 0x000000ffff137224 */ /* 0x010ff600078e001c */
[----:B------:R-:W-:Y:S09]  /*3a470*/  @!UPT UIADD3 URZ, URZ, URZ, URZ ;  /* 0x0000003f3f3ff290 */ /* 0x000ff2000fffe03f */
[----:B------:R-:W-:Y:S02]  /*3a480*/  IMAD.MOV.U32 R28, RZ, RZ, R7 ;  /* 0x000000ffff1c7224 */ /* 0x000fe400078e0007 */
[----:B------:R-:W-:Y:S01]  /*3a490*/  IMAD.MOV.U32 R29, RZ, RZ, R6 ;  /* 0x000000ffff1d7224 */ /* 0x000fe200078e0006 */
[----:B------:R1:W-:Y:S04]  /*3a4a0*/  STL.64 [R1+0x260], R4 ;  /* 0x0002600401007387 */ /* 0x0003e80000100a00 */
[----:B-1----:R-:W3:Y:S01]  /*3a4b0*/  LDL.LU.64 R4, [R1+0x3078] ;  /* 0x0030780001047983 */ /* 0x002ee20000300a00 */
[----:B------:R-:W-:Y:S02]  /*3a4c0*/  STL [R1+0x2c94], R28 ;  /* 0x002c941c01007387 */ /* 0x000fe40000100800 */
[----:B------:R-:W-:Y:S01]  /*3a4d0*/  STL [R1+0x2c90], R29 ;  /* 0x002c901d01007387 */ /* 0x000fe20000100800 */
[----:B--2---:R-:W-:Y:S01]  /*3a4e0*/  HMMA.1688.F32.TF32 R16, R12, R20, R16 ;  /* 0x000000140c10723c */ /* 0x004fe20000081010 */
[----:B------:R-:W-:Y:S11]  /*3a4f0*/  STL.64 [R1+0x3000], R20 ;  /* 0x0030001401007387 */ /* 0x000ff60000100a00 */
[----:B------:R-:W-:Y:S11]  /*3a500*/  @!UPT UIADD3 URZ, URZ, URZ, URZ ;  /* 0x0000003f3f3ff290 */ /* 0x000ff6000fffe03f */
[----:B------:R1:W-:Y:S01]  /*3a510*/  STL.64 [R1+0x250], R16 ;  /* 0x0002501001007387 */ /* 0x0003e20000100a00 */
[----:B------:R2:W-:Y:S02]  /*3a520*/  STL.64 [R1+0x258], R18 ;  /* 0x0002581201007387 */ /* 0x0005e40000100a00 */
[----:B------:R-:W4:Y:S02]  /*3a530*/  LDL.LU R6, [R1+0x438] ;  /* 0x0004380001067983 */ /* 0x000f240000300800 */
[----:B------:R-:W4:Y:S01]  /*3a540*/  LDL.LU R7, [R1+0x43c] ;  /* 0x00043c0001077983 */ /* 0x000f220000300800 */
[----:B-1----:R-:W3:Y:S01]  /*3a550*/  LDL.LU R16, [R1+0x210] ;  /* 0x0002100001107983 */ /* 0x002ee20000300800 */
[----:B------:R-:W3:Y:S02]  /*3a560*/  LDL.LU R17, [R1+0x214] ;  /* 0x0002140001117983 */ /* 0x000ee40000300800 */
[----:B--2---:R-:W2:Y:S02]  /*3a570*/  LDL.LU R18, [R1+0x218] ;  /* 0x0002180001127983 */ /* 0x004ea40000300800 */
        /* <DEDUP_REMOVED lines=8> */
[----:B------:R-:W-:Y:S01]  /*3a600*/  IMAD.MOV.U32 R21, RZ, RZ, R27 ;  /* 0x000000ffff157224 */ /* 0x000fe200078e001b */
[----:B------:R-:W2:Y:S04]  /*3a610*/  LDL.LU R0, [R1+0x3070] ;  /* 0x0030700001007983 */ /* 0x000ea80000300800 */
[----:B------:R-:W-:Y:S01]  /*3a620*/  STL.64 [R1+0x3058], R20 ;  /* 0x0030581401007387 */ /* 0x000fe20000100a00 */
[----:B------:R-:W-:Y:S02]  /*3a630*/  STL.64 [R1+0x3038], R18 ;  /* 0x0030381201007387 */ /* 0x000fe40000100a00 */
[----:B---3--:R1:W-:Y:S02]  /*3a640*/  STL.64 [R1+0x3030], R16 ;  /* 0x0030301001007387 */ /* 0x0083e40000100a00 */
        /* <DEDUP_REMOVED lines=12> */
[----:B----4-:R-:W-:Y:S01]  /*3a710*/  STL.64 [R1+0x2fa0], R6 ;  /* 0x002fa00601007387 */ /* 0x010fe20000100a00 */
[----:B------:R1:W-:Y:S03]  /*3a720*/  STL.64 [R1+0x2f98], R4 ;  /* 0x002f980401007387 */ /* 0x0003e60000100a00 */
[----:B-1----:R-:W3:Y:S01]  /*3a730*/  LDL.LU R4, [R1+0x100] ;  /* 0x0001000001047983 */ /* 0x002ee20000300800 */
[----:B------:R-:W3:Y:S02]  /*3a740*/  LDL.LU R5, [R1+0x104] ;  /* 0x0001040001057983 */ /* 0x000ee40000300800 */
[----:B------:R-:W4:Y:S02]  /*3a750*/  LDL.LU R6, [R1+0x108] ;  /* 0x0001080001067983 */ /* 0x000f240000300800 */
[----:B------:R-:W4:Y:S02]  /*3a760*/  LDL.LU R7, [R1+0x10c] ;  /* 0x00010c0001077983 */ /* 0x000f240000300800 */
[----:B------:R-:W-:-:S02]  /*3a770*/  IMAD.MOV.U32 R21, RZ, RZ, R25 ;  /* 0x000000ffff157224 */ /* 0x000fc400078e0019 */
[----:B------:R-:W-:Y:S01]  /*3a780*/  IMAD.MOV.U32 R20, RZ, RZ, R26 ;  /* 0x000000ffff147224 */ /* 0x000fe200078e001a */
[----:B----4-:R-:W-:Y:S01]  /*3a790*/  STL.64 [R1+0x2fb0], R6 ;  /* 0x002fb00601007387 */ /* 0x010fe20000100a00 */
[----:B---3--:R1:W-:Y:S02]  /*3a7a0*/  STL.64 [R1+0x2fa8], R4 ;  /* 0x002fa80401007387 */ /* 0x0083e40000100a00 */
[----:B-1----:R-:W-:Y:S02]  /*3a7b0*/  IMAD.MOV.U32 R4, RZ, RZ, R24 ;  /* 0x000000ffff047224 */ /* 0x002fe400078e0018 */
[----:B------:R-:W3:Y:S01]  /*3a7c0*/  LDL.LU R24, [R1+0x170] ;  /* 0x0001700001187983 */ /* 0x000ee20000300800 */
[----:B------:R-:W3:Y:S02]  /*3a7d0*/  LDL.LU R25, [R1+0x174] ;  /* 0x0001740001197983 */ /* 0x000ee40000300800 */
[----:B------:R-:W4:Y:S02]  /*3a7e0*/  LDL.LU R26, [R1+0x178] ;  /* 0x00017800011a7983 */ /* 0x000f240000300800 */
[----:B------:R-:W4:Y:S01]  /*3a7f0*/  LDL.LU R27, [R1+0x17c] ;  /* 0x00017c00011b7983 */ /* 0x000f220000300800 */
[----:B--2---:R-:W-:Y:S01]  /*3a800*/  HMMA.1688.F32.TF32 R20, R12, R20, R16 ;  /* 0x000000140c14723c */ /* 0x004fe20000081010 */
[----:B----4-:R-:W-:Y:S01]  /*3a810*/  STL.64 [R1+0x3028], R26 ;  /* 0x0030281a01007387 */ /* 0x010fe20000100a00 */
[----:B---3--:R1:W-:Y:S03]  /*3a820*/  STL.64 [R1+0x3020], R24 ;  /* 0x0030201801007387 */ /* 0x0083e60000100a00 */
[----:B-1----:R-:W2:Y:S01]  /*3a830*/  LDL.LU R24, [R1+0x200] ;  /* 0x0002000001187983 */ /* 0x002ea20000300800 */
[----:B------:R-:W2:Y:S02]  /*3a840*/  LDL.LU R25, [R1+0x204] ;  /* 0x0002040001197983 */ /* 0x000ea40000300800 */
[----:B------:R-:W2:Y:S02]  /*3a850*/  LDL.LU R26, [R1+0x208] ;  /* 0x00020800011a7983 */ /* 0x000ea40000300800 */
[----:B------:R-:W2:Y:S01]  /*3a860*/  LDL.LU R27, [R1+0x20c] ;  /* 0x00020c00011b7983 */ /* 0x000ea20000300800 */
[----:B------:R-:W3:Y:S01]  /*3a870*/  LDL.LU.64 R18, [R1+0x3068] ;  /* 0x0030680001127983 */ /* 0x000ee20000300a00 */
[----:B------:R-:W3:Y:S11]  /*3a880*/  LDL.LU.64 R16, [R1+0x3060] ;  /* 0x0030600001107983 */ /* 0x000ef60000300a00 */
[----:B------:R1:W-:Y:S02]  /*3a890*/  STL.64 [R1+0x240], R20 ;  /* 0x0002401401007387 */ /* 0x0003e40000100a00 */
[----:B-1----:R-:W3:Y:S01]  /*3a8a0*/  LDL.LU.64 R20, [R1+0x3058] ;  /* 0x0030580001147983 */ /* 0x002ee20000300a00 */
[----:B------:R-:W-:-:S02]  /*3a8b0*/  IMAD.MOV.U32 R28, RZ, RZ, R22 ;  /* 0x000000ffff1c7224 */ /* 0x000fc400078e0016 */
[----:B------:R-:W-:-:S05]  /*3a8c0*/  IMAD.MOV.U32 R29, RZ, RZ, R23 ;  /* 0x000000ffff1d7224 */ /* 0x000fca00078e0017 */
[----:B------:R-:W-:Y:S01]  /*3a8d0*/  STL [R1+0x2cf4], R29 ;  /* 0x002cf41d01007387 */ /* 0x000fe20000100800 */
[----:B------:R-:W-:Y:S01]  /*3a8e0*/  STL [R1+0x2cf0], R28 ;  /* 0x002cf01c01007387 */ /* 0x000fe20000100800 */
[----:B---3--:R-:W-:Y:S02]  /*3a8f0*/  HMMA.1688.F32.TF32 R20, R12, R20, R16 ;  /* 0x000000140c14723c */ /* 0x008fe40000081010 */
[----:B------:R-:W3:Y:S11]  /*3a900*/  LDL.LU.64 R16, [R1+0x3050] ;  /* 0x0030500001107983 */ /* 0x000ef60000300a00 */
[----:B------:R-:W-:Y:S10]  /*3a910*/  @!UPT UIADD3 URZ, URZ, URZ, URZ ;  /* 0x0000003f3f3ff290 */ /* 0x000ff4000fffe03f */
[----:B------:R-:W-:Y:S01]  /*3a920*/  STL.64 [R1+0x230], R20 ;  /* 0x0002301401007387 */ /* 0x000fe20000100a00 */
[----:B------:R1:W-:Y:S03]  /*3a930*/  STL.64 [R1+0x238], R22 ;  /* 0x0002381601007387 */ /* 0x0003e60000100a00 */
[----:B-1----:R-:W4:Y:S01]  /*3a940*/  LDL.LU.64 R22, [R1+0x3048] ;  /* 0x0030480001167983 */ /* 0x002f220000300a00 */
[----:B------:R-:W4:Y:S02]  /*3a950*/  LDL.LU.64 R20, [R1+0x3040] ;  /* 0x0030400001147983 */ /* 0x000f240000300a00 */
[----:B------:R-:W-:Y:S02]  /*3a960*/  IMAD.MOV.U32 R9, RZ, RZ, R3 ;  /* 0x000000ffff097224 */ /* 0x000fe400078e0003 */
[----:B------:R-:W2:Y:S02]  /*3a970*/  LDL.LU.64 R18, [R1+0x3038] ;  /* 0x0030380001127983 */ /* 0x000ea40000300a00 */
[----:B---3--:R-:W-:-:S02]  /*3a980*/  IMAD.MOV.U32 R6, RZ, RZ, R16 ;  /* 0x000000ffff067224 */ /* 0x008fc400078e0010 */
[----:B------:R-:W-:Y:S01]  /*3a990*/  IMAD.MOV.U32 R3, RZ, RZ, R17 ;  /* 0x000000ffff037224 */ /* 0x000fe200078e0011 */
[----:B----4-:R-:W-:Y:S01]  /*3a9a0*/  HMMA.1688.F32.TF32 R20, R12, R16, R20 ;  /* 0x000000100c14723c */ /* 0x010fe20000081014 */
[----:B------:R-:W2:Y:S01]  /*3a9b0*/  LDL.LU.64 R16, [R1+0x3030] ;  /* 0x0030300001107983 */ /* 0x000ea20000300a00 */
[----:B------:R-:W-:Y:S11]  /*3a9c0*/  IMAD.MOV.U32 R5, RZ, RZ, R11 ;  /* 0x000000ffff057224 */ /* 0x000ff600078e000b */
[----:B------:R-:W-:Y:S10]  /*3a9d0*/  @!UPT UIADD3 URZ, URZ, URZ, URZ ;  /* 0x0000003f3f3ff290 */ /* 0x000ff4000fffe03f */
[----:B------:R2:W-:Y:S01]  /*3a9e0*/  STL.64 [R1+0x220], R20 ;  /* 0x0002201401007387 */ /* 0x0005e20000100a00 */
[----:B------:R-:W-:Y:S02]  /*3a9f0*/  IMAD.MOV.U32 R29, RZ, RZ, R22 ;  /* 0x000000ffff1d7224 */ /* 0x000fe400078e0016 */
[----:B------:R-:W-:-:S05]  /*3aa00*/  IMAD.MOV.U32 R28, RZ, RZ, R23 ;  /* 0x000000ffff1c7224 */ /* 0x000fca00078e0017 */
[----:B------:R-:W-:Y:S01]  /*3aa10*/  STL [R1+0x2dac], R28 ;  /* 0x002dac1c01007387 */ /* 0x000fe20000100800 */
[----:B------:R-:W-:Y:S01]  /*3aa20*/  STL [R1+0x2da8], R29 ;  /* 0x002da81d01007387 */ /* 0x000fe20000100800 */
[----:B--2---:R-:W-:Y:S02]  /*3aa30*/  HMMA.1688.F32.TF32 R20, R12, R4, R16 ;  /* 0x000000040c14723c */ /* 0x004fe40000081010 */
[----:B------:R-:W2:Y:S11]  /*3aa40*/  LDL.LU R16, [R1+0x160] ;  /* 0x0001600001107983 */ /* 0x000eb60000300800 */
[----:B------:R-:W-:Y:S10]  /*3aa50*/  @!UPT UIADD3 URZ, URZ, URZ, URZ ;  /* 0x0000003f3f3ff290 */ /* 0x000ff4000fffe03f */
[----:B------:R1:W-:Y:S01]  /*3aa60*/  STL.64 [R1+0x210], R20 ;  /* 0x0002101401007387 */ /* 0x0003e20000100a00 */
[----:B------:R-:W-:Y:S02]  /*3aa70*/  STL.64 [R1+0x218], R22 ;  /* 0x0002181601007387 */ /* 0x000fe40000100a00 */
[----:B------:R-:W2:Y:S02]  /*3aa80*/  LDL.LU R17, [R1+0x164] ;  /* 0x0001640001117983 */ /* 0x000ea40000300800 */
[----:B------:R-:W2:Y:S01]  /*3aa90*/  LDL.LU R18, [R1+0x168] ;  /* 0x0001680001127983 */ /* 0x000ea20000300800 */
[----:B------:R-:W2:Y:S04]  /*3aaa0*/  LDL.LU R19, [R1+0x16c] ;  /* 0x00016c0001137983 */ /* 0x000ea80000300800 */
[----:B-1----:R-:W2:Y:S01]  /*3aab0*/  LDL.64 R20, [R1+0xd0] ;  /* 0x0000d00001147983 */ /* 0x002ea20000100a00 */
[----:B------:R1:W-:Y:S02]  /*3aac0*/  STL.64 [R1+0x2fc0], R4 ;  /* 0x002fc00401007387 */ /* 0x0003e40000100a00 */
[----:B-1----:R-:W-:-:S02]  /*3aad0*/  IMAD.MOV.U32 R4, RZ, RZ, R6 ;  /* 0x000000ffff047224 */ /* 0x002fc400078e0006 */
[----:B------:R-:W-:-:S05]  /*3aae0*/  IMAD.MOV.U32 R5, RZ, RZ, R3 ;  /* 0x000000ffff057224 */ /* 0x000fca00078e0003 */
[----:B------:R1:W-:Y:S04]  /*3aaf0*/  STL.64 [R1+0x2fd8], R4 ;  /* 0x002fd80401007387 */ /* 0x0003e80000100a00 */
[----:B-1----:R-:W3:Y:S01]  /*3ab00*/  LDL.64 R4, [R1+0xa0] ;  /* 0x0000a00001047983 */ /* 0x002ee20000100a00 */
[----:B------:R-:W-:-:S07]  /*3ab10*/  IMAD.MOV.U32 R8, RZ, RZ, R10 ;  /* 0x000000ffff087224 */ /* 0x000fce00078e000a */
[C---:B------:R-:W-:Y:S01]  /*3ab20*/  HMMA.1688.F32.TF32 R8, R12.reuse, R8, R24 ;  /* 0x000000080c08723c */ /* 0x040fe20000081018 */
[----:B---3--:R1:W-:Y:S04]  /*3ab30*/  STL.64 [R1+0x2fe0], R4 ;  /* 0x002fe00401007387 */ /* 0x0083e80000100a00 */
[----:B-1----:R-:W3:Y:S04]  /*3ab40*/  LDL.64 R4, [R1+0xb0] ;  /* 0x0000b00001047983 */ /* 0x002ee80000100a00 */
[----:B---3--:R1:W-:Y:S04]  /*3ab50*/  STL.64 [R1+0x2ff8], R4 ;  /* 0x002ff80401007387 */ /* 0x0083e80000100a00 */
[----:B-1----:R-:W3:Y:S01]  /*3ab60*/  LDL.LU R4, [R1+0x150] ;  /* 0x0001500001047983 */ /* 0x002ee20000300800 */
[----:B------:R-:W3:Y:S02]  /*3ab70*/  LDL.LU R5, [R1+0x154] ;  /* 0x0001540001057983 */ /* 0x000ee40000300800 */
[----:B------:R-:W3:Y:S02]  /*3ab80*/  LDL.LU R6, [R1+0x158] ;  /* 0x0001580001067983 */ /* 0x000ee40000300800 */
[----:B------:R-:W3:Y:S01]  /*3ab90*/  LDL.LU R7, [R1+0x15c] ;  /* 0x00015c0001077983 */ /* 0x000ee20000300800 */
[----:B------:R-:W4:Y:S01]  /*3aba0*/  LDL.LU.64 R26, [R1+0x3028] ;  /* 0x00302800011a7983 */ /* 0x000f220000300a00 */
[----:B------:R-:W4:Y:S03]  /*3abb0*/  LDL.LU.64 R24, [R1+0x3020] ;  /* 0x0030200001187983 */ /* 0x000f260000300a00 */
[----:B------:R1:W-:Y:S02]  /*3abc0*/  STL.64 [R1+0x200], R8 ;  /* 0x0002000801007387 */ /* 0x0003e40000100a00 */
[----:B------:R-:W-:Y:S01]  /*3abd0*/  STL.64 [R1+0x208], R10 ;  /* 0x0002080a01007387 */ /* 0x000fe20000100a00 */
[----:B-1----:R-:W4:Y:S02]  /*3abe0*/  LDL.LU.64 R8, [R1+0x3018] ;  /* 0x0030180001087983 */ /* 0x002f240000300a00 */
[----:B----4-:R-:W-:Y:S02]  /*3abf0*/  HMMA.1688.F32.TF32 R12, R12, R8, R24 ;  /* 0x000000080c0c723c */ /* 0x010fe40000081018 */
[----:B------:R-:W2:Y:S01]  /*3ac00*/  LDL.LU.64 R26, [R1+0x3010] ;  /* 0x00301000011a7983 */ /* 0x000ea20000300a00 */
[----:B------:R-:W2:Y:S02]  /*3ac10*/  LDL.LU.64 R24, [R1+0x3008] ;  /* 0x0030080001187983 */ /* 0x000ea40000300a00 */
[----:B------:R1:W-:Y:S02]  /*3ac20*/  STL.64 [R1+0x2fb8], R8 ;  /* 0x002fb80801007387 */ /* 0x0003e40000100a00 */
[----:B-1----:R-:W4:Y:S11]  /*3ac30*/  LDL.LU R8, [R1+0x110] ;  /* 0x0001100001087983 */ /* 0x002f360000300800 */
[----:B------:R-:W-:Y:S05]  /*3ac40*/  @!UPT UIADD3 URZ, URZ, URZ, URZ ;  /* 0x0000003f3f3ff290 */ /* 0x000fea000fffe03f */
[----:B------:R-:W-:Y:S01]  /*3ac50*/  STL.64 [R1+0x170], R12 ;  /* 0x0001700c01007387 */ /* 0x000fe20000100a00 */
[----:B------:R-:W-:Y:S02]  /*3ac60*/  STL.64 [R1+0x178], R14 ;  /* 0x0001780e01007387 */ /* 0x000fe40000100a00 */
[----:B------:R-:W4:Y:S02]  /*3ac70*/  LDL.LU R9, [R1+0x114] ;  /* 0x0001140001097983 */ /* 0x000f240000300800 */
[----:B------:R-:W2:Y:S01]  /*3ac80*/  LDL.LU R10, [R1+0x118] ;  /* 0x00011800010a7983 */ /* 0x000ea20000300800 */
[----:B------:R-:W2:Y:S04]  /*3ac90*/  LDL.LU R11, [R1+0x11c] ;  /* 0x00011c00010b7983 */ /* 0x000ea80000300800 */
[----:B------:R-:W-:Y:S04]  /*3aca0*/  LDS R14, [R0+0x91280] ;  /* 0x09128000000e7984 */ /* 0x000fe80000000800 */
[----:B------:R-:W-:Y:S04]  /*3acb0*/  LDS R15, [R2+0x91280] ;  /* 0x09128000020f7984 */ /* 0x000fe80000000800 */
[----:B--2---:R-:W-:Y:S01]  /*3acc0*/  STL.64 [R1+0x2fd0], R10 ;  /* 0x002fd00a01007387 */ /* 0x004fe20000100a00 */
[----:B----4-:R1:W-:Y:S03]  /*3acd0*/  STL.64 [R1+0x2fc8], R8 ;  /* 0x002fc80801007387 */ /* 0x0103e60000100a00 */
[----:B-1----:R-:W2:Y:S01]  /*3ace0*/  LDL.LU R8, [R1+0x120] ;  /* 0x0001200001087983 */ /* 0x002ea20000300800 */
[----:B------:R-:W2:Y:S02]  /*3acf0*/  LDL.LU R9, [R1+0x124] ;  /* 0x0001240001097983 */ /* 0x000ea40000300800 */
[----:B------:R-:W4:Y:S02]  /*3ad00*/  LDL.LU R10, [R1+0x128] ;  /* 0x00012800010a7983 */ /* 0x000f240000300800 */
[----:B------:R-:W4:Y:S01]  /*3ad10*/  LDL.LU R11, [R1+0x12c] ;  /* 0x00012c00010b7983 */ /* 0x000f220000300800 */
[C---:B------:R-:W-:Y:S01]  /*3ad20*/  HMMA.1688.F32.TF32 R16, R24.reuse, R20, R16 ;  /* 0x000000141810723c */ /* 0x040fe20000081010 */
[----:B----4-:R-:W-:Y:S01]  /*3ad30*/  STL.64 [R1+0x2ff0], R10 ;  /* 0x002ff00a01007387 */ /* 0x010fe20000100a00 */
[----:B--2---:R1:W-:Y:S03]  /*3ad40*/  STL.64 [R1+0x2fe8], R8 ;  /* 0x002fe80801007387 */ /* 0x0043e60000100a00 */
[----:B-1----:R-:W2:Y:S01]  /*3ad50*/  LDL.LU R8, [R1+0x140] ;  /* 0x0001400001087983 */ /* 0x002ea20000300800 */
[----:B------:R-:W2:Y:S02]  /*3ad60*/  LDL.LU R9, [R1+0x144] ;  /* 0x0001440001097983 */ /* 0x000ea40000300800 */
[----:B------:R-:W2:Y:S02]  /*3ad70*/  LDL.LU R10, [R1+0x148] ;  /* 0x00014800010a7983 */ /* 0x000ea40000300800 */
[----:B------:R-:W2:Y:S01]  /*3ad80*/  LDL.LU R11, [R1+0x14c] ;  /* 0x00014c00010b7983 */ /* 0x000ea20000300800 */
[----:B------:R-:W4:Y:S11]  /*3ad90*/  LDL.64 R12, [R1+0x10] ;  /* 0x00001000010c7983 */ /* 0x000f360000100a00 */
[----:B------:R-:W-:Y:S01]  /*3ada0*/  @!UPT UIADD3 URZ, URZ, URZ, URZ ;  /* 0x0000003f3f3ff290 */ /* 0x000fe2000fffe03f */
[----:B------:R-:W-:Y:S02]  /*3adb0*/  STL.64 [R1+0x160], R16 ;  /* 0x0001601001007387 */ /* 0x000fe40000100a00 */
[----:B------:R1:W-:Y:S02]  /*3adc0*/  STL.64 [R1+0x168], R18 ;  /* 0x0001681201007387 */ /* 0x0003e40000100a00 */
[----:B-1----:R-:W-:Y:S02]  /*3add0*/  IMAD.MOV.U32 R19, RZ, RZ, R20 ;  /* 0x000000ffff137224 */ /* 0x002fe400078e0014 */
[----:B------:R-:W-:Y:S02]  /*3ade0*/  IMAD.MOV.U32 R18, RZ, RZ, R21 ;  /* 0x000000ffff127224 */ /* 0x000fe400078e0015 */
        /* <DEDUP_REMOVED lines=20> */
[----:B------:R-:W3:Y:S02]  /*3af30*/  LDL.LU.64 R4, [R1+0x2fe0] ;  /* 0x002fe00001047983 */ /* 0x000ee40000300a00 */
[C---:B---3--:R-:W-:Y:S11]  /*3af40*/  HMMA.1688.F32.TF32 R20, R24.reuse, R4, R20 ;  /* 0x000000041814723c */ /* 0x048ff60000081014 */
[----:B------:R-:W-:Y:S11]  /*3af50*/  @!UPT UIADD3 URZ, URZ, URZ, URZ ;  /* 0x0000003f3f3ff290 */ /* 0x000ff6000fffe03f */
[----:B------:R-:W-:Y:S01]  /*3af60*/  @!UPT UIADD3 URZ, URZ, URZ, URZ ;  /* 0x0000003f3f3ff290 */ /* 0x000fe2000fffe03f */
[----:B------:R1:W-:Y:S01]  /*3af70*/  STL.64 [R1+0x130], R20 ;  /* 0x0001301401007387 */ /* 0x0003e20000100a00 */
[----:B------:R-:W-:Y:S02]  /*3af80*/  STL.64 [R1+0x138], R22 ;  /* 0x0001381601007387 */ /* 0x000fe40000100a00 */
[----:B-1----:R-:W-:Y:S02]  /*3af90*/  IMAD.MOV.U32 R21, RZ, RZ, R4 ;  /* 0x000000ffff157224 */ /* 0x002fe400078e0004 */
[----:B------:R-:W-:Y:S02]  /*3afa0*/  IMAD.MOV.U32 R20, RZ, RZ, R5 ;  /* 0x000000ffff147224 */ /* 0x000fe400078e0005 */
        /* <DEDUP_REMOVED lines=9> */
[----:B------:R-:W2:Y:S04]  /*3b040*/  LDL.LU.64 R8, [R1+0x2fb8] ;  /* 0x002fb80001087983 */ /* 0x000ea80000300a00 */
[----:B------:R-:W-:Y:S04]  /*3b050*/  LDS R10, [R0+0x91200] ;  /* 0x09120000000a7984 */ /* 0x000fe80000000800 */
[----:B------:R-:W1:Y:S11]  /*3b060*/  LDS R11, [R2+0x91200] ;  /* 0x09120000020b7984 */ /* 0x000e760000000800 */
[----:B------:R-:W-:Y:S02]  /*3b070*/  @!UPT UIADD3 URZ, URZ, URZ, URZ ;  /* 0x0000003f3f3ff290 */ /* 0x000fe4000fffe03f */
[----:B------:R-:W-:Y:S01]  /*3b080*/  STL.64 [R1+0x110], R4 ;  /* 0x0001100401007387 */ /* 0x000fe20000100a00 */
[----:B------:R3:W-:Y:S03]  /*3b090*/  STL.64 [R1+0x118], R6 ;  /* 0x0001180601007387 */ /* 0x0007e60000100a00 */
[----:B---3--:R-:W4:Y:S01]  /*3b0a0*/  LDL.LU.64 R6, [R1+0x2fb0] ;  /* 0x002fb00001067983 */ /* 0x008f220000300a00 */
[----:B------:R-:W4:Y:S02]  /*3b0b0*/  LDL.LU.64 R4, [R1+0x2fa8] ;  /* 0x002fa80001047983 */ /* 0x000f240000300a00 */
[----:B----4-:R-:W-:Y:S11]  /*3b0c0*/  HMMA.1688.F32.TF32 R4, R24, R12, R4 ;  /* 0x0000000c1804723c */ /* 0x010ff60000081004 */
[----:B------:R-:W-:Y:S11]  /*3b0d0*/  @!UPT UIADD3 URZ, URZ, URZ, URZ ;  /* 0x0000003f3f3ff290 */ /* 0x000ff6000fffe03f */
[----:B------:R-:W-:Y:S01]  /*3b0e0*/  @!UPT UIADD3 URZ, URZ, URZ, URZ ;  /* 0x0000003f3f3ff290 */ /* 0x000fe2000fffe03f */
[----:B------:R-:W-:Y:S01]  /*3b0f0*/  STL.64 [R1+0x100], R4 ;  /* 0x0001000401007387 */ /* 0x000fe20000100a00 */
[----:B------:R3:W-:Y:S03]  /*3b100*/  STL.64 [R1+0x108], R6 ;  /* 0x0001080601007387 */ /* 0x0007e60000100a00 */
[----:B---3--:R-:W3:Y:S01]  /*3b110*/  LDL.LU.64 R6, [R1+0x2fa0] ;  /* 0x002fa00001067983 */ /* 0x008ee20000300a00 */
[----:B------:R-:W3:Y:S02]  /*3b120*/  LDL.LU.64 R4, [R1+0x2f98] ;  /* 0x002f980001047983 */ /* 0x000ee40000300a00 */
[----:B--2---:R-:W-:Y:S02]  /*3b130*/  IMAD.MOV.U32 R22, RZ, RZ, R8 ;  /* 0x000000ffff167224 */ /* 0x004fe400078e0008 */
[----:B------:R-:W-:Y:S02]  /*3b140*/  IMAD.MOV.U32 R3, RZ, RZ, R9 ;  /* 0x000000ffff037224 */ /* 0x000fe400078e0009 */
[----:B------:R-:W-:-:S02]  /*3b150*/  IMAD.MOV.U32 R28, RZ, RZ, R12 ;  /* 0x000000ffff1c7224 */ /* 0x000fc400078e000c */
[----:B------:R-:W-:Y:S01]  /*3b160*/  IMAD.MOV.U32 R23, RZ, RZ, R13 ;  /* 0x000000ffff177224 */ /* 0x000fe200078e000d */
[----:B------:R-:W-:Y:S04]  /*3b170*/  LDS R12, [R0+0x90280] ;  /* 0x09028000000c7984 */ /* 0x000fe80000000800 */
[----:B------:R-:W-:Y:S01]  /*3b180*/  LDS R13, [R2+0x90280] ;  /* 0x09028000020d7984 */ /* 0x000fe20000000800 */
[----:B---3--:R-:W-:Y:S03]  /*3b190*/  HMMA.1688.F32.TF32 R24, R24, R8, R4 ;  /* 0x000000081818723c */ /* 0x008fe60000081004 */
[----:B------:R-:W-:Y:S04]  /*3b1a0*/  LDS R8, [R0+0x90200] ;  /* 0x0902000000087984 */ /* 0x000fe80000000800 */
[----:B------:R-:W2:Y:S04]  /*3b1b0*/  LDS R9, [R2+0x90200] ;  /* 0x0902000002097984 */ /* 0x000ea80000000800 */
[----:B------:R-:W-:Y:S04]  /*3b1c0*/  LDS R4, [R0+0x90180] ;  /* 0x0901800000047984 */ /* 0x000fe80000000800 */
[----:B------:R-:W-:Y:S04]  /*3b1d0*/  LDS R6, [R0+0x91180] ;  /* 0x0911800000067984 */ /* 0x000fe80000000800 */
[----:B------:R-:W-:Y:S04]  /*3b1e0*/  LDS R5, [R2+0x90180] ;  /* 0x0901800002057984 */ /* 0x000fe80000000800 */
[----:B------:R-:W-:Y:S04]  /*3b1f0*/  LDS R7, [R2+0x91180] ;  /* 0x0911800002077984 */ /* 0x000fe80000000800 */
[----:B------:R-:W-:Y:S01]  /*3b200*/  STL.64 [R1+0x2b88], R26 ;  /* 0x002b881a01007387 */ /* 0x000fe20000100a00 */
[----:B------:R3:W-:Y:S03]  /*3b210*/  STL.64 [R1+0x2b80], R24 ;  /* 0x002b801801007387 */ /* 0x0007e60000100a00 */
[----:B---3--:R-:W3:Y:S01]  /*3b220*/  LDL.LU.64 R24, [R1+0x80] ;  /* 0x0000800001187983 */ /* 0x008ee20000300a00 */
[----:B------:R-:W4:Y:S03]  /*3b230*/  LDL.64 R26, [R1+0x88] ;  /* 0x00008800011a7983 */ /* 0x000f260000100a00 */
[----:B----4-:R-:W-:Y:S01]  /*3b240*/  STL.64 [R1+0x2f40], R26 ;  /* 0x002f401a01007387 */ /* 0x010fe20000100a00 */
[----:B---3--:R-:W-:Y:S02]  /*3b250*/  STL.64 [R1+0x2f38], R24 ;  /* 0x002f381801007387 */ /* 0x008fe40000100a00 */
[----:B-1----:R-:W-:Y:S02]  /*3b260*/  STL.64 [R1+0x2f28], R10 ;  /* 0x002f280a01007387 */ /* 0x002fe40000100a00 */
[----:B--2---:R-:W-:Y:S01]  /*3b270*/  STL.64 [R1+0x2f20], R8 ;  /* 0x002f200801007387 */ /* 0x004fe20000100a00 */
[----:B------:R-:W-:Y:S01]  /*3b280*/  STL.64 [R1+0x2e98], R14 ;  /* 0x002e980e01007387 */ /* 0x000fe20000100a00 */
[----:B------:R1:W-:Y:S03]  /*3b290*/  STL.64 [R1+0x2e90], R12 ;  /* 0x002e900c01007387 */ /* 0x0003e60000100a00 */
[----:B-1----:R-:W2:Y:S01]  /*3b2a0*/  LDL.LU R12, [R1+0x1f0] ;  /* 0x0001f000010c7983 */ /* 0x002ea20000300800 */
[----:B------:R-:W2:Y:S02]  /*3b2b0*/  LDL.LU R13, [R1+0x1f4] ;  /* 0x0001f400010d7983 */ /* 0x000ea40000300800 */
[----:B------:R-:W3:Y:S02]  /*3b2c0*/  LDL.LU R14, [R1+0x1f8] ;  /* 0x0001f800010e7983 */ /* 0x000ee40000300800 */
[----:B------:R-:W3:Y:S01]  /*3b2d0*/  LDL.LU R15, [R1+0x1fc] ;  /* 0x0001fc00010f7983 */ /* 0x000ee20000300800 */
[----:B------:R-:W4:Y:S04]  /*3b2e0*/  LDL.64 R24, [R1+0x90] ;  /* 0x0000900001187983 */ /* 0x000f280000100a00 */
[----:B----4-:R1:W-:Y:S01]  /*3b2f0*/  STL.64 [R1+0x2f50], R24 ;  /* 0x002f501801007387 */ /* 0x0103e20000100a00 */
[----:B---3--:R-:W-:Y:S02]  /*3b300*/  STL.64 [R1+0x2ea8], R14 ;  /* 0x002ea80e01007387 */ /* 0x008fe40000100a00 */
[----:B--2---:R2:W-:Y:S02]  /*3b310*/  STL.64 [R1+0x2ea0], R12 ;  /* 0x002ea00c01007387 */ /* 0x0045e40000100a00 */
[----:B------:R-:W3:Y:S01]  /*3b320*/  LDL.LU R8, [R1+0x3d0] ;  /* 0x0003d00001087983 */ /* 0x000ee20000300800 */
[----:B------:R-:W3:Y:S01]  /*3b330*/  LDL.LU R9, [R1+0x3d4] ;  /* 0x0003d40001097983 */ /* 0x000ee20000300800 */
[----:B------:R-:W4:Y:S02]  /*3b340*/  LDL.LU R10, [R1+0x3d8] ;  /* 0x0003d800010a7983 */ /* 0x000f240000300800 */
[----:B------:R-:W4:Y:S02]  /*3b350*/  LDL.LU R11, [R1+0x3dc] ;  /* 0x0003dc00010b7983 */ /* 0x000f240000300800 */
[----:B-1----:R-:W-:-:S02]  /*3b360*/  IMAD.MOV.U32 R24, RZ, RZ, R21 ;  /* 0x000000ffff187224 */ /* 0x002fc400078e0015 */
[----:B------:R-:W-:Y:S02]  /*3b370*/  IMAD.MOV.U32 R25, RZ, RZ, R20 ;  /* 0x000000ffff197224 */ /* 0x000fe400078e0014 */
[----:B--2---:R-:W-:Y:S02]  /*3b380*/  IMAD.MOV.U32 R12, RZ, RZ, R28 ;  /* 0x000000ffff0c7224 */ /* 0x004fe400078e001c */
[----:B------:R-:W-:Y:S01]  /*3b390*/  IMAD.MOV.U32 R13, RZ, RZ, R23 ;  /* 0x000000ffff0d7224 */ /* 0x000fe200078e0017 */
[----:B----4-:R-:W-:Y:S01]  /*3b3a0*/  STL.64 [R1+0x2f90], R10 ;  /* 0x002f900a01007387 */ /* 0x010fe20000100a00 */
[----:B---3--:R1:W-:Y:S03]  /*3b3b0*/  STL.64 [R1+0x2f88], R8 ;  /* 0x002f880801007387 */ /* 0x0083e60000100a00 */
        /* <DEDUP_REMOVED lines=8> */
[----:B------:R-:W4:Y:S02]  /*3b440*/  LDL.LU R14, [R1+0x3a8] ;  /* 0x0003a800010e7983 */ /* 0x000f240000300800 */
[----:B------:R-:W4:Y:S02]  /*3b450*/  LDL.LU R15, [R1+0x3ac] ;  /* 0x0003ac00010f7983 */ /* 0x000f240000300800 */
[----:B------:R-:W-:-:S02]  /*3b460*/  IMAD.MOV.U32 R20, RZ, RZ, R19 ;  /* 0x000000ffff147224 */ /* 0x000fc400078e0013 */
[----:B------:R-:W-:Y:S02]  /*3b470*/  IMAD.MOV.U32 R21, RZ, RZ, R18 ;  /* 0x000000ffff157224 */ /* 0x000fe400078e0012 */
[----:B------:R-:W-:Y:S02]  /*3b480*/  IMAD.MOV.U32 R24, RZ, RZ, R17 ;  /* 0x000000ffff187224 */ /* 0x000fe400078e0011 */
[----:B------:R-:W-:Y:S01]  /*3b490*/  IMAD.MOV.U32 R25, RZ, RZ, R16 ;  /* 0x000000ffff197224 */ /* 0x000fe200078e0010 */
[----:B------:R-:W-:Y:S04]  /*3b4a0*/  LDS R18, [R0+0x91300] ;  /* 0x0913000000127984 */ /* 0x000fe80000000800 */
[----:B------:R-:W1:Y:S04]  /*3b4b0*/  LDS R19, [R2+0x91300] ;  /* 0x0913000002137984 */ /* 0x000e680000000800 */
[----:B------:R-:W-:Y:S04]  /*3b4c0*/  LDS R16, [R0+0x90300] ;  /* 0x0903000000107984 */ /* 0x000fe80000000800 */
[----:B------:R-:W1:Y:S04]  /*3b4d0*/  LDS R17, [R2+0x90300] ;  /* 0x0903000002117984 */ /* 0x000e680000000800 */
        /* <DEDUP_REMOVED lines=10> */
[----:B------:R-:W3:Y:S02]  /*3b580*/  LDL.LU R14, [R1+0x3c8] ;  /* 0x0003c800010e7983 */ /* 0x000ee40000300800 */
[----:B------:R-:W3:Y:S01]  /*3b590*/  LDL.LU R15, [R1+0x3cc] ;  /* 0x0003cc00010f7983 */ /* 0x000ee20000300800 */
[----:B-1----:R-:W-:Y:S01]  /*3b5a0*/  STL.64 [R1+0x2e18], R18 ;  /* 0x002e181201007387 */ /* 0x002fe20000100a00 */
[----:B------:R1:W-:Y:S02]  /*3b5b0*/  STL.64 [R1+0x2e10], R16 ;  /* 0x002e101001007387 */ /* 0x0003e40000100a00 */
[----:B-1----:R-:W-:-:S02]  /*3b5c0*/  IMAD.MOV.U32 R16, RZ, RZ, R22 ;  /* 0x000000ffff107224 */ /* 0x002fc400078e0016 */
[----:B--2---:R-:W-:Y:S01]  /*3b5d0*/  HMMA.1688.F32.TF32 R20, R4, R20, R8 ;  /* 0x000000140414723c */ /* 0x004fe20000081008 */
[----:B------:R-:W-:-:S05]  /*3b5e0*/  IMAD.MOV.U32 R17, RZ, RZ, R3 ;  /* 0x000000ffff117224 */ /* 0x000fca00078e0003 */
[----:B------:R1:W-:Y:S04]  /*3b5f0*/  STL.64 [R1+0x2f30], R16 ;  /* 0x002f301001007387 */ /* 0x0003e80000100a00 */
[----:B-1----:R-:W2:Y:S01]  /*3b600*/  LDL.LU R16, [R1+0x390] ;  /* 0x0003900001107983 */ /* 0x002ea20000300800 */
[----:B------:R-:W2:Y:S02]  /*3b610*/  LDL.LU R17, [R1+0x394] ;  /* 0x0003940001117983 */ /* 0x000ea40000300800 */
[----:B------:R-:W2:Y:S02]  /*3b620*/  LDL.LU R18, [R1+0x398] ;  /* 0x0003980001127983 */ /* 0x000ea40000300800 */
[----:B------:R-:W2:Y:S01]  /*3b630*/  LDL.LU R19, [R1+0x39c] ;  /* 0x00039c0001137983 */ /* 0x000ea20000300800 */
[----:B------:R-:W4:Y:S01]  /*3b640*/  LDL.LU.64 R10, [R1+0x2f90] ;  /* 0x002f9000010a7983 */ /* 0x000f220000300a00 */
[----:B------:R-:W4:Y:S06]  /*3b650*/  LDL.LU.64 R8, [R1+0x2f88] ;  /* 0x002f880001087983 */ /* 0x000f2c0000300a00 */
[----:B------:R1:W-:Y:S02]  /*3b660*/  STL.64 [R1+0x3e0], R20 ;  /* 0x0003e01401007387 */ /* 0x0003e40000100a00 */
[----:B------:R-:W-:Y:S01]  /*3b670*/  STL.64 [R1+0x3e8], R22 ;  /* 0x0003e81601007387 */ /* 0x000fe20000100a00 */
[----:B-1----:R-:W4:Y:S01]  /*3b680*/  LDL.LU.64 R20, [R1+0x2f80] ;  /* 0x002f800001147983 */ /* 0x002f220000300a00 */
[C---:B---3--:R-:W-:Y:S08]  /*3b690*/  HMMA.1688.F32.TF32 R24, R4.reuse, R24, R12 ;  /* 0x000000180418723c */ /* 0x048ff0000008100c */
[C---:B----4-:R-:W-:Y:S11]  /*3b6a0*/  HMMA.1688.F32.TF32 R8, R4.reuse, R20, R8 ;  /* 0x000000140408723c */ /* 0x050ff60000081008 */
[----:B------:R-:W-:Y:S11]  /*3b6b0*/  @!UPT UIADD3 URZ, URZ, URZ, URZ ;  /* 0x0000003f3f3ff290 */ /* 0x000ff6000fffe03f */
[----:B------:R-:W-:Y:S01]  /*3b6c0*/  @!UPT UIADD3 URZ, URZ, URZ, URZ ;  /* 0x0000003f3f3ff290 */ /* 0x000fe2000fffe03f */
[----:B------:R1:W-:Y:S01]  /*3b6d0*/  STL.64 [R1+0x3d0], R8 ;  /* 0x0003d00801007387 */ /* 0x0003e20000100a00 */
[----:B------:R3:W-:Y:S03]  /*3b6e0*/  STL.64 [R1+0x3d8], R10 ;  /* 0x0003d80a01007387 */ /* 0x0007e60000100a00 */
[----:B-1----:R-:W4:Y:S01]  /*3b6f0*/  LDL.LU R8, [R1+0x2f0] ;  /* 0x0002f00001087983 */ /* 0x002f220000300800 */
[----:B------:R-:W4:Y:S02]  /*3b700*/  LDL.LU R9, [R1+0x2f4] ;  /* 0x0002f40001097983 */ /* 0x000f240000300800 */
[----:B---3--:R-:W4:Y:S02]  /*3b710*/  LDL.LU R10, [R1+0x2f8] ;  /* 0x0002f800010a7983 */ /* 0x008f240000300800 */
[----:B------:R-:W4:Y:S01]  /*3b720*/  LDL.LU R11, [R1+0x2fc] ;  /* 0x0002fc00010b7983 */ /* 0x000f220000300800 */
[----:B------:R1:W-:Y:S04]  /*3b730*/  STL.64 [R1+0x2f18], R20 ;  /* 0x002f181401007387 */ /* 0x0003e80000100a00 */
[----:B-1----:R-:W3:Y:S01]  /*3b740*/  LDL.LU R20, [R1+0x380] ;  /* 0x0003800001147983 */ /* 0x002ee20000300800 */
[----:B------:R-:W3:Y:S02]  /*3b750*/  LDL.LU R21, [R1+0x384] ;  /* 0x0003840001157983 */ /* 0x000ee40000300800 */
[----:B------:R-:W3:Y:S02]  /*3b760*/  LDL.LU R22, [R1+0x388] ;  /* 0x0003880001167983 */ /* 0x000ee40000300800 */
[----:B------:R-:W3:Y:S01]  /*3b770*/  LDL.LU R23, [R1+0x38c] ;  /* 0x00038c0001177983 */ /* 0x000ee20000300800 */
[----:B------:R-:W2:Y:S01]  /*3b780*/  LDL.LU.64 R14, [R1+0x2f78] ;  /* 0x002f7800010e7983 */ /* 0x000ea20000300a00 */
[----:B------:R-:W2:Y:S02]  /*3b790*/  LDL.LU.64 R12, [R1+0x2f70] ;  /* 0x002f7000010c7983 */ /* 0x000ea40000300a00 */
        /* <DEDUP_REMOVED lines=18> */
[----:B------:R-:W2:Y:S02]  /*3b8c0*/  LDL.LU.64 R24, [R1+0x2f38] ;  /* 0x002f380001187983 */ /* 0x000ea40000300a00 */
[----:B--2---:R-:W-:Y:S11]  /*3b8d0*/  HMMA.1688.F32.TF32 R16, R4, R24, R16 ;  /* 0x000000180410723c */ /* 0x004ff60000081010 */
[----:B------:R-:W-:Y:S11]  /*3b8e0*/  @!UPT UIADD3 URZ, URZ, URZ, URZ ;  /* 0x0000003f3f3ff290 */ /* 0x000ff6000fffe03f */
[----:B------:R-:W-:Y:S01]  /*3b8f0*/  @!UPT UIADD3 URZ, URZ, URZ, URZ ;  /* 0x0000003f3f3ff290 */ /* 0x000fe2000fffe03f */
[----:B------:R1:W-:Y:S01]  /*3b900*/  STL.64 [R1+0x390], R16 ;  /* 0x0003901001007387 */ /* 0x0003e20000100a00 */
[----:B------:R-:W-:Y:S03]  /*3b910*/  STL.64 [R1+0x398], R18 ;  /* 0x0003981201007387 */ /* 0x000fe60000100a00 */
[----:B-1----:R-:W4:Y:S01]  /*3b920*/  LDL.LU.64 R16, [R1+0x2f30] ;  /* 0x002f300001107983 */ /* 0x002f220000300a00 */
[----:B------:R-:W-:Y:S02]  /*3b930*/  STL.64 [R1+0x2ed0], R26 ;  /* 0x002ed01a01007387 */ /* 0x000fe40000100a00 */
[----:B------:R1:W-:Y:S02]  /*3b940*/  STL.64 [R1+0x2ec8], R24 ;  /* 0x002ec81801007387 */ /* 0x0003e40000100a00 */
[----:B-1----:R-:W-:Y:S02]  /*3b950*/  IMAD.MOV.U32 R24, RZ, RZ, R14 ;  /* 0x000000ffff187224 */ /* 0x002fe400078e000e */
[----:B------:R-:W-:-:S05]  /*3b960*/  IMAD.MOV.U32 R25, RZ, RZ, R3 ;  /* 0x000000ffff197224 */ /* 0x000fca00078e0003 */
[----:B------:R1:W-:Y:S04]  /*3b970*/  STL.64 [R1+0x2ee8], R24 ;  /* 0x002ee81801007387 */ /* 0x0003e80000100a00 */
[----:B-1----:R-:W2:Y:S01]  /*3b980*/  LDL.64 R24, [R1+0xa0] ;  /* 0x0000a00001187983 */ /* 0x002ea20000100a00 */
[C---:B---3--:R-:W-:Y:S03]  /*3b990*/  HMMA.1688.F32.TF32 R20, R4.reuse, R12, R20 ;  /* 0x0000000c0414723c */ /* 0x048fe60000081014 */
[----:B--2---:R1:W-:Y:S04]  /*3b9a0*/  STL.64 [R1+0x2ef0], R24 ;  /* 0x002ef01801007387 */ /* 0x0043e80000100a00 */
[----:B-1----:R-:W2:Y:S01]  /*3b9b0*/  LDL.64 R24, [R1+0xb0] ;  /* 0x0000b00001187983 */ /* 0x002ea20000100a00 */
[----:B----4-:R-:W-:Y:S03]  /*3b9c0*/  HMMA.1688.F32.TF32 R4, R4, R16, R8 ;  /* 0x000000100404723c */ /* 0x010fe60000081008 */
[----:B--2---:R1:W-:Y:S04]  /*3b9d0*/  STL.64 [R1+0x2f00], R24 ;  /* 0x002f001801007387 */ /* 0x0043e80000100a00 */
[----:B-1----:R-:W2:Y:S08]  /*3b9e0*/  LDL.LU R24, [R1+0x2d0] ;  /* 0x0002d00001187983 */ /* 0x002eb00000300800 */
[----:B------:R1:W-:Y:S02]  /*3b9f0*/  STL.64 [R1+0x380], R20 ;  /* 0x0003801401007387 */ /* 0x0003e40000100a00 */
[----:B------:R3:W-:Y:S02]  /*3ba00*/  STL.64 [R1+0x388], R22 ;  /* 0x0003881601007387 */ /* 0x0007e40000100a00 */
[----:B------:R-:W2:Y:S01]  /*3ba10*/  LDL.LU R25, [R1+0x2d4] ;  /* 0x0002d40001197983 */ /* 0x000ea20000300800 */
[----:B------:R-:W4:Y:S01]  /*3ba20*/  LDL.LU R26, [R1+0x2d8] ;  /* 0x0002d800011a7983 */ /* 0x000f220000300800 */
[----:B------:R-:W4:Y:S03]  /*3ba30*/  LDL.LU R27, [R1+0x2dc] ;  /* 0x0002dc00011b7983 */ /* 0x000f260000300800 */
[----:B-1----:R-:W2:Y:S01]  /*3ba40*/  LDL.LU R20, [R1+0x2e0] ;  /* 0x0002e00001147983 */ /* 0x002ea20000300800 */
[----:B------:R-:W2:Y:S02]  /*3ba50*/  LDL.LU R21, [R1+0x2e4] ;  /* 0x0002e40001157983 */ /* 0x000ea40000300800 */
[----:B---3--:R-:W3:Y:S02]  /*3ba60*/  LDL.LU R22, [R1+0x2e8] ;  /* 0x0002e80001167983 */ /* 0x008ee40000300800 */
[----:B------:R-:W3:Y:S01]  /*3ba70*/  LDL.LU R23, [R1+0x2ec] ;  /* 0x0002ec0001177983 */ /* 0x000ee20000300800 */
[----:B----4-:R-:W-:Y:S01]  /*3ba80*/  STL.64 [R1+0x2f10], R26 ;  /* 0x002f101a01007387 */ /* 0x010fe20000100a00 */
[----:B--2---:R1:W-:Y:S03]  /*3ba90*/  STL.64 [R1+0x2f08], R24 ;  /* 0x002f081801007387 */ /* 0x0043e60000100a00 */
[----:B-1----:R-:W3:Y:S01]  /*3baa0*/  LDL.64 R24, [R1+0xd0] ;  /* 0x0000d00001187983 */ /* 0x002ee20000100a00 */
[----:B------:R1:W-:Y:S03]  /*3bab0*/  STL.64 [R1+0x2ef8], R12 ;  /* 0x002ef80c01007387 */ /* 0x0003e60000100a00 */
[----:B-1----:R-:W2:Y:S01]  /*3bac0*/  LDL.LU R12, [R1+0x2c0] ;  /* 0x0002c000010c7983 */ /* 0x002ea20000300800 */
[----:B------:R-:W2:Y:S02]  /*3bad0*/  LDL.LU R13, [R1+0x2c4] ;  /* 0x0002c400010d7983 */ /* 0x000ea40000300800 */
[----:B------:R-:W2:Y:S02]  /*3bae0*/  LDL.LU R14, [R1+0x2c8] ;  /* 0x0002c800010e7983 */ /* 0x000ea40000300800 */
[----:B------:R-:W2:Y:S01]  /*3baf0*/  LDL.LU R15, [R1+0x2cc] ;  /* 0x0002cc00010f7983 */ /* 0x000ea20000300800 */
[----:B------:R-:W3:Y:S01]  /*3bb00*/  LDL.LU.64 R10, [R1+0x2f28] ;  /* 0x002f2800010a7983 */ /* 0x000ee20000300a00 */
[----:B------:R-:W3:Y:S02]  /*3bb10*/  LDL.LU.64 R8, [R1+0x2f20] ;  /* 0x002f200001087983 */ /* 0x000ee40000300a00 */
[----:B------:R1:W-:Y:S02]  /*3bb20*/  STL.64 [R1+0x2f0], R4 ;  /* 0x0002f00401007387 */ /* 0x0003e40000100a00 */
[----:B------:R4:W-:Y:S01]  /*3bb30*/  STL.64 [R1+0x2f8], R6 ;  /* 0x0002f80601007387 */ /* 0x0009e20000100a00 */
[----:B-1----:R-:W2:Y:S01]  /*3bb40*/  LDL.LU R4, [R1+0x2b0] ;  /* 0x0002b00001047983 */ /* 0x002ea20000300800 */
[----:B------:R-:W2:Y:S02]  /*3bb50*/  LDL.LU R5, [R1+0x2b4] ;  /* 0x0002b40001057983 */ /* 0x000ea40000300800 */
[----:B----4-:R-:W4:Y:S02]  /*3bb60*/  LDL.LU R6, [R1+0x2b8] ;  /* 0x0002b80001067983 */ /* 0x010f240000300800 */
[----:B------:R-:W4:Y:S01]  /*3bb70*/  LDL.LU R7, [R1+0x2bc] ;  /* 0x0002bc0001077983 */ /* 0x000f220000300800 */
[----:B------:R1:W-:Y:S04]  /*3bb80*/  STL.64 [R1+0x2eb0], R16 ;  /* 0x002eb01001007387 */ /* 0x0003e80000100a00 */
        /* <DEDUP_REMOVED lines=10> */
[C---:B---3--:R-:W-:Y:S01]  /*3bc30*/  HMMA.1688.F32.TF32 R20, R8.reuse, R24, R20 ;  /* 0x000000180814723c */ /* 0x048fe20000081014 */
[----:B------:R-:W-:Y:S01]  /*3bc40*/  IMAD.MOV.U32 R3, RZ, RZ, R25 ;  /* 0x000000ffff037224 */ /* 0x000fe200078e0019 */
[----:B--2---:R-:W-:Y:S01]  /*3bc50*/  STL.64 [R1+0x2ee0], R18 ;  /* 0x002ee01201007387 */ /* 0x004fe20000100a00 */
[----:B------:R1:W-:Y:S03]  /*3bc60*/  STL.64 [R1+0x2ed8], R16 ;  /* 0x002ed81001007387 */ /* 0x0003e60000100a00 */
[----:B-1----:R-:W2:Y:S01]  /*3bc70*/  LDL.LU R16, [R1+0x2a0] ;  /* 0x0002a00001107983 */ /* 0x002ea20000300800 */
[----:B------:R-:W2:Y:S02]  /*3bc80*/  LDL.LU R17, [R1+0x2a4] ;  /* 0x0002a40001117983 */ /* 0x000ea40000300800 */
[----:B------:R-:W2:Y:S02]  /*3bc90*/  LDL.LU R18, [R1+0x2a8] ;  /* 0x0002a80001127983 */ /* 0x000ea40000300800 */
[----:B------:R-:W2:Y:S11]  /*3bca0*/  LDL.LU R19, [R1+0x2ac] ;  /* 0x0002ac0001137983 */ /* 0x000eb60000300800 */
[----:B------:R-:W-:Y:S01]  /*3bcb0*/  @!UPT UIADD3 URZ, URZ, URZ, URZ ;  /* 0x0000003f3f3ff290 */ /* 0x000fe2000fffe03f */
[----:B------:R1:W-:Y:S01]  /*3bcc0*/  STL.64 [R1+0x2e0], R20 ;  /* 0x0002e01401007387 */ /* 0x0003e20000100a00 */
[----:B------:R3:W-:Y:S03]  /*3bcd0*/  STL.64 [R1+0x2e8], R22 ;  /* 0x0002e81601007387 */ /* 0x0007e60000100a00 */
[----:B-1----:R-:W2:Y:S01]  /*3bce0*/  LDL.LU.64 R20, [R1+0x2f18] ;  /* 0x002f180001147983 */ /* 0x002ea20000300a00 */
[----:B---3--:R-:W-:Y:S02]  /*3bcf0*/  IMAD.MOV.U32 R22, RZ, RZ, R24 ;  /* 0x000000ffff167224 */ /* 0x008fe400078e0018 */
[----:B------:R-:W2:Y:S02]  /*3bd00*/  LDL.LU.64 R26, [R1+0x2f10] ;  /* 0x002f1000011a7983 */ /* 0x000ea40000300a00 */
[----:B------:R-:W2:Y:S02]  /*3bd10*/  LDL.LU.64 R24, [R1+0x2f08] ;  /* 0x002f080001187983 */ /* 0x000ea40000300a00 */
[C---:B--2---:R-:W-:Y:S11]  /*3bd20*/  HMMA.1688.F32.TF32 R24, R8.reuse, R20, R24 ;  /* 0x000000140818723c */ /* 0x044ff60000081018 */
[----:B------:R-:W-:Y:S11]  /*3bd30*/  @!UPT UIADD3 URZ, URZ, URZ, URZ ;  /* 0x0000003f3f3ff290 */ /* 0x000ff6000fffe03f */
[----:B------:R-:W-:Y:S01]  /*3bd40*/  @!UPT UIADD3 URZ, URZ, URZ, URZ ;  /* 0x0000003f3f3ff290 */ /* 0x000fe2000fffe03f */
[----:B------:R1:W-:Y:S01]  /*3bd50*/  STL.64 [R1+0x2d0], R24 ;  /* 0x0002d01801007387 */ /* 0x0003e20000100a00 */
[----:B------:R-:W-:Y:S03]  /*3bd60*/  STL.64 [R1+0x2d8], R26 ;  /* 0x0002d81a01007387 */ /* 0x000fe60000100a00 */
[----:B-1----:R-:W2:Y:S01]  /*3bd70*/  LDL.LU.64 R24, [R1+0x2f00] ;  /* 0x002f000001187983 */ /* 0x002ea20000300a00 */
[----:B------:R-:W-:Y:S01]  /*3bd80*/  STL.64 [R1+0x2e80], R20 ;  /* 0x002e801401007387 */ /* 0x000fe20000100a00 */
[C---:B--2---:R-:W-:Y:S11]  /*3bd90*/  HMMA.1688.F32.TF32 R12, R8.reuse, R24, R12 ;  /* 0x00000018080c723c */ /* 0x044ff6000008100c */
[----:B------:R-:W-:Y:S11]  /*3bda0*/  @!UPT UIADD3 URZ, URZ, URZ, URZ ;  /* 0x0000003f3f3ff290 */ /* 0x000ff6000fffe03f */
[----:B------:R-:W-:Y:S01]  /*3bdb0*/  @!UPT UIADD3 URZ, URZ, URZ, URZ ;  /* 0x0000003f3f3ff290 */ /* 0x000fe2000fffe03f */
[----:B------:R1:W-:Y:S01]  /*3bdc0*/  STL.64 [R1+0x2c0], R12 ;  /* 0x0002c00c01007387 */ /* 0x0003e20000100a00 */
[----:B------:R2:W-:Y:S03]  /*3bdd0*/  STL.64 [R1+0x2c8], R14 ;  /* 0x0002c80e01007387 */ /* 0x0005e60000100a00 */
[----:B-1----:R-:W3:Y:S01]  /*3bde0*/  LDL.LU.64 R12, [R1+0x2ef8] ;  /* 0x002ef800010c7983 */ /* 0x002ee20000300a00 */
[----:B--2---:R-:W-:Y:S02]  /*3bdf0*/  IMAD.MOV.U32 R15, RZ, RZ, R24 ;  /* 0x000000ffff0f7224 */ /* 0x004fe400078e0018 */
[----:B------:R-:W-:Y:S02]  /*3be00*/  IMAD.MOV.U32 R14, RZ, RZ, R25 ;  /* 0x000000ffff0e7224 */ /* 0x000fe400078e0019 */
[----:B------:R-:W4:Y:S01]  /*3be10*/  LDL.LU.64 R24, [R1+0x2ef0] ;  /* 0x002ef00001187983 */ /* 0x000f220000300a00 */
[----:B------:R-:W-:Y:S01]  /*3be20*/  IMAD.MOV.U32 R21, RZ, RZ, R3 ;  /* 0x000000ffff157224 */ /* 0x000fe200078e0003 */
[C---:B----4-:R-:W-:Y:S01]  /*3be30*/  HMMA.1688.F32.TF32 R4, R8.reuse, R24, R4 ;  /* 0x000000180804723c */ /* 0x050fe20000081004 */
[----:B------:R-:W-:Y:S11]  /*3be40*/  IMAD.MOV.U32 R3, RZ, RZ, R25 ;  /* 0x000000ffff037224 */ /* 0x000ff600078e0019 */
[----:B------:R-:W-:Y:S11]  /*3be50*/  @!UPT UIADD3 URZ, URZ, URZ, URZ ;  /* 0x0000003f3f3ff290 */ /* 0x000ff6000fffe03f */
[----:B------:R1:W-:Y:S01]  /*3be60*/  STL.64 [R1+0x2b0], R4 ;  /* 0x0002b00401007387 */ /* 0x0003e20000100a00 */
[----:B------:R-:W-:Y:S02]  /*3be70*/  STL.64 [R1+0x2b8], R6 ;  /* 0x0002b80601007387 */ /* 0x000fe40000100a00 */
[----:B-1----:R-:W-:Y:S02]  /*3be80*/  IMAD.MOV.U32 R4, RZ, RZ, R24 ;  /* 0x000000ffff047224 */ /* 0x002fe400078e0018 */
[----:B------:R-:W2:Y:S03]  /*3be90*/  LDL.LU.64 R24, [R1+0x2ee8] ;  /* 0x002ee80001187983 */ /* 0x000ea60000300a00 */
[----:B------:R1:W-:Y:S02]  /*3bea0*/  STL [R1+0x2e88], R4 ;  /* 0x002e880401007387 */ /* 0x0003e40000100800 */
[----:B-1----:R-:W4:Y:S01]  /*3beb0*/  LDL.LU R4, [R1+0x1e0] ;  /* 0x0001e00001047983 */ /* 0x002f220000300800 */
[----:B------:R-:W4:Y:S02]  /*3bec0*/  LDL.LU R5, [R1+0x1e4] ;  /* 0x0001e40001057983 */ /* 0x000f240000300800 */
        /* <DEDUP_REMOVED lines=8> */
[----:B-1----:R-:W2:Y:S01]  /*3bf50*/  LDL.LU.64 R26, [R1+0x2ed0] ;  /* 0x002ed000011a7983 */ /* 0x002ea20000300a00 */
[----:B------:R-:W2:Y:S02]  /*3bf60*/  LDL.LU.64 R24, [R1+0x2ec8] ;  /* 0x002ec80001187983 */ /* 0x000ea40000300a00 */
[----:B--2---:R-:W-:Y:S11]  /*3bf70*/  HMMA.1688.F32.TF32 R16, R8, R24, R16 ;  /* 0x000000180810723c */ /* 0x004ff60000081010 */
[----:B------:R-:W-:Y:S11]  /*3bf80*/  @!UPT UIADD3 URZ, URZ, URZ, URZ ;  /* 0x0000003f3f3ff290 */ /* 0x000ff6000fffe03f */
[----:B------:R-:W-:Y:S01]  /*3bf90*/  @!UPT UIADD3 URZ, URZ, URZ, URZ ;  /* 0x0000003f3f3ff290 */ /* 0x000fe2000fffe03f */
[----:B------:R-:W-:Y:S01]  /*3bfa0*/  STL.64 [R1+0x290], R16 ;  /* 0x0002901001007387 */ /* 0x000fe20000100a00 */
[----:B------:R1:W-:Y:S03]  /*3bfb0*/  STL.64 [R1+0x298], R18 ;  /* 0x0002981201007387 */ /* 0x0003e60000100a00 */
[----:B-1----:R-:W3:Y:S01]  /*3bfc0*/  LDL.LU.64 R18, [R1+0x2ec0] ;  /* 0x002ec00001127983 */ /* 0x002ee20000300a00 */
[----:B------:R-:W3:Y:S02]  /*3bfd0*/  LDL.LU.64 R16, [R1+0x2eb8] ;  /* 0x002eb80001107983 */ /* 0x000ee40000300a00 */
[----:B------:R-:W-:Y:S02]  /*3bfe0*/  STL.64 [R1+0x2e58], R26 ;  /* 0x002e581a01007387 */ /* 0x000fe40000100a00 */
[----:B------:R1:W-:Y:S02]  /*3bff0*/  STL.64 [R1+0x2e50], R24 ;  /* 0x002e501801007387 */ /* 0x0003e40000100a00 */
[----:B-1----:R-:W-:-:S02]  /*3c000*/  IMAD.MOV.U32 R24, RZ, RZ, R15 ;  /* 0x000000ffff187224 */ /* 0x002fc400078e000f */
[----:B------:R-:W-:Y:S02]  /*3c010*/  IMAD.MOV.U32 R25, RZ, RZ, R14 ;  /* 0x000000ffff197224 */ /* 0x000fe400078e000e */
[C---:B---3--:R-:W-:Y:S01]  /*3c020*/  HMMA.1688.F32.TF32 R12, R8.reuse, R12, R16 ;  /* 0x0000000c080c723c */ /* 0x048fe20000081010 */
[----:B------:R-:W2:Y:S11]  /*3c030*/  LDL.LU.64 R16, [R1+0x2eb0] ;  /* 0x002eb00001107983 */ /* 0x000eb60000300a00 */
[----:B------:R-:W-:Y:S11]  /*3c040*/  @!UPT UIADD3 URZ, URZ, URZ, URZ ;  /* 0x0000003f3f3ff290 */ /* 0x000ff6000fffe03f */
[----:B------:R-:W-:Y:S01]  /*3c050*/  STL.64 [R1+0x280], R12 ;  /* 0x0002800c01007387 */ /* 0x000fe20000100a00 */
[----:B------:R1:W-:Y:S03]  /*3c060*/  STL.64 [R1+0x288], R14 ;  /* 0x0002880e01007387 */ /* 0x0003e60000100a00 */
[----:B-1----:R-:W2:Y:S01]  /*3c070*/  LDL.LU.64 R14, [R1+0x2ea8] ;  /* 0x002ea800010e7983 */ /* 0x002ea20000300a00 */
[----:B------:R-:W2:Y:S02]  /*3c080*/  LDL.LU.64 R12, [R1+0x2ea0] ;  /* 0x002ea000010c7983 */ /* 0x000ea40000300a00 */
[----:B------:R-:W-:Y:S01]  /*3c090*/  IMAD.MOV.U32 R20, RZ, RZ, R22 ;  /* 0x000000ffff147224 */ /* 0x000fe200078e0016 */
[----:B--2---:R-:W-:Y:S01]  /*3c0a0*/  HMMA.1688.F32.TF32 R8, R8, R16, R12 ;  /* 0x000000100808723c */ /* 0x004fe2000008100c */
[----:B------:R-:W4:Y:S01]  /*3c0b0*/  LDL.LU.64 R14, [R1+0x2e98] ;  /* 0x002e9800010e7983 */ /* 0x000f220000300a00 */
[----:B------:R-:W4:Y:S11]  /*3c0c0*/  LDL.LU.64 R12, [R1+0x2e90] ;  /* 0x002e9000010c7983 */ /* 0x000f360000300a00 */
[----:B------:R-:W-:Y:S10]  /*3c0d0*/  @!UPT UIADD3 URZ, URZ, URZ, URZ ;  /* 0x0000003f3f3ff290 */ /* 0x000ff4000fffe03f */
[----:B------:R1:W-:Y:S01]  /*3c0e0*/  STL.64 [R1+0x1f0], R8 ;  /* 0x0001f00801007387 */ /* 0x0003e20000100a00 */
[----:B------:R2:W-:Y:S03]  /*3c0f0*/  STL.64 [R1+0x1f8], R10 ;  /* 0x0001f80a01007387 */ /* 0x0005e60000100a00 */
[----:B-1----:R-:W3:Y:S01]  /*3c100*/  LDL.LU R8, [R1+0x1c0] ;  /* 0x0001c00001087983 */ /* 0x002ee20000300800 */
[----:B------:R-:W3:Y:S02]  /*3c110*/  LDL.LU R9, [R1+0x1c4] ;  /* 0x0001c40001097983 */ /* 0x000ee40000300800 */
[----:B--2---:R-:W3:Y:S02]  /*3c120*/  LDL.LU R10, [R1+0x1c8] ;  /* 0x0001c800010a7983 */ /* 0x004ee40000300800 */
[----:B------:R-:W3:Y:S01]  /*3c130*/  LDL.LU R11, [R1+0x1cc] ;  /* 0x0001cc00010b7983 */ /* 0x000ee20000300800 */
[----:B------:R1:W-:Y:S04]  /*3c140*/  STL.64 [R1+0x2e30], R16 ;  /* 0x002e301001007387 */ /* 0x0003e80000100a00 */
[----:B-1----:R-:W2:Y:S01]  /*3c150*/  LDL.LU R16, [R1+0x1d0] ;  /* 0x0001d00001107983 */ /* 0x002ea20000300800 */
[----:B------:R-:W2:Y:S02]  /*3c160*/  LDL.LU R17, [R1+0x1d4] ;  /* 0x0001d40001117983 */ /* 0x000ea40000300800 */
[----:B------:R-:W2:Y:S02]  /*3c170*/  LDL.LU R18, [R1+0x1d8] ;  /* 0x0001d80001127983 */ /* 0x000ea40000300800 */
[----:B------:R-:W2:Y:S01]  /*3c180*/  LDL.LU R19, [R1+0x1dc] ;  /* 0x0001dc0001137983 */ /* 0x000ea20000300800 */
[C---:B----4-:R-:W-:Y:S01]  /*3c190*/  HMMA.1688.F32.TF32 R20, R12.reuse, R20, R4 ;  /* 0x000000140c14723c */ /* 0x050fe20000081004 */
[----:B------:R-:W4:Y:S11]  /*3c1a0*/  LDL.LU R4, [R1+0x2e88] ;  /* 0x002e880001047983 */ /* 0x000f360000300800 */
[----:B------:R-:W-:Y:S11]  /*3c1b0*/  @!UPT UIADD3 URZ, URZ, URZ, URZ ;  /* 0x0000003f3f3ff290 */ /* 0x000ff6000fffe03f */
[----:B------:R1:W-:Y:S01]  /*3c1c0*/  STL.64 [R1+0x1e0], R20 ;  /* 0x0001e01401007387 */ /* 0x0003e20000100a00 */
[----:B------:R2:W-:Y:S03]  /*3c1d0*/  STL.64 [R1+0x1e8], R22 ;  /* 0x0001e81601007387 */ /* 0x0005e60000100a00 */
[----:B-1----:R-:W2:Y:S02]  /*3c1e0*/  LDL.LU.64 R20, [R1+0x2e80] ;  /* 0x002e800001147983 */ /* 0x002ea40000300a00 */
[C---:B--2---:R-:W-:Y:S02]  /*3c1f0*/  HMMA.1688.F32.TF32 R16, R12.reuse, R20, R16 ;  /* 0x000000140c10723c */ /* 0x044fe40000081010 */
[----:B------:R-:W2:Y:S11]  /*3c200*/  LDL.LU R20, [R1+0x420] ;  /* 0x0004200001147983 */ /* 0x000eb60000300800 */
[----:B------:R-:W-:Y:S10]  /*3c210*/  @!UPT UIADD3 URZ, URZ, URZ, URZ ;  /* 0x0000003f3f3ff290 */ /* 0x000ff4000fffe03f */
[----:B------:R-:W-:Y:S01]  /*3c220*/  STL.64 [R1+0x1d0], R16 ;  /* 0x0001d01001007387 */ /* 0x000fe20000100a00 */
[----:B------:R-:W-:Y:S02]  /*3c230*/  STL.64 [R1+0x1d8], R18 ;  /* 0x0001d81201007387 */ /* 0x000fe40000100a00 */
[----:B------:R-:W2:Y:S02]  /*3c240*/  LDL.LU R21, [R1+0x424] ;  /* 0x0004240001157983 */ /* 0x000ea40000300800 */
[----:B------:R-:W2:Y:S01]  /*3c250*/  LDL.LU R22, [R1+0x428] ;  /* 0x0004280001167983 */ /* 0x000ea20000300800 */
[----:B------:R-:W2:Y:S01]  /*3c260*/  LDL.LU R23, [R1+0x42c] ;  /* 0x00042c0001177983 */ /* 0x000ea20000300800 */
[----:B---3--:R-:W-:Y:S03]  /*3c270*/  HMMA.1688.F32.TF32 R8, R12, R24, R8 ;  /* 0x000000180c08723c */ /* 0x008fe60000081008 */
[----:B--2---:R-:W-:Y:S01]  /*3c280*/  STL.64 [R1+0x2da0], R22 ;  /* 0x002da01601007387 */ /* 0x004fe20000100a00 */
[----:B------:R1:W-:Y:S03]  /*3c290*/  STL.64 [R1+0x2d98], R20 ;  /* 0x002d981401007387 */ /* 0x0003e60000100a00 */
[----:B-1----:R-:W2:Y:S11]  /*3c2a0*/  LDL.LU R20, [R1+0x450] ;  /* 0x0004500001147983 */ /* 0x002eb60000300800 */
[----:B------:R-:W-:Y:S05]  /*3c2b0*/  @!UPT UIADD3 URZ, URZ, URZ, URZ ;  /* 0x0000003f3f3ff290 */ /* 0x000fea000fffe03f */
[----:B------:R-:W-:Y:S02]  /*3c2c0*/  STL.64 [R1+0x1c0], R8 ;  /* 0x0001c00801007387 */ /* 0x000fe40000100a00 */
[----:B------:R-:W-:Y:S02]  /*3c2d0*/  STL.64 [R1+0x1c8], R10 ;  /* 0x0001c80a01007387 */ /* 0x000fe40000100a00 */
[----:B------:R-:W2:Y:S01]  /*3c2e0*/  LDL.LU R21, [R1+0x454] ;  /* 0x0004540001157983 */ /* 0x000ea20000300800 */
[----:B------:R-:W3:Y:S01]  /*3c2f0*/  LDL.LU R22, [R1+0x458] ;  /* 0x0004580001167983 */ /* 0x000ee20000300800 */
[----:B------:R-:W3:Y:S03]  /*3c300*/  LDL.LU R23, [R1+0x45c] ;  /* 0x00045c0001177983 */ /* 0x000ee60000300800 */
[----:B---3--:R-:W-:Y:S01]  /*3c310*/  STL.64 [R1+0x2db8], R22 ;  /* 0x002db81601007387 */ /* 0x008fe20000100a00 */
[----:B--2---:R1:W-:Y:S03]  /*3c320*/  STL.64 [R1+0x2db0], R20 ;  /* 0x002db01401007387 */ /* 0x0043e60000100a00 */
[----:B-1----:R-:W2:Y:S01]  /*3c330*/  LDL.LU R20, [R1+0x460] ;  /* 0x0004600001147983 */ /* 0x002ea20000300800 */
[----:B------:R-:W2:Y:S02]  /*3c340*/  LDL.LU R21, [R1+0x464] ;  /* 0x0004640001157983 */ /* 0x000ea40000300800 */
[----:B------:R-:W3:Y:S02]  /*3c350*/  LDL.LU R22, [R1+0x468] ;  /* 0x0004680001167983 */ /* 0x000ee40000300800 */
[----:B------:R-:W3:Y:S01]  /*3c360*/  LDL.LU R23, [R1+0x46c] ;  /* 0x00046c0001177983 */ /* 0x000ee20000300800 */
[----:B------:R-:W2:Y:S01]  /*3c370*/  LDL.LU R8, [R1+0x490] ;  /* 0x0004900001087983 */ /* 0x000ea20000300800 */
        /* <DEDUP_REMOVED lines=9> */
[----:B----4-:R-:W-:-:S02]  /*3c410*/  IMAD.MOV.U32 R24, RZ, RZ, R4 ;  /* 0x000000ffff187224 */ /* 0x010fc400078e0004 */
[----:B------:R-:W2:Y:S01]  /*3c420*/  LDL.LU R4, [R1+0xe0] ;  /* 0x0000e00001047983 */ /* 0x000ea20000300800 */
[----:B------:R-:W2:Y:S02]  /*3c430*/  LDL.LU R5, [R1+0xe4] ;  /* 0x0000e40001057983 */ /* 0x000ea40000300800 */
[----:B------:R-:W4:Y:S02]  /*3c440*/  LDL.LU R6, [R1+0xe8] ;  /* 0x0000e80001067983 */ /* 0x000f240000300800 */
[----:B------:R-:W4:Y:S01]  /*3c450*/  LDL.LU R7, [R1+0xec] ;  /* 0x0000ec0001077983 */ /* 0x000f220000300800 */
[----:B------:R-:W2:Y:S04]  /*3c460*/  LDL.64 R16, [R1+0x10] ;  /* 0x0000100001107983 */ /* 0x000ea80000100a00 */
[----:B--2---:R1:W-:Y:S04]  /*3c470*/  STL.64 [R1+0x2e48], R16 ;  /* 0x002e481001007387 */ /* 0x0043e80000100a00 */
        /* <DEDUP_REMOVED lines=11> */
[----:B------:R1:W-:Y:S03]  /*3c530*/  STL.64 [R1+0x2e20], R4 ;  /* 0x002e200401007387 */ /* 0x0003e60000100a00 */
[----:B-1----:R-:W4:Y:S01]  /*3c540*/  LDL.LU R4, [R1+0xf0] ;  /* 0x0000f00001047983 */ /* 0x002f220000300800 */
[----:B------:R-:W4:Y:S02]  /*3c550*/  LDL.LU R5, [R1+0xf4] ;  /* 0x0000f40001057983 */ /* 0x000f240000300800 */
[----:B------:R-:W2:Y:S02]  /*3c560*/  LDL.LU R6, [R1+0xf8] ;  /* 0x0000f80001067983 */ /* 0x000ea40000300800 */
[----:B------:R-:W2:Y:S02]  /*3c570*/  LDL.LU R7, [R1+0xfc] ;  /* 0x0000fc0001077983 */ /* 0x000ea40000300800 */
[----:B------:R-:W-:Y:S01]  /*3c580*/  IMAD.MOV.U32 R25, RZ, RZ, R3 ;  /* 0x000000ffff197224 */ /* 0x000fe200078e0003 */
[----:B--2---:R-:W-:Y:S01]  /*3c590*/  STL.64 [R1+0x2e40], R6 ;  /* 0x002e400601007387 */ /* 0x004fe20000100a00 */
[----:B----4-:R1:W-:Y:S03]  /*3c5a0*/  STL.64 [R1+0x2e38], R4 ;  /* 0x002e380401007387 */ /* 0x0103e60000100a00 */
[----:B-1----:R-:W2:Y:S01]  /*3c5b0*/  LDL.LU R4, [R1+0x180] ;  /* 0x0001800001047983 */ /* 0x002ea20000300800 */
[----:B------:R-:W2:Y:S02]  /*3c5c0*/  LDL.LU R5, [R1+0x184] ;  /* 0x0001840001057983 */ /* 0x000ea40000300800 */
[----:B------:R-:W2:Y:S02]  /*3c5d0*/  LDL.LU R6, [R1+0x188] ;  /* 0x0001880001067983 */ /* 0x000ea40000300800 */
[----:B------:R-:W2:Y:S01]  /*3c5e0*/  LDL.LU R7, [R1+0x18c] ;  /* 0x00018c0001077983 */ /* 0x000ea20000300800 */
[----:B------:R-:W-:Y:S01]  /*3c5f0*/  STL.64 [R1+0x2df8], R10 ;  /* 0x002df80a01007387 */ /* 0x000fe20000100a00 */
[----:B------:R1:W-:Y:S03]  /*3c600*/  STL.64 [R1+0x2df0], R8 ;  /* 0x002df00801007387 */ /* 0x0003e60000100a00 */
[----:B-1----:R-:W4:Y:S01]  /*3c610*/  LDL.LU.64 R8, [R1+0xc0] ;  /* 0x0000c00001087983 */ /* 0x002f220000300a00 */
[C---:B------:R-:W-:Y:S03]  /*3c620*/  HMMA.1688.F32.TF32 R24, R12.reuse, R24, R16 ;  /* 0x000000180c18723c */ /* 0x040fe60000081010 */
[----:B----4-:R1:W-:Y:S04]  /*3c630*/  STL.64 [R1+0x2e08], R8 ;  /* 0x002e080801007387 */ /* 0x0103e80000100a00 */
[----:B-1----:R-:W4:Y:S01]  /*3c640*/  LDL.LU.64 R8, [R1+0xd0] ;  /* 0x0000d00001087983 */ /* 0x002f220000300a00 */
[----:B---3--:R-:W-:Y:S02]  /*3c650*/  STL.64 [R1+0x2dc8], R22 ;  /* 0x002dc81601007387 */ /* 0x008fe40000100a00 */
[----:B------:R1:W-:Y:S02]  /*3c660*/  STL.64 [R1+0x2dc0], R20 ;  /* 0x002dc01401007387 */ /* 0x0003e40000100a00 */
[----:B-1----:R-:W3:Y:S01]  /*3c670*/  LDL.LU.64 R20, [R1+0x90] ;  /* 0x0000900001147983 */ /* 0x002ee20000300a00 */
[----:B------:R-:W2:Y:S02]  /*3c680*/  LDL.LU.64 R18, [R1+0x2e78] ;  /* 0x002e780001127983 */ /* 0x000ea40000300a00 */
[----:B------:R-:W2:Y:S08]  /*3c690*/  LDL.LU.64 R16, [R1+0x2e70] ;  /* 0x002e700001107983 */ /* 0x000eb00000300a00 */
[----:B------:R-:W-:Y:S01]  /*3c6a0*/  STL.64 [R1+0x1b0], R24 ;  /* 0x0001b01801007387 */ /* 0x000fe20000100a00 */
[----:B------:R1:W-:Y:S04]  /*3c6b0*/  STL.64 [R1+0x1b8], R26 ;  /* 0x0001b81a01007387 */ /* 0x0003e80000100a00 */
[----:B-1----:R-:W3:Y:S01]  /*3c6c0*/  LDL.LU.64 R26, [R1+0x2e68] ;  /* 0x002e6800011a7983 */ /* 0x002ee20000300a00 */
[----:B------:R-:W3:Y:S02]  /*3c6d0*/  LDL.LU.64 R24, [R1+0x2e60] ;  /* 0x002e600001187983 */ /* 0x000ee40000300a00 */
[C---:B---3--:R-:W-:Y:S11]  /*3c6e0*/  HMMA.1688.F32.TF32 R24, R12.reuse, R20, R24 ;  /* 0x000000140c18723c */ /* 0x048ff60000081018 */
[----:B------:R-:W-:Y:S11]  /*3c6f0*/  @!UPT UIADD3 URZ, URZ, URZ, URZ ;  /* 0x0000003f3f3ff290 */ /* 0x000ff6000fffe03f */
[----:B------:R-:W-:Y:S01]  /*3c700*/  @!UPT UIADD3 URZ, URZ, URZ, URZ ;  /* 0x0000003f3f3ff290 */ /* 0x000fe2000fffe03f */
[----:B------:R-:W-:Y:S01]  /*3c710*/  STL.64 [R1+0x1a0], R24 ;  /* 0x0001a01801007387 */ /* 0x000fe20000100a00 */
[----:B------:R1:W-:Y:S03]  /*3c720*/  STL.64 [R1+0x1a8], R26 ;  /* 0x0001a81a01007387 */ /* 0x0003e60000100a00 */
[----:B-1----:R-:W3:Y:S01]  /*3c730*/  LDL.LU.64 R26, [R1+0x2e58] ;  /* 0x002e5800011a7983 */ /* 0x002ee20000300a00 */
[----:B------:R-:W2:Y:S02]  /*3c740*/  LDL.LU.64 R24, [R1+0x2e50] ;  /* 0x002e500001187983 */ /* 0x000ea40000300a00 */
[----:B------:R1:W-:Y:S02]  /*3c750*/  STL.64 [R1+0x2dd0], R20 ;  /* 0x002dd01401007387 */ /* 0x0003e40000100a00 */
[----:B-1----:R-:W2:Y:S04]  /*3c760*/  LDL.LU.64 R20, [R1+0xa0] ;  /* 0x0000a00001147983 */ /* 0x002ea80000300a00 */
[----:B--2---:R1:W-:Y:S04]  /*3c770*/  STL.64 [R1+0x2de8], R20 ;  /* 0x002de81401007387 */ /* 0x0043e80000100a00 */
[----:B-1----:R-:W2:Y:S01]  /*3c780*/  LDL.LU.64 R20, [R1+0xb0] ;  /* 0x0000b00001147983 */ /* 0x002ea20000300a00 */
[C---:B------:R-:W-:Y:S03]  /*3c790*/  HMMA.1688.F32.TF32 R16, R12.reuse, R24, R16 ;  /* 0x000000180c10723c */ /* 0x040fe60000081010 */
[----:B--2---:R1:W-:Y:S04]  /*3c7a0*/  STL.64 [R1+0x2e00], R20 ;  /* 0x002e001401007387 */ /* 0x0043e80000100a00 */
[----:B-1----:R-:W2:Y:S01]  /*3c7b0*/  LDL.LU R20, [R1+0x4a0] ;  /* 0x0004a00001147983 */ /* 0x002ea20000300800 */
[----:B------:R-:W2:Y:S02]  /*3c7c0*/  LDL.LU R21, [R1+0x4a4] ;  /* 0x0004a40001157983 */ /* 0x000ea40000300800 */
[----:B------:R-:W2:Y:S02]  /*3c7d0*/  LDL.LU R22, [R1+0x4a8] ;  /* 0x0004a80001167983 */ /* 0x000ea40000300800 */
[----:B------:R-:W2:Y:S11]  /*3c7e0*/  LDL.LU R23, [R1+0x4ac] ;  /* 0x0004ac0001177983 */ /* 0x000eb60000300800 */
[----:B------:R1:W-:Y:S01]  /*3c7f0*/  STL.64 [R1+0x190], R16 ;  /* 0x0001901001007387 */ /* 0x0003e20000100a00 */
[----:B------:R-:W-:Y:S03]  /*3c800*/  STL.64 [R1+0x198], R18 ;  /* 0x0001981201007387 */ /* 0x000fe60000100a00 */
[----:B-1----:R-:W2:Y:S01]  /*3c810*/  LDL.LU.64 R16, [R1+0x2e48] ;  /* 0x002e480001107983 */ /* 0x002ea20000300a00 */
[----:B---3--:R-:W-:Y:S02]  /*3c820*/  STL.64 [R1+0x2de0], R26 ;  /* 0x002de01a01007387 */ /* 0x008fe40000100a00 */
[----:B------:R1:W-:Y:S02]  /*3c830*/  STL.64 [R1+0x2dd8], R24 ;  /* 0x002dd81801007387 */ /* 0x0003e40000100a00 */
        /* <DEDUP_REMOVED lines=14> */
[----:B------:R-:W4:Y:S01]  /*3c920*/  LDL.LU.64 R6, [R1+0x2e28] ;  /* 0x002e280001067983 */ /* 0x000f220000300a00 */
[----:B------:R-:W4:Y:S02]  /*3c930*/  LDL.LU.64 R4, [R1+0x2e20] ;  /* 0x002e200001047983 */ /* 0x000f240000300a00 */
[----:B------:R-:W4:Y:S02]  /*3c940*/  LDL.LU.64 R18, [R1+0x2e18] ;  /* 0x002e180001127983 */ /* 0x000f240000300a00 */
[----:B------:R-:W4:Y:S11]  /*3c950*/  LDL.LU.64 R16, [R1+0x2e10] ;  /* 0x002e100001107983 */ /* 0x000f360000300a00 */
[----:B------:R-:W-:Y:S06]  /*3c960*/  @!UPT UIADD3 URZ, URZ, URZ, URZ ;  /* 0x0000003f3f3ff290 */ /* 0x000fec000fffe03f */
[----:B------:R1:W-:Y:S01]  /*3c970*/  STL.64 [R1+0xf0], R12 ;  /* 0x0000f00c01007387 */ /* 0x0003e20000100a00 */
[----:B------:R2:W-:Y:S03]  /*3c980*/  STL.64 [R1+0xf8], R14 ;  /* 0x0000f80e01007387 */ /* 0x0005e60000100a00 */
[----:B-1----:R-:W3:Y:S01]  /*3c990*/  LDL.LU R12, [R1+0x470] ;  /* 0x00047000010c7983 */ /* 0x002ee20000300800 */
[----:B------:R-:W3:Y:S02]  /*3c9a0*/  LDL.LU R13, [R1+0x474] ;  /* 0x00047400010d7983 */ /* 0x000ee40000300800 */
[----:B--2---:R-:W2:Y:S02]  /*3c9b0*/  LDL.LU R14, [R1+0x478] ;  /* 0x00047800010e7983 */ /* 0x004ea40000300800 */
[----:B------:R-:W2:Y:S01]  /*3c9c0*/  LDL.LU R15, [R1+0x47c] ;  /* 0x00047c00010f7983 */ /* 0x000ea20000300800 */
        /* <DEDUP_REMOVED lines=9> */
[----:B----4-:R-:W-:-:S02]  /*3ca60*/  IMAD.MOV.U32 R7, RZ, RZ, R8 ;  /* 0x000000ffff077224 */ /* 0x010fc400078e0008 */
[----:B------:R-:W-:Y:S11]  /*3ca70*/  IMAD.MOV.U32 R6, RZ, RZ, R9 ;  /* 0x000000ffff067224 */ /* 0x000ff600078e0009 */
[----:B------:R-:W-:Y:S09]  /*3ca80*/  @!UPT UIADD3 URZ, URZ, URZ, URZ ;  /* 0x0000003f3f3ff290 */ /* 0x000ff2000fffe03f */
[----:B------:R1:W-:Y:S01]  /*3ca90*/  STL.64 [R1+0x70], R20 ;  /* 0x0000701401007387 */ /* 0x0003e20000100a00 */
[----:B------:R-:W-:Y:S03]  /*3caa0*/  STL.64 [R1+0x78], R22 ;  /* 0x0000781601007387 */ /* 0x000fe60000100a00 */
[----:B-1----:R-:W2:Y:S01]  /*3cab0*/  LDL.LU.64 R20, [R1+0x2e00] ;  /* 0x002e000001147983 */ /* 0x002ea20000300a00 */
[----:B------:R-:W2:Y:S02]  /*3cac0*/  LDL.LU.64 R10, [R1+0x2df8] ;  /* 0x002df800010a7983 */ /* 0x000ea40000300a00 */
[----:B------:R-:W2:Y:S02]  /*3cad0*/  LDL.LU.64 R8, [R1+0x2df0] ;  /* 0x002df00001087983 */ /* 0x000ea40000300a00 */
[----:B------:R-:W-:Y:S01]  /*3cae0*/  STL.64 [R1+0x2d90], R6 ;  /* 0x002d900601007387 */ /* 0x000fe20000100a00 */
[----:B------:R1:W-:Y:S04]  /*3caf0*/  STL.64 [R1+0x2d88], R4 ;  /* 0x002d880401007387 */ /* 0x0003e80000100a00 */
[----:B-1----:R-:W4:Y:S01]  /*3cb00*/  LDL.LU.64 R4, [R1] ;  /* 0x0000000001047983 */ /* 0x002f220000300a00 */
        /* <DEDUP_REMOVED lines=15> */
[----:B------:R-:W3:Y:S02]  /*3cc00*/  LDL.LU.64 R24, [R1+0x2dd8] ;  /* 0x002dd80001187983 */ /* 0x000ee40000300a00 */
[----:B------:R-:W2:Y:S02]  /*3cc10*/  LDL.LU.64 R20, [R1+0x2dd0] ;  /* 0x002dd00001147983 */ /* 0x000ea40000300a00 */
[----:B--2---:R-:W-:Y:S11]  /*3cc20*/  HMMA.1688.F32.TF32 R12, R16, R20, R12 ;  /* 0x00000014100c723c */ /* 0x004ff6000008100c */
[----:B------:R-:W-:Y:S11]  /*3cc30*/  @!UPT UIADD3 URZ, URZ, URZ, URZ ;  /* 0x0000003f3f3ff290 */ /* 0x000ff6000fffe03f */
[----:B------:R-:W-:Y:S01]  /*3cc40*/  @!UPT UIADD3 URZ, URZ, URZ, URZ ;  /* 0x0000003f3f3ff290 */ /* 0x000fe2000fffe03f */
[----:B------:R1:W-:Y:S01]  /*3cc50*/  STL.64 [R1+0x40], R12 ;  /* 0x0000400c01007387 */ /* 0x0003e20000100a00 */
[----:B------:R-:W-:Y:S02]  /*3cc60*/  STL.64 [R1+0x48], R14 ;  /* 0x0000480e01007387 */ /* 0x000fe40000100a00 */
[----:B------:R-:W3:Y:S02]  /*3cc70*/  LDL.LU.64 R22, [R1+0x2dc8] ;  /* 0x002dc80001167983 */ /* 0x000ee40000300a00 */
[----:B------:R-:W-:Y:S01]  /*3cc80*/  LDS R14, [R0+0x93080] ;  /* 0x09308000000e7984 */ /* 0x000fe20000000800 */
[----:B------:R-:W2:Y:S03]  /*3cc90*/  LDS R15, [R2+0x93080] ;  /* 0x09308000020f7984 */ /* 0x000ea60000000800 */
[----:B-1----:R-:W-:Y:S02]  /*3cca0*/  IMAD.MOV.U32 R13, RZ, RZ, R20 ;  /* 0x000000ffff0d7224 */ /* 0x002fe400078e0014 */
[----:B------:R-:W-:-:S02]  /*3ccb0*/  IMAD.MOV.U32 R12, RZ, RZ, R21 ;  /* 0x000000ffff0c7224 */ /* 0x000fc400078e0015 */
[----:B------:R-:W3:Y:S02]  /*3ccc0*/  LDL.LU.64 R20, [R1+0x2dc0] ;  /* 0x002dc00001147983 */ /* 0x000ee40000300a00 */
[----:B---3--:R-:W-:Y:S11]  /*3ccd0*/  HMMA.1688.F32.TF32 R20, R16, R24, R20 ;  /* 0x000000181014723c */ /* 0x008ff60000081014 */
[----:B------:R-:W-:Y:S11]  /*3cce0*/  @!UPT UIADD3 URZ, URZ, URZ, URZ ;  /* 0x0000003f3f3ff290 */ /* 0x000ff6000fffe03f */
[----:B------:R-:W-:Y:S01]  /*3ccf0*/  @!UPT UIADD3 URZ, URZ, URZ, URZ ;  /* 0x0000003f3f3ff290 */ /* 0x000fe2000fffe03f */
[----:B------:R-:W-:Y:S01]  /*3cd00*/  STL.64 [R1+0x30], R20 ;  /* 0x0000301401007387 */ /* 0x000fe20000100a00 */
[----:B------:R1:W-:Y:S02]  /*3cd10*/  STL [R1+0x38], R22 ;  /* 0x0000381601007387 */ /* 0x0003e40000100800 */
[----:B------:R-:W-:Y:S02]  /*3cd20*/  IMAD.MOV.U32 R3, RZ, RZ, R23 ;  /* 0x000000ffff037224 */ /* 0x000fe400078e0017 */
[----:B-1----:R-:W3:Y:S01]  /*3cd30*/  LDL.LU.64 R22, [R1+0x2db8] ;  /* 0x002db80001167983 */ /* 0x002ee20000300a00 */
[----:B------:R-:W3:Y:S02]  /*3cd40*/  LDL.LU.64 R20, [R1+0x2db0] ;  /* 0x002db00001147983 */ /* 0x000ee40000300a00 */
[----:B------:R-:W-:Y:S02]  /*3cd50*/  STL.64 [R1+0x2d10], R26 ;  /* 0x002d101a01007387 */ /* 0x000fe40000100a00 */
[----:B------:R1:W-:Y:S02]  /*3cd60*/  STL.64 [R1+0x2d08], R24 ;  /* 0x002d081801007387 */ /* 0x0003e40000100a00 */
[----:B-1----:R-:W-:-:S02]  /*3cd70*/  IMAD.MOV.U32 R24, RZ, RZ, R28 ;  /* 0x000000ffff187224 */ /* 0x002fc400078e001c */
[----:B------:R-:W-:Y:S01]  /*3cd80*/  IMAD.MOV.U32 R25, RZ, RZ, R29 ;  /* 0x000000ffff197224 */ /* 0x000fe200078e001d */
[----:B------:R-:W2:Y:S01]  /*3cd90*/  LDL.LU R28, [R1+0x2dac] ;  /* 0x002dac00011c7983 */ /* 0x000ea20000300800 */
[----:B------:R-:W2:Y:S02]  /*3cda0*/  LDL.LU R29, [R1+0x2da8] ;  /* 0x002da800011d7983 */ /* 0x000ea40000300800 */
[----:B------:R4:W-:Y:S03]  /*3cdb0*/  STL [R1+0x2af8], R3 ;  /* 0x002af80301007387 */ /* 0x0009e60000100800 */
[C---:B---3--:R-:W-:Y:S01]  /*3cdc0*/  HMMA.1688.F32.TF32 R24, R16.reuse, R24, R20 ;  /* 0x000000181018723c */ /* 0x048fe20000081014 */
[----:B------:R-:W3:Y:S01]  /*3cdd0*/  LDL.LU.64 R22, [R1+0x2da0] ;  /* 0x002da00001167983 */ /* 0x000ee20000300a00 */
[----:B------:R-:W3:Y:S02]  /*3cde0*/  LDL.LU.64 R20, [R1+0x2d98] ;  /* 0x002d980001147983 */ /* 0x000ee40000300a00 */
[----:B----4-:R-:W-:Y:S11]  /*3cdf0*/  IMAD.MOV.U32 R3, RZ, RZ, R5 ;  /* 0x000000ffff037224 */ /* 0x010ff600078e0005 */
[----:B------:R-:W-:Y:S08]  /*3ce00*/  @!UPT UIADD3 URZ, URZ, URZ, URZ ;  /* 0x0000003f3f3ff290 */ /* 0x000ff0000fffe03f */
[----:B------:R-:W-:Y:S01]  /*3ce10*/  STL.64 [R1+0x20], R24 ;  /* 0x0000201801007387 */ /* 0x000fe20000100a00 */
[----:B------:R1:W-:Y:S02]  /*3ce20*/  STL.64 [R1+0x28], R26 ;  /* 0x0000281a01007387 */ /* 0x0003e40000100a00 */
[----:B------:R-:W4:Y:S02]  /*3ce30*/  LDL.LU.64 R6, [R1+0x2d90] ;  /* 0x002d900001067983 */ /* 0x000f240000300a00 */
[----:B-1----:R-:W-:Y:S01]  /*3ce40*/  IMAD.MOV.U32 R26, RZ, RZ, R4 ;  /* 0x000000ffff1a7224 */ /* 0x002fe200078e0004 */
[----:B---3--:R-:W-:Y:S01]  /*3ce50*/  HMMA.1688.F32.TF32 R20, R16, R4, R20 ;  /* 0x000000041014723c */ /* 0x008fe20000081014 */
[----:B------:R-:W3:Y:S01]  /*3ce60*/  LDL.LU.64 R4, [R1+0x2d88] ;  /* 0x002d880001047983 */ /* 0x000ee20000300a00 */
[----:B------:R-:W-:Y:S02]  /*3ce70*/  IMAD.MOV.U32 R24, RZ, RZ, R13 ;  /* 0x000000ffff187224 */ /* 0x000fe400078e000d */
[----:B------:R-:W-:-:S02]  /*3ce80*/  IMAD.MOV.U32 R25, RZ, RZ, R12 ;  /* 0x000000ffff197224 */ /* 0x000fc400078e000c */
[----:B------:R-:W-:Y:S01]  /*3ce90*/  LDS R13, [R2+0x92080] ;  /* 0x09208000020d7984 */ /* 0x000fe20000000800 */
[----:B------:R-:W1:Y:S04]  /*3cea0*/  LDS R12, [R0+0x92080] ;  /* 0x09208000000c7984 */ /* 0x000e680000000800 */
[----:B------:R-:W-:Y:S04]  /*3ceb0*/  LDS R18, [R0+0x93100] ;  /* 0x0931000000127984 */ /* 0x000fe80000000800 */
[----:B------:R-:W1:Y:S04]  /*3cec0*/  LDS R19, [R2+0x93100] ;  /* 0x0931000002137984 */ /* 0x000e680000000800 */
[----:B------:R-:W-:Y:S04]  /*3ced0*/  LDS R16, [R0+0x92100] ;  /* 0x0921000000107984 */ /* 0x000fe80000000800 */
[----:B------:R-:W1:Y:S04]  /*3cee0*/  LDS R17, [R2+0x92100] ;  /* 0x0921000002117984 */ /* 0x000e680000000800 */
[----:B------:R-:W-:Y:S01]  /*3cef0*/  STL.64 [R1+0x2988], R22 ;  /* 0x0029881601007387 */ /* 0x000fe20000100a00 */
[----:B------:R2:W-:Y:S03]  /*3cf00*/  STL.64 [R1+0x2980], R20 ;  /* 0x0029801401007387 */ /* 0x0005e60000100a00 */
[----:B--2---:R-:W2:Y:S01]  /*3cf10*/  LDL.LU.64 R20, [R1+0x10] ;  /* 0x0000100001147983 */ /* 0x004ea20000300a00 */
[----:B------:R-:W2:Y:S03]  /*3cf20*/  LDL.LU.64 R22, [R1+0x18] ;  /* 0x0000180001167983 */ /* 0x000ea60000300a00 */
[----:B--2---:R-:W-:Y:S01]  /*3cf30*/  STL.64 [R1+0x2d00], R22 ;  /* 0x002d001601007387 */ /* 0x004fe20000100a00 */
[----:B------:R2:W-:Y:S03]  /*3cf40*/  STL.64 [R1+0x2cf8], R20 ;  /* 0x002cf81401007387 */ /* 0x0005e60000100a00 */
[----:B--2---:R-:W2:Y:S01]  /*3cf50*/  LDL.LU R20, [R1+0x400] ;  /* 0x0004000001147983 */ /* 0x004ea20000300800 */
[----:B------:R-:W2:Y:S02]  /*3cf60*/  LDL.LU R21, [R1+0x404] ;  /* 0x0004040001157983 */ /* 0x000ea40000300800 */
[----:B------:R-:W2:Y:S02]  /*3cf70*/  LDL.LU R22, [R1+0x408] ;  /* 0x0004080001167983 */ /* 0x000ea40000300800 */
[----:B------:R-:W2:Y:S02]  /*3cf80*/  LDL.LU R23, [R1+0x40c] ;  /* 0x00040c0001177983 */ /* 0x000ea40000300800 */
[----:B--2---:R-:W-:Y:S01]  /*3cf90*/  STL.64 [R1+0x2d20], R22 ;  /* 0x002d201601007387 */ /* 0x004fe20000100a00 */
[----:B------:R2:W-:Y:S02]  /*3cfa0*/  STL.64 [R1+0x2d18], R20 ;  /* 0x002d181401007387 */ /* 0x0005e40000100a00 */
[----:B------:R1:W-:Y:S01]  /*3cfb0*/  STL.64 [R1+0x2d28], R24 ;  /* 0x002d281801007387 */ /* 0x0003e20000100a00 */
[----:B--2---:R-:W2:Y:S01]  /*3cfc0*/  LDL.LU R20, [R1+0x410] ;  /* 0x0004100001147983 */ /* 0x004ea20000300800 */
        /* <DEDUP_REMOVED lines=10> */
[----:B-1----:R-:W3:Y:S01]  /*3d070*/  LDL.LU R20, [R1+0x440] ;  /* 0x0004400001147983 */ /* 0x002ee20000300800 */
[----:B------:R-:W3:Y:S02]  /*3d080*/  LDL.LU R21, [R1+0x444] ;  /* 0x0004440001157983 */ /* 0x000ee40000300800 */
[----:B------:R-:W3:Y:S02]  /*3d090*/  LDL.LU R22, [R1+0x448] ;  /* 0x0004480001167983 */ /* 0x000ee40000300800 */
[----:B------:R-:W3:Y:S02]  /*3d0a0*/  LDL.LU R23, [R1+0x44c] ;  /* 0x00044c0001177983 */ /* 0x000ee40000300800 */
[----:B--2---:R-:W-:-:S02]  /*3d0b0*/  IMAD.MOV.U32 R24, RZ, RZ, R9 ;  /* 0x000000ffff187224 */ /* 0x004fc400078e0009 */
[----:B------:R-:W-:Y:S01]  /*3d0c0*/  IMAD.MOV.U32 R25, RZ, RZ, R8 ;  /* 0x000000ffff197224 */ /* 0x000fe200078e0008 */
[----:B------:R-:W-:Y:S04]  /*3d0d0*/  LDS R9, [R2+0x92000] ;  /* 0x0920000002097984 */ /* 0x000fe80000000800 */
[----:B------:R-:W-:Y:S04]  /*3d0e0*/  LDS R8, [R0+0x92000] ;  /* 0x0920000000087984 */ /* 0x000fe80000000800 */
[----:B---3--:R-:W-:Y:S01]  /*3d0f0*/  STL.64 [R1+0x2d50], R22 ;  /* 0x002d501601007387 */ /* 0x008fe20000100a00 */
[----:B------:R-:W-:Y:S02]  /*3d100*/  STL.64 [R1+0x2d48], R20 ;  /* 0x002d481401007387 */ /* 0x000fe40000100a00 */
[----:B------:R4:W-:Y:S02]  /*3d110*/  STL.64 [R1+0x2d58], R24 ;  /* 0x002d581801007387 */ /* 0x0009e40000100a00 */
[----:B----4-:R-:W-:-:S02]  /*3d120*/  IMAD.MOV.U32 R24, RZ, RZ, R7 ;  /* 0x000000ffff187224 */ /* 0x010fc400078e0007 */
        /* <DEDUP_REMOVED lines=10> */
[----:B-1----:R-:W2:Y:S01]  /*3d1d0*/  LDL.LU R20, [R1+0x4c0] ;  /* 0x0004c00001147983 */ /* 0x002ea20000300800 */
[----:B------:R-:W2:Y:S02]  /*3d1e0*/  LDL.LU R21, [R1+0x4c4] ;  /* 0x0004c40001157983 */ /* 0x000ea40000300800 */
[----:B------:R-:W3:Y:S02]  /*3d1f0*/  LDL.LU R22, [R1+0x4c8] ;  /* 0x0004c80001167983 */ /* 0x000ee40000300800 */
[----:B------:R-:W3:Y:S02]  /*3d200*/  LDL.LU R23, [R1+0x4cc] ;  /* 0x0004cc0001177983 */ /* 0x000ee40000300800 */
[----:B------:R-:W-:-:S02]  /*3d210*/  IMAD.MOV.U32 R24, RZ, RZ, R5 ;  /* 0x000000ffff187224 */ /* 0x000fc400078e0005 */
[----:B------:R-:W-:Y:S01]  /*3d220*/  IMAD.MOV.U32 R25, RZ, RZ, R4 ;  /* 0x000000ffff197224 */ /* 0x000fe200078e0004 */
[----:B------:R-:W-:Y:S04]  /*3d230*/  LDS R5, [R2+0x90380] ;  /* 0x0903800002057984 */ /* 0x000fe80000000800 */
[----:B------:R-:W1:Y:S04]  /*3d240*/  LDS R4, [R0+0x90380] ;  /* 0x0903800000047984 */ /* 0x000e680000000800 */
[----:B---3--:R-:W-:Y:S01]  /*3d250*/  STL.64 [R1+0x2d80], R22 ;  /* 0x002d801601007387 */ /* 0x008fe20000100a00 */
[----:B--2---:R2:W-:Y:S03]  /*3d260*/  STL.64 [R1+0x2d78], R20 ;  /* 0x002d781401007387 */ /* 0x0045e60000100a00 */
[----:B--2---:R-:W1:Y:S01]  /*3d270*/  LDL.LU R20, [R1+0x4d0] ;  /* 0x0004d00001147983 */ /* 0x004e620000300800 */
[----:B------:R-:W1:Y:S02]  /*3d280*/  LDL.LU R21, [R1+0x4d4] ;  /* 0x0004d40001157983 */ /* 0x000e640000300800 */
[----:B------:R-:W1:Y:S02]  /*3d290*/  LDL.LU R22, [R1+0x4d8] ;  /* 0x0004d80001167983 */ /* 0x000e640000300800 */
[----:B------:R-:W1:Y:S01]  /*3d2a0*/  LDL.LU R23, [R1+0x4dc] ;  /* 0x0004dc0001177983 */ /* 0x000e620000300800 */
[----:B------:R-:W-:Y:S01]  /*3d2b0*/  STL.64 [R1+0x2c80], R14 ;  /* 0x002c800e01007387 */ /* 0x000fe20000100a00 */
[----:B------:R2:W-:Y:S03]  /*3d2c0*/  STL.64 [R1+0x2c78], R12 ;  /* 0x002c780c01007387 */ /* 0x0005e60000100a00 */
[----:B--2---:R-:W2:Y:S01]  /*3d2d0*/  LDL.LU R12, [R1+0x370] ;  /* 0x00037000010c7983 */ /* 0x004ea20000300800 */
[----:B------:R-:W2:Y:S02]  /*3d2e0*/  LDL.LU R13, [R1+0x374] ;  /* 0x00037400010d7983 */ /* 0x000ea40000300800 */
[----:B------:R-:W2:Y:S02]  /*3d2f0*/  LDL.LU R14, [R1+0x378] ;  /* 0x00037800010e7983 */ /* 0x000ea40000300800 */
[----:B------:R-:W2:Y:S01]  /*3d300*/  LDL.LU R15, [R1+0x37c] ;  /* 0x00037c00010f7983 */ /* 0x000ea20000300800 */
[----:B------:R3:W-:Y:S01]  /*3d310*/  STL.64 [R1+0x2bf8], R18 ;  /* 0x002bf81201007387 */ /* 0x0007e20000100a00 */
[----:B------:R4:W-:Y:S03]  /*3d320*/  STL.64 [R1+0x2bf0], R16 ;  /* 0x002bf01001007387 */ /* 0x0009e60000100a00 */
[----:B---3--:R-:W3:Y:S01]  /*3d330*/  LDL R18, [R1+0x8] ;  /* 0x0000080001127983 */ /* 0x008ee20000100800 */
[----:B----4-:R-:W-:-:S03]  /*3d340*/  IMAD.MOV.U32 R16, RZ, RZ, R26 ;  /* 0x000000ffff107224 */ /* 0x010fc600078e001a */
[----:B------:R-:W3:Y:S01]  /*3d350*/  LDL R19, [R1+0xc] ;  /* 0x00000c0001137983 */ /* 0x000ee20000100800 */
[C---:B-1----:R-:W-:Y:S03]  /*3d360*/  HMMA.1688.F32.TF32 R24, R4.reuse, R24, R20 ;  /* 0x000000180418723c */ /* 0x042fe60000081014 */
        /* <DEDUP_REMOVED lines=35> */
[C---:B----4-:R-:W-:Y:S11]  /*3d5a0*/  HMMA.1688.F32.TF32 R20, R4.reuse, R24, R20 ;  /* 0x000000180414723c */ /* 0x050ff60000081014 */
        /* <DEDUP_REMOVED lines=11> */
[----:B------:R-:W-:Y:S01]  /*3d660*/  IMAD.MOV.U32 R17, RZ, RZ, R3 ;  /* 0x000000ffff117224 */ /* 0x000fe200078e0003 */
[C---:B---3--:R-:W-:Y:S08]  /*3d670*/  HMMA.1688.F32.TF32 R24, R4.reuse, R20, R24 ;  /* 0x000000140418723c */ /* 0x048ff00000081018 */
[----:B------:R-:W-:Y:S01]  /*3d680*/  HMMA.1688.F32.TF32 R4, R4, R16, R12 ;  /* 0x000000100404723c */ /* 0x000fe2000008100c */
[----:B----4-:R1:W-:Y:S11]  /*3d690*/  STL.64 [R1+0x2c98], R22 ;  /* 0x002c981601007387 */ /* 0x0103f60000100a00 */
[----:B------:R-:W-:Y:S03]  /*3d6a0*/  @!UPT UIADD3 URZ, URZ, URZ, URZ ;  /* 0x0000003f3f3ff290 */ /* 0x000fe6000fffe03f */
[----:B------:R-:W-:Y:S01]  /*3d6b0*/  STL.64 [R1+0x3f0], R24 ;  /* 0x0003f01801007387 */ /* 0x000fe20000100a00 */
[----:B------:R2:W-:Y:S02]  /*3d6c0*/  STL.64 [R1+0x3f8], R26 ;  /* 0x0003f81a01007387 */ /* 0x0005e40000100a00 */
[----:B------:R-:W3:Y:S05]  /*3d6d0*/  LDL.LU R20, [R1+0x310] ;  /* 0x0003100001147983 */ /* 0x000eea0000300800 */
[----:B------:R-:W-:Y:S01]  /*3d6e0*/  STL.64 [R1+0x370], R4 ;  /* 0x0003700401007387 */ /* 0x000fe20000100a00 */
[----:B------:R-:W-:Y:S01]  /*3d6f0*/  STL.64 [R1+0x378], R6 ;  /* 0x0003780601007387 */ /* 0x000fe20000100a00 */
[----:B------:R-:W3:Y:S02]  /*3d700*/  LDL.LU R21, [R1+0x314] ;  /* 0x0003140001157983 */ /* 0x000ee40000300800 */
[----:B-1----:R-:W4:Y:S02]  /*3d710*/  LDL.LU R22, [R1+0x318] ;  /* 0x0003180001167983 */ /* 0x002f240000300800 */
[----:B------:R-:W4:Y:S02]  /*3d720*/  LDL.LU R23, [R1+0x31c] ;  /* 0x00031c0001177983 */ /* 0x000f240000300800 */
[----:B----4-:R-:W-:Y:S01]  /*3d730*/  STL.64 [R1+0x2cb0], R22 ;  /* 0x002cb01601007387 */ /* 0x010fe20000100a00 */
[----:B---3--:R-:W-:Y:S02]  /*3d740*/  STL.64 [R1+0x2ca8], R20 ;  /* 0x002ca81401007387 */ /* 0x008fe40000100a00 */
[----:B--2---:R-:W2:Y:S02]  /*3d750*/  LDL R26, [R1+0x98] ;  /* 0x00009800011a7983 */ /* 0x004ea40000100800 */
[----:B------:R-:W2:Y:S01]  /*3d760*/  LDL R27, [R1+0x9c] ;  /* 0x00009c00011b7983 */ /* 0x000ea20000100800 */
[----:B------:R-:W3:Y:S01]  /*3d770*/  LDL.LU R12, [R1+0x350] ;  /* 0x00035000010c7983 */ /* 0x000ee20000300800 */
[----:B------:R-:W3:Y:S02]  /*3d780*/  LDL.LU R13, [R1+0x354] ;  /* 0x00035400010d7983 */ /* 0x000ee40000300800 */
[----:B------:R-:W4:Y:S02]  /*3d790*/  LDL.LU R14, [R1+0x358] ;  /* 0x00035800010e7983 */ /* 0x000f240000300800 */
[----:B------:R-:W4:Y:S02]  /*3d7a0*/  LDL.LU R15, [R1+0x35c] ;  /* 0x00035c00010f7983 */ /* 0x000f240000300800 */
[----:B----4-:R1:W-:Y:S01]  /*3d7b0*/  STL.64 [R1+0x2ce0], R14 ;  /* 0x002ce00e01007387 */ /* 0x0103e20000100a00 */
[----:B---3--:R-:W-:Y:S03]  /*3d7c0*/  STL.64 [R1+0x2cd8], R12 ;  /* 0x002cd80c01007387 */ /* 0x008fe60000100a00 */
[----:B-1----:R-:W3:Y:S01]  /*3d7d0*/  LDL.64 R14, [R1+0xd8] ;  /* 0x0000d800010e7983 */ /* 0x002ee20000100a00 */
[----:B--2---:R1:W-:Y:S03]  /*3d7e0*/  STL.64 [R1+0x2cb8], R26 ;  /* 0x002cb81a01007387 */ /* 0x0043e60000100a00 */
[----:B-1----:R-:W2:Y:S04]  /*3d7f0*/  LDL.64 R26, [R1+0xb8] ;  /* 0x0000b800011a7983 */ /* 0x002ea80000100a00 */
[----:B--2---:R1:W-:Y:S04]  /*3d800*/  STL.64 [R1+0x2cd0], R26 ;  /* 0x002cd01a01007387 */ /* 0x0043e80000100a00 */
[----:B-1----:R-:W2:Y:S04]  /*3d810*/  LDL.64 R26, [R1+0xc8] ;  /* 0x0000c800011a7983 */ /* 0x002ea80000100a00 */
[----:B--2---:R1:W-:Y:S01]  /*3d820*/  STL.64 [R1+0x2ce8], R26 ;  /* 0x002ce81a01007387 */ /* 0x0043e20000100a00 */
[----:B------:R-:W3:Y:S02]  /*3d830*/  LDL.LU R24, [R1+0x360] ;  /* 0x0003600001187983 */ /* 0x000ee40000300800 */
[----:B------:R-:W3:Y:S01]  /*3d840*/  LDL.LU R25, [R1+0x364] ;  /* 0x0003640001197983 */ /* 0x000ee20000300800 */
[----:B-1----:R-:W3:Y:S01]  /*3d850*/  LDL.LU R26, [R1+0x368] ;  /* 0x00036800011a7983 */ /* 0x002ee20000300800 */
[----:B------:R-:W3:Y:S02]  /*3d860*/  LDL.LU R27, [R1+0x36c] ;  /* 0x00036c00011b7983 */ /* 0x000ee40000300800 */
[----:B------:R-:W2:Y:S02]  /*3d870*/  LDL.LU R20, [R1+0x320] ;  /* 0x0003200001147983 */ /* 0x000ea40000300800 */
[----:B------:R-:W2:Y:S01]  /*3d880*/  LDL.LU R21, [R1+0x324] ;  /* 0x0003240001157983 */ /* 0x000ea20000300800 */
[----:B------:R-:W4:Y:S01]  /*3d890*/  LDL.LU R22, [R1+0x328] ;  /* 0x0003280001167983 */ /* 0x000f220000300800 */
[----:B------:R-:W4:Y:S03]  /*3d8a0*/  LDL.LU R23, [R1+0x32c] ;  /* 0x00032c0001177983 */ /* 0x000f260000300800 */
[----:B----4-:R-:W-:Y:S01]  /*3d8b0*/  STL.64 [R1+0x2cc8], R22 ;  /* 0x002cc81601007387 */ /* 0x010fe20000100a00 */
[----:B--2---:R1:W-:Y:S03]  /*3d8c0*/  STL.64 [R1+0x2cc0], R20 ;  /* 0x002cc01401007387 */ /* 0x0043e60000100a00 */
[----:B-1----:R-:W2:Y:S01]  /*3d8d0*/  LDL.LU R20, [R1+0x340] ;  /* 0x0003400001147983 */ /* 0x002ea20000300800 */
[----:B------:R-:W2:Y:S02]  /*3d8e0*/  LDL.LU R21, [R1+0x344] ;  /* 0x0003440001157983 */ /* 0x000ea40000300800 */
[----:B------:R-:W2:Y:S02]  /*3d8f0*/  LDL.LU R22, [R1+0x348] ;  /* 0x0003480001167983 */ /* 0x000ea40000300800 */
[----:B------:R-:W2:Y:S01]  /*3d900*/  LDL.LU R23, [R1+0x34c] ;  /* 0x00034c0001177983 */ /* 0x000ea20000300800 */
[----:B------:R1:W-:Y:S01]  /*3d910*/  STL.64 [R1+0x2c88], R18 ;  /* 0x002c881201007387 */ /* 0x0003e20000100a00 */
[----:B------:R-:W4:Y:S02]  /*3d920*/  LDL.LU R16, [R1+0x330] ;  /* 0x0003300001107983 */ /* 0x000f240000300800 */
[----:B------:R-:W4:Y:S01]  /*3d930*/  LDL.LU R17, [R1+0x334] ;  /* 0x0003340001117983 */ /* 0x000f220000300800 */
[----:B-1----:R-:W4:Y:S01]  /*3d940*/  LDL.LU R18, [R1+0x338] ;  /* 0x0003380001127983 */ /* 0x002f220000300800 */
[----:B------:R-:W4:Y:S02]  /*3d950*/  LDL.LU R19, [R1+0x33c] ;  /* 0x00033c0001137983 */ /* 0x000f240000300800 */
[----:B------:R-:W2:Y:S02]  /*3d960*/  LDL.LU R4, [R1+0x220] ;  /* 0x0002200001047983 */ /* 0x000ea40000300800 */
[----:B------:R-:W2:Y:S01]  /*3d970*/  LDL.LU R5, [R1+0x224] ;  /* 0x0002240001057983 */ /* 0x000ea20000300800 */
[----:B---3--:R-:W-:Y:S01]  /*3d980*/  HMMA.1688.F32.TF32 R24, R8, R14, R24 ;  /* 0x0000000e0818723c */ /* 0x008fe20000081018 */
[----:B------:R-:W-:-:S02]  /*3d990*/  IMAD.MOV.U32 R6, RZ, RZ, R29 ;  /* 0x000000ffff067224 */ /* 0x000fc400078e001d */
[----:B------:R-:W-:Y:S01]  /*3d9a0*/  IMAD.MOV.U32 R7, RZ, RZ, R28 ;  /* 0x000000ffff077224 */ /* 0x000fe200078e001c */
[----:B------:R-:W3:Y:S01]  /*3d9b0*/  LDL.LU R29, [R1+0x2cf4] ;  /* 0x002cf400011d7983 */ /* 0x000ee20000300800 */
[----:B------:R-:W3:Y:S03]  /*3d9c0*/  LDL.LU R28, [R1+0x2cf0] ;  /* 0x002cf000011c7983 */ /* 0x000ee60000300800 */
[----:B------:R1:W-:Y:S01]  /*3d9d0*/  STL.64 [R1+0x2c20], R6 ;  /* 0x002c200601007387 */ /* 0x0003e20000100a00 */
[----:B------:R-:W-:-:S03]  /*3d9e0*/  IMAD.MOV.U32 R3, RZ, RZ, R15 ;  /* 0x000000ffff037224 */ /* 0x000fc600078e000f */
[----:B--2---:R2:W-:Y:S01]  /*3d9f0*/  STL.64 [R1+0x2c18], R4 ;  /* 0x002c180401007387 */ /* 0x0045e20000100a00 */
[----:B-1----:R-:W4:Y:S02]  /*3da00*/  LDL R6, [R1+0xa8] ;  /* 0x0000a80001067983 */ /* 0x002f240000100800 */
[----:B------:R-:W4:Y:S08]  /*3da10*/  LDL R7, [R1+0xac] ;  /* 0x0000ac0001077983 */ /* 0x000f300000100800 */
[----:B------:R-:W-:Y:S01]  /*3da20*/  STL.64 [R1+0x360], R24 ;  /* 0x0003601801007387 */ /* 0x000fe20000100a00 */
[----:B------:R1:W-:Y:S01]  /*3da30*/  STL.64 [R1+0x368], R26 ;  /* 0x0003681a01007387 */ /* 0x0003e20000100a00 */
[----:B--2---:R-:W-:-:S03]  /*3da40*/  IMAD.MOV.U32 R4, RZ, RZ, R14 ;  /* 0x000000ffff047224 */ /* 0x004fc600078e000e */
        /* <DEDUP_REMOVED lines=8> */
[----:B-1----:R-:W-:Y:S02]  /*3dad0*/  IMAD.MOV.U32 R12, RZ, RZ, R26 ;  /* 0x000000ffff0c7224 */ /* 0x002fe400078e001a */
[----:B------:R-:W2:Y:S02]  /*3dae0*/  LDL.LU.64 R26, [R1+0x2cd0] ;  /* 0x002cd000011a7983 */ /* 0x000ea40000300a00 */
        /* <DEDUP_REMOVED lines=8> */
[----:B------:R-:W2:Y:S01]  /*3db70*/  LDL.LU.64 R26, [R1+0x2cb8] ;  /* 0x002cb800011a7983 */ /* 0x000ea20000300a00 */
[----:B----4-:R-:W-:Y:S01]  /*3db80*/  HMMA.1688.F32.TF32 R16, R8, R6, R16 ;  /* 0x000000060810723c */ /* 0x010fe20000081010 */
[----:B------:R1:W-:Y:S06]  /*3db90*/  STL.64 [R1+0x2c30], R6 ;  /* 0x002c300601007387 */ /* 0x0003ec0000100a00 */
[----:B-1----:R-:W-:-:S02]  /*3dba0*/  IMAD.MOV.U32 R6, RZ, RZ, R14 ;  /* 0x000000ffff067224 */ /* 0x002fc400078e000e */
[----:B------:R-:W-:Y:S11]  /*3dbb0*/  IMAD.MOV.U32 R7, RZ, RZ, R13 ;  /* 0x000000ffff077224 */ /* 0x000ff600078e000d */
[----:B------:R-:W-:Y:S03]  /*3dbc0*/  @!UPT UIADD3 URZ, URZ, URZ, URZ ;  /* 0x0000003f3f3ff290 */ /* 0x000fe6000fffe03f */
[----:B------:R1:W-:Y:S01]  /*3dbd0*/  STL.64 [R1+0x330], R16 ;  /* 0x0003301001007387 */ /* 0x0003e20000100a00 */
[----:B------:R4:W-:Y:S02]  /*3dbe0*/  STL.64 [R1+0x338], R18 ;  /* 0x0003381201007387 */ /* 0x0009e40000100a00 */
[----:B------:R3:W-:Y:S01]  /*3dbf0*/  STL.64 [R1+0x2c48], R6 ;  /* 0x002c480601007387 */ /* 0x0007e20000100a00 */
[----:B-1----:R-:W2:Y:S01]  /*3dc00*/  LDL.LU R16, [R1+0x300] ;  /* 0x0003000001107983 */ /* 0x002ea20000300800 */
[----:B------:R-:W2:Y:S02]  /*3dc10*/  LDL.LU R17, [R1+0x304] ;  /* 0x0003040001117983 */ /* 0x000ea40000300800 */
[----:B----4-:R-:W4:Y:S02]  /*3dc20*/  LDL.LU R18, [R1+0x308] ;  /* 0x0003080001127983 */ /* 0x010f240000300800 */
[----:B---3--:R-:W-:Y:S02]  /*3dc30*/  IMAD.MOV.U32 R6, RZ, RZ, R12 ;  /* 0x000000ffff067224 */ /* 0x008fe400078e000c */
[----:B------:R-:W-:Y:S01]  /*3dc40*/  IMAD.MOV.U32 R7, RZ, RZ, R5 ;  /* 0x000000ffff077224 */ /* 0x000fe200078e0005 */
[----:B------:R-:W4:Y:S01]  /*3dc50*/  LDL.LU R19, [R1+0x30c] ;  /* 0x00030c0001137983 */ /* 0x000f220000300800 */
[----:B------:R-:W3:Y:S02]  /*3dc60*/  LDL.LU R12, [R1+0x270] ;  /* 0x00027000010c7983 */ /* 0x000ee40000300800 */
[----:B------:R-:W3:Y:S02]  /*3dc70*/  LDL.LU R13, [R1+0x274] ;  /* 0x00027400010d7983 */ /* 0x000ee40000300800 */
[----:B------:R-:W3:Y:S01]  /*3dc80*/  LDL.LU R14, [R1+0x278] ;  /* 0x00027800010e7983 */ /* 0x000ee20000300800 */
[----:B------:R-:W3:Y:S01]  /*3dc90*/  LDL.LU R15, [R1+0x27c] ;  /* 0x00027c00010f7983 */ /* 0x000ee20000300800 */
[----:B------:R-:W-:Y:S01]  /*3dca0*/  STL.64 [R1+0x2c60], R6 ;  /* 0x002c600601007387 */ /* 0x000fe20000100a00 */
[C---:B--2---:R-:W-:Y:S02]  /*3dcb0*/  HMMA.1688.F32.TF32 R24, R8.reuse, R26, R20 ;  /* 0x0000001a0818723c */ /* 0x044fe40000081014 */
[----:B------:R-:W2:Y:S01]  /*3dcc0*/  LDL.LU.64 R22, [R1+0x2cb0] ;  /* 0x002cb00001167983 */ /* 0x000ea20000300a00 */
[----:B------:R-:W2:Y:S11]  /*3dcd0*/  LDL.LU.64 R20, [R1+0x2ca8] ;  /* 0x002ca80001147983 */ /* 0x000eb60000300a00 */
[----:B------:R-:W-:Y:S09]  /*3dce0*/  @!UPT UIADD3 URZ, URZ, URZ, URZ ;  /* 0x0000003f3f3ff290 */ /* 0x000ff2000fffe03f */
[----:B------:R-:W-:Y:S01]  /*3dcf0*/  STL.64 [R1+0x320], R24 ;  /* 0x0003201801007387 */ /* 0x000fe20000100a00 */
[----:B------:R1:W-:Y:S03]  /*3dd00*/  STL.64 [R1+0x328], R26 ;  /* 0x0003281a01007387 */ /* 0x0003e60000100a00 */
[----:B-1----:R-:W2:Y:S02]  /*3dd10*/  LDL.LU.64 R26, [R1+0x2ca0] ;  /* 0x002ca000011a7983 */ /* 0x002ea40000300a00 */
[----:B--2---:R-:W-:Y:S11]  /*3dd20*/  HMMA.1688.F32.TF32 R20, R8, R26, R20 ;  /* 0x0000001a0814723c */ /* 0x004ff60000081014 */
[----:B------:R-:W-:Y:S11]  /*3dd30*/  @!UPT UIADD3 URZ, URZ, URZ, URZ ;  /* 0x0000003f3f3ff290 */ /* 0x000ff6000fffe03f */
[----:B------:R-:W-:Y:S01]  /*3dd40*/  @!UPT UIADD3 URZ, URZ, URZ, URZ ;  /* 0x0000003f3f3ff290 */ /* 0x000fe2000fffe03f */
[----:B------:R-:W-:Y:S01]  /*3dd50*/  STL.64 [R1+0x310], R20 ;  /* 0x0003101401007387 */ /* 0x000fe20000100a00 */
[----:B------:R1:W-:Y:S03]  /*3dd60*/  STL.64 [R1+0x318], R22 ;  /* 0x0003181601007387 */ /* 0x0003e60000100a00 */
[----:B-1----:R-:W4:Y:S01]  /*3dd70*/  LDL.LU.64 R22, [R1+0x2c98] ;  /* 0x002c980001167983 */ /* 0x002f220000300a00 */
        /* <DEDUP_REMOVED lines=9> */
[----:B------:R-:W-:-:S02]  /*3de10*/  IMAD.MOV.U32 R26, RZ, RZ, R28 ;  /* 0x000000ffff1a7224 */ /* 0x000fc400078e001c */
        /* <DEDUP_REMOVED lines=14> */
[----:B---3--:R-:W-:-:S02]  /*3df00*/  IMAD.MOV.U32 R26, RZ, RZ, R29 ;  /* 0x000000ffff1a7224 */ /* 0x008fc400078e001d */
[----:B------:R-:W-:Y:S01]  /*3df10*/  STL.64 [R1+0x300], R16 ;  /* 0x0003001001007387 */ /* 0x000fe20000100a00 */
[----:B------:R1:W-:Y:S01]  /*3df20*/  STL [R1+0x308], R18 ;  /* 0x0003081201007387 */ /* 0x0003e20000100800 */
[----:B------:R-:W-:-:S03]  /*3df30*/  IMAD.MOV.U32 R29, RZ, RZ, R19 ;  /* 0x000000ffff1d7224 */ /* 0x000fc600078e0013 */
[----:B-1----:R-:W3:Y:S02]  /*3df40*/  LDL.LU.64 R18, [R1+0x2c88] ;  /* 0x002c880001127983 */ /* 0x002ee40000300a00 */
[----:B------:R-:W-:Y:S02]  /*3df50*/  STL [R1+0x2afc], R29 ;  /* 0x002afc1d01007387 */ /* 0x000fe40000100800 */
[----:B------:R-:W-:Y:S02]  /*3df60*/  IMAD.MOV.U32 R6, RZ, RZ, R4 ;  /* 0x000000ffff067224 */ /* 0x000fe400078e0004 */
[----:B------:R-:W-:Y:S02]  /*3df70*/  IMAD.MOV.U32 R7, RZ, RZ, R3 ;  /* 0x000000ffff077224 */ /* 0x000fe400078e0003 */
[----:B------:R-:W-:Y:S01]  /*3df80*/  IMAD.MOV.U32 R27, RZ, RZ, R28 ;  /* 0x000000ffff1b7224 */ /* 0x000fe200078e001c */
[----:B---3--:R-:W-:Y:S01]  /*3df90*/  HMMA.1688.F32.TF32 R8, R8, R18, R12 ;  /* 0x000000120808723c */ /* 0x008fe2000008100c */
[----:B------:R-:W2:Y:S01]  /*3dfa0*/  LDL.LU.64 R14, [R1+0x2c80] ;  /* 0x002c8000010e7983 */ /* 0x000ea20000300a00 */
[----:B------:R-:W2:Y:S11]  /*3dfb0*/  LDL.LU.64 R12, [R1+0x2c78] ;  /* 0x002c7800010c7983 */ /* 0x000eb60000300a00 */
[----:B------:R-:W-:Y:S10]  /*3dfc0*/  @!UPT UIADD3 URZ, URZ, URZ, URZ ;  /* 0x0000003f3f3ff290 */ /* 0x000ff4000fffe03f */
[----:B------:R1:W-:Y:S01]  /*3dfd0*/  STL.64 [R1+0x270], R8 ;  /* 0x0002700801007387 */ /* 0x0003e20000100a00 */
[----:B------:R3:W-:Y:S02]  /*3dfe0*/  STL [R1+0x278], R10 ;  /* 0x0002780a01007387 */ /* 0x0007e40000100800 */
[----:B------:R-:W-:Y:S01]  /*3dff0*/  IMAD.MOV.U32 R28, RZ, RZ, R11 ;  /* 0x000000ffff1c7224 */ /* 0x000fe200078e000b */
        /* <DEDUP_REMOVED lines=36> */
[----:B--2---:R-:W-:Y:S11]  /*3e240*/  HMMA.1688.F32.TF32 R4, R12, R18, R4 ;  /* 0x000000120c04723c */ /* 0x004ff60000081004 */
[----:B------:R-:W-:Y:S11]  /*3e250*/  @!UPT UIADD3 URZ, URZ, URZ, URZ ;  /* 0x0000003f3f3ff290 */ /* 0x000ff6000fffe03f */
[----:B------:R-:W-:Y:S01]  /*3e260*/  @!UPT UIADD3 URZ, URZ, URZ, URZ ;  /* 0x0000003f3f3ff290 */ /* 0x000fe2000fffe03f */
[----:B------:R1:W-:Y:S01]  /*3e270*/  STL.64 [R1+0x220], R4 ;  /* 0x0002200401007387 */ /* 0x0003e20000100a00 */
[----:B------:R-:W-:Y:S02]  /*3e280*/  STL.64 [R1+0x228], R6 ;  /* 0x0002280601007387 */ /* 0x000fe40000100a00 */
[----:B------:R-:W2:Y:S02]  /*3e290*/  LDL.LU R16, [R1+0x200] ;  /* 0x0002000001107983 */ /* 0x000ea40000300800 */
[----:B------:R3:W-:Y:S01]  /*3e2a0*/  STL.64 [R1+0x210], R8 ;  /* 0x0002100801007387 */ /* 0x0007e20000100a00 */
[----:B------:R4:W-:Y:S01]  /*3e2b0*/  STL.64 [R1+0x218], R10 ;  /* 0x0002180a01007387 */ /* 0x0009e20000100a00 */
[----:B------:R-:W2:Y:S02]  /*3e2c0*/  LDL.LU R17, [R1+0x204] ;  /* 0x0002040001117983 */ /* 0x000ea40000300800 */
[----:B-1----:R-:W-:Y:S02]  /*3e2d0*/  IMAD.MOV.U32 R4, RZ, RZ, R18 ;  /* 0x000000ffff047224 */ /* 0x002fe400078e0012 */
[----:B------:R-:W2:Y:S01]  /*3e2e0*/  LDL.LU R18, [R1+0x208] ;  /* 0x0002080001127983 */ /* 0x000ea20000300800 */
[----:B------:R-:W2:Y:S02]  /*3e2f0*/  LDL.LU R19, [R1+0x20c] ;  /* 0x00020c0001137983 */ /* 0x000ea40000300800 */
[----:B------:R1:W-:Y:S02]  /*3e300*/  STL.64 [R1+0x2b98], R26 ;  /* 0x002b981a01007387 */ /* 0x0003e40000100a00 */
[----:B---3--:R-:W3:Y:S01]  /*3e310*/  LDL.LU R8, [R1+0x140] ;  /* 0x0001400001087983 */ /* 0x008ee20000300800 */
[----:B------:R-:W3:Y:S01]  /*3e320*/  LDL.LU R9, [R1+0x144] ;  /* 0x0001440001097983 */ /* 0x000ee20000300800 */
[----:B----4-:R-:W4:Y:S02]  /*3e330*/  LDL.LU R10, [R1+0x148] ;  /* 0x00014800010a7983 */ /* 0x010f240000300800 */
[----:B------:R-:W4:Y:S02]  /*3e340*/  LDL.LU R11, [R1+0x14c] ;  /* 0x00014c00010b7983 */ /* 0x000f240000300800 */
[----:B-1----:R-:W-:-:S02]  /*3e350*/  IMAD.MOV.U32 R26, RZ, RZ, R4 ;  /* 0x000000ffff1a7224 */ /* 0x002fc400078e0004 */
        /* <DEDUP_REMOVED lines=10> */
[----:B----4-:R1:W-:Y:S01]  /*3e400*/  STL.64 [R1+0x2bd8], R10 ;  /* 0x002bd80a01007387 */ /* 0x0103e20000100a00 */
[----:B---3--:R-:W-:Y:S03]  /*3e410*/  STL.64 [R1+0x2bd0], R8 ;  /* 0x002bd00801007387 */ /* 0x008fe60000100a00 */
[----:B-1----:R-:W3:Y:S01]  /*3e420*/  LDL.64 R10, [R1+0xc8] ;  /* 0x0000c800010a7983 */ /* 0x002ee20000100a00 */
[----:B------:R-:W-:-:S03]  /*3e430*/  IMAD.MOV.U32 R27, RZ, RZ, R3 ;  /* 0x000000ffff1b7224 */ /* 0x000fc600078e0003 */
[----:B---3--:R1:W-:Y:S04]  /*3e440*/  STL.64 [R1+0x2be8], R10 ;  /* 0x002be80a01007387 */ /* 0x0083e80000100a00 */
[----:B-1----:R-:W3:Y:S01]  /*3e450*/  LDL.64 R10, [R1+0xd8] ;  /* 0x0000d800010a7983 */ /* 0x002ee20000100a00 */
[----:B------:R1:W-:Y:S03]  /*3e460*/  STL.64 [R1+0x2bb0], R26 ;  /* 0x002bb01a01007387 */ /* 0x0003e60000100a00 */
[----:B-1----:R-:W4:Y:S01]  /*3e470*/  LDL.64 R26, [R1+0xa8] ;  /* 0x0000a800011a7983 */ /* 0x002f220000100a00 */
[C---:B------:R-:W-:Y:S03]  /*3e480*/  HMMA.1688.F32.TF32 R16, R12.reuse, R22, R16 ;  /* 0x000000160c10723c */ /* 0x040fe60000081010 */
[----:B----4-:R1:W-:Y:S04]  /*3e490*/  STL.64 [R1+0x2bc8], R26 ;  /* 0x002bc81a01007387 */ /* 0x0103e80000100a00 */
[----:B-1----:R-:W4:Y:S04]  /*3e4a0*/  LDL.64 R26, [R1+0xb8] ;  /* 0x0000b800011a7983 */ /* 0x002f280000100a00 */
[----:B----4-:R1:W-:Y:S01]  /*3e4b0*/  STL.64 [R1+0x2be0], R26 ;  /* 0x002be01a01007387 */ /* 0x0103e20000100a00 */
[----:B------:R-:W4:Y:S02]  /*3e4c0*/  LDL.LU R24, [R1+0x150] ;  /* 0x0001500001187983 */ /* 0x000f240000300800 */
[----:B------:R-:W4:Y:S01]  /*3e4d0*/  LDL.LU R25, [R1+0x154] ;  /* 0x0001540001197983 */ /* 0x000f220000300800 */
[----:B-1----:R-:W4:Y:S01]  /*3e4e0*/  LDL.LU R26, [R1+0x158] ;  /* 0x00015800011a7983 */ /* 0x002f220000300800 */
[----:B------:R-:W4:Y:S07]  /*3e4f0*/  LDL.LU R27, [R1+0x15c] ;  /* 0x00015c00011b7983 */ /* 0x000f2e0000300800 */
        /* <DEDUP_REMOVED lines=29> */
[----:B----4-:R-:W4:Y:S02]  /*3e6d0*/  LDL.LU R14, [R1+0x108] ;  /* 0x00010800010e7983 */ /* 0x010f240000300800 */
[----:B------:R-:W4:Y:S01]  /*3e6e0*/  LDL.LU R15, [R1+0x10c] ;  /* 0x00010c00010f7983 */ /* 0x000f220000300800 */
        /* <DEDUP_REMOVED lines=46> */
[----:B-1----:R-:W4:Y:S01]  /*3e9d0*/  LDL.LU.64 R22, [R1+0x2b90] ;  /* 0x002b900001167983 */ /* 0x002f220000300a00 */
[----:B------:R-:W-:Y:S02]  /*3e9e0*/  IMAD.MOV.U32 R29, RZ, RZ, R26 ;  /* 0x000000ffff1d7224 */ /* 0x000fe400078e001a */
[----:B------:R-:W-:Y:S02]  /*3e9f0*/  IMAD.MOV.U32 R3, RZ, RZ, R27 ;  /* 0x000000ffff037224 */ /* 0x000fe400078e001b */
[----:B------:R-:W2:Y:S01]  /*3ea00*/  LDL.LU.64 R26, [R1+0x2b88] ;  /* 0x002b8800011a7983 */ /* 0x000ea20000300a00 */
[----:B------:R-:W2:Y:S01]  /*3ea10*/  LDL.LU.64 R24, [R1+0x2b80] ;  /* 0x002b800001187983 */ /* 0x000ea20000300a00 */
[C---:B----4-:R-:W-:Y:S02]  /*3ea20*/  HMMA.1688.F32.TF32 R12, R16.reuse, R22, R12 ;  /* 0x00000016100c723c */ /* 0x050fe4000008100c */
[----:B------:R1:W-:Y:S04]  /*3ea30*/  STL.64 [R1+0x2b00], R22 ;  /* 0x002b001601007387 */ /* 0x0003e80000100a00 */
[----:B-1----:R-:W2:Y:S11]  /*3ea40*/  LDL.64 R22, [R1+0x8] ;  /* 0x0000080001167983 */ /* 0x002eb60000100a00 */
[----:B------:R-:W-:Y:S06]  /*3ea50*/  @!UPT UIADD3 URZ, URZ, URZ, URZ ;  /* 0x0000003f3f3ff290 */ /* 0x000fec000fffe03f */
[----:B------:R1:W-:Y:S01]  /*3ea60*/  STL.64 [R1+0x100], R12 ;  /* 0x0001000c01007387 */ /* 0x0003e20000100a00 */
[----:B------:R-:W-:Y:S02]  /*3ea70*/  STL.64 [R1+0x108], R14 ;  /* 0x0001080e01007387 */ /* 0x000fe40000100a00 */
[----:B------:R-:W-:Y:S04]  /*3ea80*/  LDS R14, [R0+0x93280] ;  /* 0x09328000000e7984 */ /* 0x000fe80000000800 */
[----:B------:R-:W3:Y:S01]  /*3ea90*/  LDS R15, [R2+0x93280] ;  /* 0x09328000020f7984 */ /* 0x000ee20000000800 */
[----:B--2---:R-:W-:Y:S03]  /*3eaa0*/  HMMA.1688.F32.TF32 R16, R16, R22, R24 ;  /* 0x000000161010723c */ /* 0x004fe60000081018 */
[----:B-1----:R-:W-:-:S02]  /*3eab0*/  IMAD.MOV.U32 R13, RZ, RZ, R22 ;  /* 0x000000ffff0d7224 */ /* 0x002fc400078e0016 */
[----:B------:R-:W-:Y:S02]  /*3eac0*/  IMAD.MOV.U32 R12, RZ, RZ, R23 ;  /* 0x000000ffff0c7224 */ /* 0x000fe400078e0017 */
[----:B------:R-:W-:Y:S02]  /*3ead0*/  IMAD.MOV.U32 R26, RZ, RZ, R13 ;  /* 0x000000ffff1a7224 */ /* 0x000fe400078e000d */
[----:B------:R-:W-:Y:S01]  /*3eae0*/  IMAD.MOV.U32 R27, RZ, RZ, R12 ;  /* 0x000000ffff1b7224 */ /* 0x000fe200078e000c */
[----:B------:R-:W-:Y:S04]  /*3eaf0*/  LDS R13, [R2+0x92280] ;  /* 0x09228000020d7984 */ /* 0x000fe80000000800 */
[----:B------:R-:W1:Y:S09]  /*3eb00*/  LDS R12, [R0+0x92280] ;  /* 0x09228000000c7984 */ /* 0x000e720000000800 */
[----:B------:R-:W-:Y:S01]  /*3eb10*/  STL.64 [R1+0x430], R16 ;  /* 0x0004301001007387 */ /* 0x000fe20000100a00 */
[----:B------:R-:W-:Y:S02]  /*3eb20*/  STL.64 [R1+0x438], R18 ;  /* 0x0004381201007387 */ /* 0x000fe40000100a00 */
[----:B------:R-:W-:Y:S02]  /*3eb30*/  STL.64 [R1+0x2b08], R26 ;  /* 0x002b081a01007387 */ /* 0x000fe40000100a00 */
[----:B------:R-:W2:Y:S01]  /*3eb40*/  LDL.LU R20, [R1+0x390] ;  /* 0x0003900001147983 */ /* 0x000ea20000300800 */
[----:B------:R-:W2:Y:S01]  /*3eb50*/  LDL.LU R21, [R1+0x394] ;  /* 0x0003940001157983 */ /* 0x000ea20000300800 */
[----:B------:R-:W4:Y:S02]  /*3eb60*/  LDL.LU R22, [R1+0x398] ;  /* 0x0003980001167983 */ /* 0x000f240000300800 */
[----:B------:R-:W4:Y:S01]  /*3eb70*/  LDL.LU R23, [R1+0x39c] ;  /* 0x00039c0001177983 */ /* 0x000f220000300800 */
[----:B------:R-:W-:Y:S04]  /*3eb80*/  LDS R18, [R0+0x93300] ;  /* 0x0933000000127984 */ /* 0x000fe80000000800 */
[----:B------:R-:W1:Y:S04]  /*3eb90*/  LDS R19, [R2+0x93300] ;  /* 0x0933000002137984 */ /* 0x000e680000000800 */
[----:B------:R-:W-:Y:S04]  /*3eba0*/  LDS R16, [R0+0x92300] ;  /* 0x0923000000107984 */ /* 0x000fe80000000800 */
[----:B------:R-:W1:Y:S04]  /*3ebb0*/  LDS R17, [R2+0x92300] ;  /* 0x0923000002117984 */ /* 0x000e680000000800 */
[----:B----4-:R-:W-:Y:S01]  /*3ebc0*/  STL.64 [R1+0x2b18], R22 ;  /* 0x002b181601007387 */ /* 0x010fe20000100a00 */
[----:B--2---:R2:W-:Y:S03]  /*3ebd0*/  STL.64 [R1+0x2b10], R20 ;  /* 0x002b101401007387 */ /* 0x0045e60000100a00 */
[----:B--2---:R-:W2:Y:S01]  /*3ebe0*/  LDL.LU R20, [R1+0x3a0] ;  /* 0x0003a00001147983 */ /* 0x004ea20000300800 */
[----:B------:R-:W2:Y:S02]  /*3ebf0*/  LDL.LU R21, [R1+0x3a4] ;  /* 0x0003a40001157983 */ /* 0x000ea40000300800 */
[----:B------:R-:W4:Y:S02]  /*3ec00*/  LDL.LU R22, [R1+0x3a8] ;  /* 0x0003a80001167983 */ /* 0x000f240000300800 */
[----:B------:R-:W4:Y:S02]  /*3ec10*/  LDL.LU R23, [R1+0x3ac] ;  /* 0x0003ac0001177983 */ /* 0x000f240000300800 */
[----:B----4-:R4:W-:Y:S01]  /*3ec20*/  STL.64 [R1+0x2b28], R22 ;  /* 0x002b281601007387 */ /* 0x0109e20000100a00 */
[----:B--2---:R-:W-:Y:S02]  /*3ec30*/  STL.64 [R1+0x2b20], R20 ;  /* 0x002b201401007387 */ /* 0x004fe40000100a00 */
[----:B----4-:R-:W-:-:S02]  /*3ec40*/  IMAD.MOV.U32 R22, RZ, RZ, R11 ;  /* 0x000000ffff167224 */ /* 0x010fc400078e000b */
[----:B------:R-:W-:Y:S01]  /*3ec50*/  IMAD.MOV.U32 R23, RZ, RZ, R10 ;  /* 0x000000ffff177224 */ /* 0x000fe200078e000a */
[----:B------:R-:W-:Y:S04]  /*3ec60*/  LDS R11, [R2+0x93200] ;  /* 0x09320000020b7984 */ /* 0x000fe80000000800 */
[----:B------:R-:W-:Y:S04]  /*3ec70*/  LDS R10, [R0+0x93200] ;  /* 0x09320000000a7984 */ /* 0x000fe80000000800 */
[----:B------:R2:W-:Y:S02]  /*3ec80*/  STL.64 [R1+0x2b38], R22 ;  /* 0x002b381601007387 */ /* 0x0005e40000100a00 */
[----:B--2---:R-:W-:-:S02]  /*3ec90*/  IMAD.MOV.U32 R22, RZ, RZ, R9 ;  /* 0x000000ffff167224 */ /* 0x004fc400078e0009 */
[----:B------:R-:W-:Y:S01]  /*3eca0*/  IMAD.MOV.U32 R23, RZ, RZ, R8 ;  /* 0x000000ffff177224 */ /* 0x000fe200078e0008 */
[----:B------:R-:W-:Y:S04]  /*3ecb0*/  LDS R9, [R2+0x92200] ;  /* 0x0922000002097984 */ /* 0x000fe80000000800 */
[----:B------:R-:W-:Y:S04]  /*3ecc0*/  LDS R8, [R0+0x92200] ;  /* 0x0922000000087984 */ /* 0x000fe80000000800 */
[----:B------:R-:W-:Y:S01]  /*3ecd0*/  STL.64 [R1+0x2b50], R22 ;  /* 0x002b501601007387 */ /* 0x000fe20000100a00 */
[----:B------:R-:W2:Y:S03]  /*3ece0*/  LDL.64 R26, [R1+0x98] ;  /* 0x00009800011a7983 */ /* 0x000ea60000100a00 */
[----:B--2---:R2:W-:Y:S01]  /*3ecf0*/  STL.64 [R1+0x2b30], R26 ;  /* 0x002b301a01007387 */ /* 0x0045e20000100a00 */
[----:B------:R-:W4:Y:S02]  /*3ed00*/  LDL.LU R24, [R1+0x3b0] ;  /* 0x0003b00001187983 */ /* 0x000f240000300800 */
[----:B------:R-:W4:Y:S01]  /*3ed10*/  LDL.LU R25, [R1+0x3b4] ;  /* 0x0003b40001197983 */ /* 0x000f220000300800 */
[----:B--2---:R-:W2:Y:S01]  /*3ed20*/  LDL.LU R26, [R1+0x3b8] ;  /* 0x0003b800011a7983 */ /* 0x004ea20000300800 */
[----:B------:R-:W2:Y:S02]  /*3ed30*/  LDL.LU R27, [R1+0x3bc] ;  /* 0x0003bc00011b7983 */ /* 0x000ea40000300800 */
[----:B------:R-:W-:-:S02]  /*3ed40*/  IMAD.MOV.U32 R22, RZ, RZ, R7 ;  /* 0x000000ffff167224 */ /* 0x000fc400078e0007 */
[----:B------:R-:W-:Y:S01]  /*3ed50*/  IMAD.MOV.U32 R23, RZ, RZ, R6 ;  /* 0x000000ffff177224 */ /* 0x000fe200078e0006 */
[----:B------:R-:W-:Y:S04]  /*3ed60*/  LDS R7, [R2+0x93180] ;  /* 0x0931800002077984 */ /* 0x000fe80000000800 */
[----:B------:R-:W-:Y:S04]  /*3ed70*/  LDS R6, [R0+0x93180] ;  /* 0x0931800000067984 */ /* 0x000fe80000000800 */
[----:B------:R-:W-:Y:S04]  /*3ed80*/  STL.64 [R1+0x2b68], R22 ;  /* 0x002b681601007387 */ /* 0x000fe80000100a00 */
[----:B--2---:R-:W-:Y:S01]  /*3ed90*/  STL.64 [R1+0x2b48], R26 ;  /* 0x002b481a01007387 */ /* 0x004fe20000100a00 */
[----:B----4-:R2:W-:Y:S03]  /*3eda0*/  STL.64 [R1+0x2b40], R24 ;  /* 0x002b401801007387 */ /* 0x0105e60000100a00 */
[----:B--2---:R-:W2:Y:S01]  /*3edb0*/  LDL.LU R24, [R1+0x3c0] ;  /* 0x0003c00001187983 */ /* 0x004ea20000300800 */
[----:B------:R-:W2:Y:S02]  /*3edc0*/  LDL.LU R25, [R1+0x3c4] ;  /* 0x0003c40001197983 */ /* 0x000ea40000300800 */
[----:B------:R-:W4:Y:S02]  /*3edd0*/  LDL.LU R26, [R1+0x3c8] ;  /* 0x0003c800011a7983 */ /* 0x000f240000300800 */
[----:B------:R-:W4:Y:S02]  /*3ede0*/  LDL.LU R27, [R1+0x3cc] ;  /* 0x0003cc00011b7983 */ /* 0x000f240000300800 */
[----:B----4-:R-:W-:Y:S01]  /*3edf0*/  STL.64 [R1+0x2b60], R26 ;  /* 0x002b601a01007387 */ /* 0x010fe20000100a00 */
[----:B--2---:R2:W-:Y:S03]  /*3ee00*/  STL.64 [R1+0x2b58], R24 ;  /* 0x002b581801007387 */ /* 0x0045e60000100a00 */
[----:B--2---:R-:W2:Y:S01]  /*3ee10*/  LDL.LU R24, [R1+0x3d0] ;  /* 0x0003d00001187983 */ /* 0x004ea20000300800 */
[----:B------:R-:W2:Y:S02]  /*3ee20*/  LDL.LU R25, [R1+0x3d4] ;  /* 0x0003d40001197983 */ /* 0x000ea40000300800 */
[----:B------:R-:W4:Y:S02]  /*3ee30*/  LDL.LU R26, [R1+0x3d8] ;  /* 0x0003d800011a7983 */ /* 0x000f240000300800 */
[----:B------:R-:W4:Y:S02]  /*3ee40*/  LDL.LU R27, [R1+0x3dc] ;  /* 0x0003dc00011b7983 */ /* 0x000f240000300800 */
[----:B------:R-:W-:-:S02]  /*3ee50*/  IMAD.MOV.U32 R22, RZ, RZ, R5 ;  /* 0x000000ffff167224 */ /* 0x000fc400078e0005 */
[----:B------:R-:W-:Y:S01]  /*3ee60*/  IMAD.MOV.U32 R23, RZ, RZ, R4 ;  /* 0x000000ffff177224 */ /* 0x000fe200078e0004 */
[----:B------:R-:W-:Y:S04]  /*3ee70*/  LDS R5, [R2+0x92180] ;  /* 0x0921800002057984 */ /* 0x000fe80000000800 */
[----:B------:R-:W1:Y:S04]  /*3ee80*/  LDS R4, [R0+0x92180] ;  /* 0x0921800000047984 */ /* 0x000e680000000800 */
[----:B----4-:R-:W-:Y:S01]  /*3ee90*/  STL.64 [R1+0x2b78], R26 ;  /* 0x002b781a01007387 */ /* 0x010fe20000100a00 */
[----:B--2---:R2:W-:Y:S03]  /*3eea0*/  STL.64 [R1+0x2b70], R24 ;  /* 0x002b701801007387 */ /* 0x0045e60000100a00 */
[----:B--2---:R-:W2:Y:S01]  /*3eeb0*/  LDL.LU R24, [R1+0x3e0] ;  /* 0x0003e00001187983 */ /* 0x004ea20000300800 */
[----:B------:R-:W2:Y:S02]  /*3eec0*/  LDL.LU R25, [R1+0x3e4] ;  /* 0x0003e40001197983 */ /* 0x000ea40000300800 */
[----:B------:R-:W2:Y:S02]  /*3eed0*/  LDL.LU R26, [R1+0x3e8] ;  /* 0x0003e800011a7983 */ /* 0x000ea40000300800 */
[----:B------:R-:W2:Y:S01]  /*3eee0*/  LDL.LU R27, [R1+0x3ec] ;  /* 0x0003ec00011b7983 */ /* 0x000ea20000300800 */
[----:B---3--:R-:W-:Y:S01]  /*3eef0*/  STL.64 [R1+0x2a88], R14 ;  /* 0x002a880e01007387 */ /* 0x008fe20000100a00 */
[----:B-1----:R1:W-:Y:S03]  /*3ef00*/  STL.64 [R1+0x2a80], R12 ;  /* 0x002a800c01007387 */ /* 0x0023e60000100a00 */
[----:B-1----:R-:W3:Y:S01]  /*3ef10*/  LDL.LU R12, [R1+0x2f0] ;  /* 0x0002f000010c7983 */ /* 0x002ee20000300800 */
[----:B------:R-:W3:Y:S02]  /*3ef20*/  LDL.LU R13, [R1+0x2f4] ;  /* 0x0002f400010d7983 */ /* 0x000ee40000300800 */
[----:B------:R-:W3:Y:S02]  /*3ef30*/  LDL.LU R14, [R1+0x2f8] ;  /* 0x0002f800010e7983 */ /* 0x000ee40000300800 */
[----:B------:R-:W3:Y:S01]  /*3ef40*/  LDL.LU R15, [R1+0x2fc] ;  /* 0x0002fc00010f7983 */ /* 0x000ee20000300800 */
[----:B------:R-:W-:Y:S01]  /*3ef50*/  STL.64 [R1+0x29f0], R18 ;  /* 0x0029f01201007387 */ /* 0x000fe20000100a00 */
        /* <DEDUP_REMOVED lines=46> */
[----:B-1----:R-:W2:Y:S01]  /*3f240*/  LDL.LU.64 R22, [R1+0x2b00] ;  /* 0x002b000001167983 */ /* 0x002ea20000300a00 */
[----:B------:R1:W-:Y:S02]  /*3f250*/  STL.64 [R1+0x2ad8], R18 ;  /* 0x002ad81201007387 */ /* 0x0003e40000100a00 */
[----:B------:R-:W2:Y:S02]  /*3f260*/  LDL.LU R16, [R1+0x380] ;  /* 0x0003800001107983 */ /* 0x000ea40000300800 */
[----:B------:R-:W2:Y:S01]  /*3f270*/  LDL.LU R17, [R1+0x384] ;  /* 0x0003840001117983 */ /* 0x000ea20000300800 */
[----:B-1----:R-:W2:Y:S01]  /*3f280*/  LDL.LU R18, [R1+0x388] ;  /* 0x0003880001127983 */ /* 0x002ea20000300800 */
[----:B------:R-:W2:Y:S02]  /*3f290*/  LDL.LU R19, [R1+0x38c] ;  /* 0x00038c0001137983 */ /* 0x000ea40000300800 */
[C---:B--2---:R-:W-:Y:S08]  /*3f2a0*/  HMMA.1688.F32.TF32 R16, R4.reuse, R22, R16 ;  /* 0x000000160410723c */ /* 0x044ff00000081010 */
[----:B---3--:R-:W-:Y:S01]  /*3f2b0*/  HMMA.1688.F32.TF32 R4, R4, R26, R12 ;  /* 0x0000001a0404723c */ /* 0x008fe2000008100c */
[----:B------:R-:W-:Y:S11]  /*3f2c0*/  STL.64 [R1+0x2ac0], R22 ;  /* 0x002ac01601007387 */ /* 0x000ff60000100a00 */
[----:B------:R-:W-:Y:S03]  /*3f2d0*/  @!UPT UIADD3 URZ, URZ, URZ, URZ ;  /* 0x0000003f3f3ff290 */ /* 0x000fe6000fffe03f */
[----:B------:R-:W-:Y:S01]  /*3f2e0*/  STL.64 [R1+0x380], R16 ;  /* 0x0003801001007387 */ /* 0x000fe20000100a00 */
[----:B------:R-:W-:Y:S02]  /*3f2f0*/  STL.64 [R1+0x388], R18 ;  /* 0x0003881201007387 */ /* 0x000fe40000100a00 */
[----:B------:R-:W2:Y:S05]  /*3f300*/  LDL.LU R12, [R1+0x290] ;  /* 0x00029000010c7983 */ /* 0x000eaa0000300800 */
[----:B------:R-:W-:Y:S01]  /*3f310*/  STL.64 [R1+0x2f0], R4 ;  /* 0x0002f00401007387 */ /* 0x000fe20000100a00 */
[----:B------:R-:W-:Y:S01]  /*3f320*/  STL.64 [R1+0x2f8], R6 ;  /* 0x0002f80601007387 */ /* 0x000fe20000100a00 */
        /* <DEDUP_REMOVED lines=9> */
[----:B------:R-:W4:Y:S01]  /*3f3c0*/  LDL.LU R20, [R1+0x2c0] ;  /* 0x0002c00001147983 */ /* 0x000f220000300800 */
[----:B------:R-:W4:Y:S02]  /*3f3d0*/  LDL.LU R21, [R1+0x2c4] ;  /* 0x0002c40001157983 */ /* 0x000f240000300800 */
[----:B------:R-:W2:Y:S02]  /*3f3e0*/  LDL.LU R22, [R1+0x2c8] ;  /* 0x0002c80001167983 */ /* 0x000ea40000300800 */
[----:B------:R-:W2:Y:S01]  /*3f3f0*/  LDL.LU R23, [R1+0x2cc] ;  /* 0x0002cc0001177983 */ /* 0x000ea20000300800 */
[----:B------:R-:W2:Y:S01]  /*3f400*/  LDL.LU R16, [R1+0x2d0] ;  /* 0x0002d00001107983 */ /* 0x000ea20000300800 */
[----:B------:R-:W2:Y:S02]  /*3f410*/  LDL.LU R17, [R1+0x2d4] ;  /* 0x0002d40001117983 */ /* 0x000ea40000300800 */
[----:B------:R-:W2:Y:S02]  /*3f420*/  LDL.LU R18, [R1+0x2d8] ;  /* 0x0002d80001127983 */ /* 0x000ea40000300800 */
[----:B------:R-:W2:Y:S02]  /*3f430*/  LDL.LU R19, [R1+0x2dc] ;  /* 0x0002dc0001137983 */ /* 0x000ea40000300800 */
[----:B--2---:R1:W-:Y:S01]  /*3f440*/  STL.64 [R1+0x2ae8], R18 ;  /* 0x002ae81201007387 */ /* 0x0043e20000100a00 */
[----:B------:R-:W-:Y:S03]  /*3f450*/  STL.64 [R1+0x2ae0], R16 ;  /* 0x002ae01001007387 */ /* 0x000fe60000100a00 */
[----:B-1----:R-:W2:Y:S01]  /*3f460*/  LDL.64 R18, [R1+0xd8] ;  /* 0x0000d80001127983 */ /* 0x002ea20000100a00 */
[----:B------:R1:W-:Y:S02]  /*3f470*/  STL.64 [R1+0x2ad0], R22 ;  /* 0x002ad01601007387 */ /* 0x0003e40000100a00 */
[----:B----4-:R4:W-:Y:S01]  /*3f480*/  STL.64 [R1+0x2ac8], R20 ;  /* 0x002ac81401007387 */ /* 0x0109e20000100a00 */
[----:B-1----:R-:W2:Y:S04]  /*3f490*/  LDL.64 R22, [R1+0xc8] ;  /* 0x0000c80001167983 */ /* 0x002ea80000100a00 */
[----:B--2---:R1:W-:Y:S01]  /*3f4a0*/  STL.64 [R1+0x2af0], R22 ;  /* 0x002af01601007387 */ /* 0x0043e20000100a00 */
[----:B----4-:R-:W2:Y:S02]  /*3f4b0*/  LDL.LU R20, [R1+0x2e0] ;  /* 0x0002e00001147983 */ /* 0x010ea40000300800 */
[----:B------:R-:W2:Y:S01]  /*3f4c0*/  LDL.LU R21, [R1+0x2e4] ;  /* 0x0002e40001157983 */ /* 0x000ea20000300800 */
[----:B-1----:R-:W2:Y:S01]  /*3f4d0*/  LDL.LU R22, [R1+0x2e8] ;  /* 0x0002e80001167983 */ /* 0x002ea20000300800 */
[----:B------:R-:W2:Y:S02]  /*3f4e0*/  LDL.LU R23, [R1+0x2ec] ;  /* 0x0002ec0001177983 */ /* 0x000ea40000300800 */
[----:B---3--:R1:W-:Y:S02]  /*3f4f0*/  STL.64 [R1+0x2ab0], R14 ;  /* 0x002ab00e01007387 */ /* 0x0083e40000100a00 */
[----:B------:R-:W-:Y:S01]  /*3f500*/  STL.64 [R1+0x2aa8], R12 ;  /* 0x002aa80c01007387 */ /* 0x000fe20000100a00 */
[----:B-1----:R-:W3:Y:S04]  /*3f510*/  LDL.64 R14, [R1+0xa8] ;  /* 0x0000a800010e7983 */ /* 0x002ee80000100a00 */
[----:B---3--:R1:W-:Y:S04]  /*3f520*/  STL.64 [R1+0x2ab8], R14 ;  /* 0x002ab80e01007387 */ /* 0x0083e80000100a00 */
        /* <DEDUP_REMOVED lines=10> */
[----:B--2---:R-:W-:Y:S02]  /*3f5d0*/  HMMA.1688.F32.TF32 R20, R8, R18, R20 ;  /* 0x000000120814723c */ /* 0x004fe40000081014 */
[----:B---3--:R-:W-:Y:S01]  /*3f5e0*/  STL.64 [R1+0x2a00], R6 ;  /* 0x002a000601007387 */ /* 0x008fe20000100a00 */
[----:B------:R1:W-:Y:S03]  /*3f5f0*/  STL.64 [R1+0x29f8], R4 ;  /* 0x0029f80401007387 */ /* 0x0003e60000100a00 */
[----:B-1----:R-:W2:Y:S01]  /*3f600*/  LDL.LU R4, [R1+0x190] ;  /* 0x0001900001047983 */ /* 0x002ea20000300800 */
[----:B------:R-:W2:Y:S02]  /*3f610*/  LDL.LU R5, [R1+0x194] ;  /* 0x0001940001057983 */ /* 0x000ea40000300800 */
[----:B------:R-:W3:Y:S02]  /*3f620*/  LDL.LU R6, [R1+0x198] ;  /* 0x0001980001067983 */ /* 0x000ee40000300800 */
[----:B------:R-:W3:Y:S02]  /*3f630*/  LDL.LU R7, [R1+0x19c] ;  /* 0x00019c0001077983 */ /* 0x000ee40000300800 */
[----:B---3--:R1:W-:Y:S01]  /*3f640*/  STL.64 [R1+0x2a10], R6 ;  /* 0x002a100601007387 */ /* 0x0083e20000100a00 */
[----:B--2---:R2:W-:Y:S02]  /*3f650*/  STL.64 [R1+0x2a08], R4 ;  /* 0x002a080401007387 */ /* 0x0045e40000100a00 */
[----:B-1----:R-:W-:-:S02]  /*3f660*/  IMAD.MOV.U32 R6, RZ, RZ, R29 ;  /* 0x000000ffff067224 */ /* 0x002fc400078e001d */
[----:B------:R-:W-:Y:S01]  /*3f670*/  IMAD.MOV.U32 R7, RZ, RZ, R3 ;  /* 0x000000ffff077224 */ /* 0x000fe200078e0003 */
[----:B------:R-:W3:Y:S01]  /*3f680*/  LDL.LU R29, [R1+0x2afc] ;  /* 0x002afc00011d7983 */ /* 0x000ee20000300800 */
[----:B------:R-:W3:Y:S03]  /*3f690*/  LDL.LU R3, [R1+0x2af8] ;  /* 0x002af80001037983 */ /* 0x000ee60000300800 */
[----:B------:R-:W-:Y:S02]  /*3f6a0*/  STL.64 [R1+0x2e0], R20 ;  /* 0x0002e01401007387 */ /* 0x000fe40000100a00 */
[----:B------:R1:W-:Y:S02]  /*3f6b0*/  STL.64 [R1+0x2e8], R22 ;  /* 0x0002e81601007387 */ /* 0x0003e40000100a00 */
[----:B--2---:R-:W-:Y:S02]  /*3f6c0*/  IMAD.MOV.U32 R5, RZ, RZ, R18 ;  /* 0x000000ffff057224 */ /* 0x004fe400078e0012 */
[----:B------:R-:W-:Y:S01]  /*3f6d0*/  IMAD.MOV.U32 R4, RZ, RZ, R19 ;  /* 0x000000ffff047224 */ /* 0x000fe200078e0013 */
        /* <DEDUP_REMOVED lines=21> */
[----:B------:R-:W4:Y:S02]  /*3f830*/  LDL.LU.64 R14, [R1+0x2ab8] ;  /* 0x002ab800010e7983 */ /* 0x000f240000300a00 */
[C---:B----4-:R-:W-:Y:S11]  /*3f840*/  HMMA.1688.F32.TF32 R24, R8.reuse, R14, R24 ;  /* 0x0000000e0818723c */ /* 0x050ff60000081018 */
[----:B------:R-:W-:Y:S11]  /*3f850*/  @!UPT UIADD3 URZ, URZ, URZ, URZ ;  /* 0x0000003f3f3ff290 */ /* 0x000ff6000fffe03f */
[----:B------:R-:W-:Y:S01]  /*3f860*/  @!UPT UIADD3 URZ, URZ, URZ, URZ ;  /* 0x0000003f3f3ff290 */ /* 0x000fe2000fffe03f */
[----:B------:R1:W-:Y:S01]  /*3f870*/  STL.64 [R1+0x2b0], R24 ;  /* 0x0002b01801007387 */ /* 0x0003e20000100a00 */
[----:B------:R-:W-:Y:S02]  /*3f880*/  STL.64 [R1+0x2b8], R26 ;  /* 0x0002b81a01007387 */ /* 0x000fe40000100a00 */
[----:B-1----:R-:W-:Y:S02]  /*3f890*/  IMAD.MOV.U32 R25, RZ, RZ, R14 ;  /* 0x000000ffff197224 */ /* 0x002fe400078e000e */
[----:B------:R-:W-:Y:S02]  /*3f8a0*/  IMAD.MOV.U32 R24, RZ, RZ, R15 ;  /* 0x000000ffff187224 */ /* 0x000fe400078e000f */
[----:B------:R-:W4:Y:S01]  /*3f8b0*/  LDL.LU.64 R14, [R1+0x2ab0] ;  /* 0x002ab000010e7983 */ /* 0x000f220000300a00 */
[----:B------:R-:W4:Y:S02]  /*3f8c0*/  LDL.LU.64 R12, [R1+0x2aa8] ;  /* 0x002aa800010c7983 */ /* 0x000f240000300a00 */
[----:B----4-:R-:W-:Y:S11]  /*3f8d0*/  HMMA.1688.F32.TF32 R12, R8, R6, R12 ;  /* 0x00000006080c723c */ /* 0x010ff6000008100c */
[----:B------:R-:W-:Y:S11]  /*3f8e0*/  @!UPT UIADD3 URZ, URZ, URZ, URZ ;  /* 0x0000003f3f3ff290 */ /* 0x000ff6000fffe03f */
[----:B------:R-:W-:Y:S01]  /*3f8f0*/  @!UPT UIADD3 URZ, URZ, URZ, URZ ;  /* 0x0000003f3f3ff290 */ /* 0x000fe2000fffe03f */
[----:B------:R-:W-:Y:S01]  /*3f900*/  STL.64 [R1+0x2a0], R12 ;  /* 0x0002a00c01007387 */ /* 0x000fe20000100a00 */
[----:B------:R1:W-:Y:S03]  /*3f910*/  STL.64 [R1+0x2a8], R14 ;  /* 0x0002a80e01007387 */ /* 0x0003e60000100a00 */
[----:B-1----:R-:W4:Y:S01]  /*3f920*/  LDL.LU.64 R14, [R1+0x2aa0] ;  /* 0x002aa000010e7983 */ /* 0x002f220000300a00 */
[----:B------:R-:W4:Y:S02]  /*3f930*/  LDL.LU.64 R12, [R1+0x2a98] ;  /* 0x002a9800010c7983 */ /* 0x000f240000300a00 */
        /* <DEDUP_REMOVED lines=10> */
[----:B------:R-:W2:Y:S01]  /*3f9e0*/  LDL.LU R24, [R1+0x280] ;  /* 0x0002800001187983 */ /* 0x000ea20000300800 */
[C---:B----4-:R-:W-:Y:S11]  /*3f9f0*/  HMMA.1688.F32.TF32 R12, R8.reuse, R18, R12 ;  /* 0x00000012080c723c */ /* 0x050ff6000008100c */
[----:B------:R-:W-:Y:S11]  /*3fa00*/  @!UPT UIADD3 URZ, URZ, URZ, URZ ;  /* 0x0000003f3f3ff290 */ /* 0x000ff6000fffe03f */
[----:B------:R-:W-:Y:S01]  /*3fa10*/  @!UPT UIADD3 URZ, URZ, URZ, URZ ;  /* 0x0000003f3f3ff290 */ /* 0x000fe2000fffe03f */
        /* <DEDUP_REMOVED lines=50> */
[----:B-1----:R-:W3:Y:S01]  /*3fd40*/  LDL.LU R8, [R1+0x180] ;  /* 0x0001800001087983 */ /* 0x002ee20000300800 */
[----:B------:R-:W3:Y:S02]  /*3fd50*/  LDL.LU R9, [R1+0x184] ;  /* 0x0001840001097983 */ /* 0x000ee40000300800 */
[----:B----4-:R-:W3:Y:S02]  /*3fd60*/  LDL.LU R10, [R1+0x188] ;  /* 0x00018800010a7983 */ /* 0x010ee40000300800 */
[----:B------:R-:W3:Y:S01]  /*3fd70*/  LDL.LU R11, [R1+0x18c] ;  /* 0x00018c00010b7983 */ /* 0x000ee20000300800 */
        /* <DEDUP_REMOVED lines=45> */
[----:B------:R-:W-:Y:S01]  /*40050*/  STL.64 [R1+0x180], R8 ;  /* 0x0001800801007387 */ /* 0x000fe20000100a00 */
[----:B------:R2:W-:Y:S02]  /*40060*/  STL.64 [R1+0x188], R10 ;  /* 0x0001880a01007387 */ /* 0x0005e40000100a00 */
[----:B--2---:R-:W-:Y:S02]  /*40070*/  HMMA.1688.F32.TF32 R8, R12, R26, R4 ;  /* 0x0000001a0c08723c */ /* 0x004fe40000081004 */
[----:B------:R-:W3:Y:S11]  /*40080*/  LDL.LU R4, [R1+0xe0] ;  /* 0x0000e00001047983 */ /* 0x000ef60000300800 */
[----:B------:R-:W-:Y:S10]  /*40090*/  @!UPT UIADD3 URZ, URZ, URZ, URZ ;  /* 0x0000003f3f3ff290 */ /* 0x000ff4000fffe03f */
[----:B------:R1:W-:Y:S01]  /*400a0*/  STL.64 [R1+0xf0], R8 ;  /* 0x0000f00801007387 */ /* 0x0003e20000100a00 */
[----:B------:R2:W-:Y:S02]  /*400b0*/  STL.64 [R1+0xf8], R10 ;  /* 0x0000f80a01007387 */ /* 0x0005e40000100a00 */
[----:B------:R-:W3:Y:S02]  /*400c0*/  LDL.LU R5, [R1+0xe4] ;  /* 0x0000e40001057983 */ /* 0x000ee40000300800 */
[----:B------:R-:W3:Y:S01]  /*400d0*/  LDL.LU R6, [R1+0xe8] ;  /* 0x0000e80001067983 */ /* 0x000ee20000300800 */
[----:B------:R-:W3:Y:S01]  /*400e0*/  LDL.LU R7, [R1+0xec] ;  /* 0x0000ec0001077983 */ /* 0x000ee20000300800 */
[----:B------:R-:W4:Y:S03]  /*400f0*/  LDL.LU.64 R22, [R1+0x88] ;  /* 0x0000880001167983 */ /* 0x000f260000300a00 */
[----:B----4-:R-:W-:Y:S01]  /*40100*/  STL.64 [R1+0x29a8], R22 ;  /* 0x0029a81601007387 */ /* 0x010fe20000100a00 */
[----:B-1----:R-:W4:Y:S02]  /*40110*/  LDL.LU R8, [R1+0x20] ;  /* 0x0000200001087983 */ /* 0x002f240000300800 */
[----:B------:R-:W4:Y:S02]  /*40120*/  LDL.LU R9, [R1+0x24] ;  /* 0x0000240001097983 */ /* 0x000f240000300800 */
[----:B--2---:R-:W2:Y:S01]  /*40130*/  LDL.LU R10, [R1+0x28] ;  /* 0x00002800010a7983 */ /* 0x004ea20000300800 */
[----:B------:R-:W2:Y:S01]  /*40140*/  LDL.LU R11, [R1+0x2c] ;  /* 0x00002c00010b7983 */ /* 0x000ea20000300800 */
[----:B------:R-:W2:Y:S02]  /*40150*/  LDL.LU R24, [R1+0x60] ;  /* 0x0000600001187983 */ /* 0x000ea40000300800 */
[----:B------:R-:W2:Y:S02]  /*40160*/  LDL.LU R25, [R1+0x64] ;  /* 0x0000640001197983 */ /* 0x000ea40000300800 */
[----:B------:R-:W2:Y:S01]  /*40170*/  LDL.LU R26, [R1+0x68] ;  /* 0x00006800011a7983 */ /* 0x000ea20000300800 */
[----:B------:R-:W2:Y:S04]  /*40180*/  LDL.LU R27, [R1+0x6c] ;  /* 0x00006c00011b7983 */ /* 0x000ea80000300800 */
[----:B--2---:R1:W-:Y:S01]  /*40190*/  STL.64 [R1+0x29e0], R26 ;  /* 0x0029e01a01007387 */ /* 0x0043e20000100a00 */
[----:B------:R-:W-:Y:S03]  /*401a0*/  STL.64 [R1+0x29d8], R24 ;  /* 0x0029d81801007387 */ /* 0x000fe60000100a00 */
[----:B-1----:R-:W3:Y:S01]  /*401b0*/  LDL.LU.64 R26, [R1+0xd8] ;  /* 0x0000d800011a7983 */ /* 0x002ee20000300a00 */
[----:B------:R-:W2:Y:S02]  /*401c0*/  LDL.LU R20, [R1+0x40] ;  /* 0x0000400001147983 */ /* 0x000ea40000300800 */
[----:B------:R-:W2:Y:S02]  /*401d0*/  LDL.LU R21, [R1+0x44] ;  /* 0x0000440001157983 */ /* 0x000ea40000300800 */
[----:B------:R-:W2:Y:S01]  /*401e0*/  LDL.LU R22, [R1+0x48] ;  /* 0x0000480001167983 */ /* 0x000ea20000300800 */
[----:B------:R-:W2:Y:S04]  /*401f0*/  LDL.LU R23, [R1+0x4c] ;  /* 0x00004c0001177983 */ /* 0x000ea80000300800 */
[----:B--2---:R1:W-:Y:S01]  /*40200*/  STL.64 [R1+0x29c8], R22 ;  /* 0x0029c81601007387 */ /* 0x0043e20000100a00 */
[----:B------:R-:W-:Y:S03]  /*40210*/  STL.64 [R1+0x29c0], R20 ;  /* 0x0029c01401007387 */ /* 0x000fe60000100a00 */
[----:B-1----:R-:W2:Y:S01]  /*40220*/  LDL.LU.64 R22, [R1+0xc8] ;  /* 0x0000c80001167983 */ /* 0x002ea20000300a00 */
[----:B------:R-:W-:Y:S02]  /*40230*/  STL.64 [R1+0x29a0], R10 ;  /* 0x0029a00a01007387 */ /* 0x000fe40000100a00 */
[----:B----4-:R1:W-:Y:S02]  /*40240*/  STL.64 [R1+0x2998], R8 ;  /* 0x0029980801007387 */ /* 0x0103e40000100a00 */
[----:B-1----:R-:W4:Y:S01]  /*40250*/  LDL.LU R8, [R1+0x30] ;  /* 0x0000300001087983 */ /* 0x002f220000300800 */
[----:B------:R-:W4:Y:S02]  /*40260*/  LDL.LU R9, [R1+0x34] ;  /* 0x0000340001097983 */ /* 0x000f240000300800 */
[----:B------:R-:W2:Y:S02]  /*40270*/  LDL.LU R10, [R1+0x38] ;  /* 0x00003800010a7983 */ /* 0x000ea40000300800 */
[----:B------:R-:W-:Y:S01]  /*40280*/  IMAD.MOV.U32 R11, RZ, RZ, R3 ;  /* 0x000000ffff0b7224 */ /* 0x000fe200078e0003 */
[----:B---3--:R-:W-:Y:S04]  /*40290*/  HMMA.1688.F32.TF32 R12, R16, R26, R4 ;  /* 0x0000001a100c723c */ /* 0x008fe80000081004 */
[----:B--2---:R1:W-:Y:S01]  /*402a0*/  STL.64 [R1+0x29b8], R10 ;  /* 0x0029b80a01007387 */ /* 0x0043e20000100a00 */
[----:B----4-:R-:W-:Y:S03]  /*402b0*/  STL.64 [R1+0x29b0], R8 ;  /* 0x0029b00801007387 */ /* 0x010fe60000100a00 */
[----:B-1----:R-:W2:Y:S01]  /*402c0*/  LDL.LU.64 R10, [R1+0x98] ;  /* 0x00009800010a7983 */ /* 0x002ea20000300a00 */
[----:B------:R-:W-:-:S02]  /*402d0*/  IMAD.MOV.U32 R5, RZ, RZ, R26 ;  /* 0x000000ffff057224 */ /* 0x000fc400078e001a */
[----:B------:R-:W-:Y:S11]  /*402e0*/  IMAD.MOV.U32 R4, RZ, RZ, R27 ;  /* 0x000000ffff047224 */ /* 0x000ff600078e001b */
[----:B------:R-:W-:Y:S02]  /*402f0*/  @!UPT UIADD3 URZ, URZ, URZ, URZ ;  /* 0x0000003f3f3ff290 */ /* 0x000fe4000fffe03f */
[----:B------:R-:W-:Y:S01]  /*40300*/  IMAD.MOV.U32 R3, RZ, RZ, R15 ;  /* 0x000000ffff037224 */ /* 0x000fe200078e000f */
[----:B--2---:R1:W-:Y:S04]  /*40310*/  STL.64 [R1+0x29d0], R10 ;  /* 0x0029d00a01007387 */ /* 0x0043e80000100a00 */
[----:B-1----:R-:W2:Y:S01]  /*40320*/  LDL.LU.64 R10, [R1+0xb8] ;  /* 0x0000b800010a7983 */ /* 0x002ea20000300a00 */
[----:B------:R-:W2:Y:S02]  /*40330*/  LDL.LU.64 R26, [R1+0x29e0] ;  /* 0x0029e000011a7983 */ /* 0x000ea40000300a00 */
[----:B------:R-:W2:Y:S02]  /*40340*/  LDL.LU.64 R24, [R1+0x29d8] ;  /* 0x0029d80001187983 */ /* 0x000ea40000300a00 */
[----:B------:R-:W-:Y:S01]  /*40350*/  STL.64 [R1+0xe0], R12 ;  /* 0x0000e00c01007387 */ /* 0x000fe20000100a00 */
[----:B------:R1:W-:Y:S04]  /*40360*/  STL [R1+0xe8], R14 ;  /* 0x0000e80e01007387 */ /* 0x0003e80000100800 */
[----:B------:R-:W-:Y:S04]  /*40370*/  LDS R12, [R0+0x92380] ;  /* 0x09238000000c7984 */ /* 0x000fe80000000800 */
[----:B------:R-:W-:Y:S04]  /*40380*/  LDS R13, [R2+0x92380] ;  /* 0x09238000020d7984 */ /* 0x000fe80000000800 */
[----:B-1----:R-:W3:Y:S01]  /*40390*/  LDL.LU.64 R14, [R1+0x8] ;  /* 0x00000800010e7983 */ /* 0x002ee20000300a00 */
[----:B------:R1:W-:Y:S02]  /*403a0*/  STL [R1+0x2964], R4 ;  /* 0x0029640401007387 */ /* 0x0003e40000100800 */
[----:B------:R4:W-:Y:S01]  /*403b0*/  STL [R1+0x2960], R5 ;  /* 0x0029600501007387 */ /* 0x0009e20000100800 */
[----:B-1----:R-:W2:Y:S01]  /*403c0*/  LDL.LU R4, [R1+0x70] ;  /* 0x0000700001047983 */ /* 0x002ea20000300800 */
[----:B----4-:R-:W2:Y:S02]  /*403d0*/  LDL.LU R5, [R1+0x74] ;  /* 0x0000740001057983 */ /* 0x010ea40000300800 */
[----:B------:R-:W2:Y:S02]  /*403e0*/  LDL.LU R6, [R1+0x78] ;  /* 0x0000780001067983 */ /* 0x000ea40000300800 */
[----:B------:R-:W2:Y:S01]  /*403f0*/  LDL.LU R7, [R1+0x7c] ;  /* 0x00007c0001077983 */ /* 0x000ea20000300800 */
        /* <DEDUP_REMOVED lines=8> */
[----:B------:R-:W-:Y:S03]  /*40480*/  HMMA.1688.F32.TF32 R20, R16, R10, R24 ;  /* 0x0000000a1014723c */ /* 0x000fe60000081018 */
[----:B------:R-:W-:Y:S01]  /*40490*/  STL [R1+0x296c], R6 ;  /* 0x00296c0601007387 */ /* 0x000fe20000100800 */
[----:B------:R1:W-:Y:S03]  /*404a0*/  STL [R1+0x2968], R7 ;  /* 0x0029680701007387 */ /* 0x0003e60000100800 */
[----:B------:R-:W-:-:S02]  /*404b0*/  IMAD.MOV.U32 R25, RZ, RZ, R10 ;  /* 0x000000ffff197224 */ /* 0x000fc400078e000a */
[----:B------:R-:W-:Y:S01]  /*404c0*/  IMAD.MOV.U32 R24, RZ, RZ, R11 ;  /* 0x000000ffff187224 */ /* 0x000fe200078e000b */
[----:B-1----:R-:W2:Y:S01]  /*404d0*/  LDL.LU.64 R6, [R1+0xa8] ;  /* 0x0000a80001067983 */ /* 0x002ea20000300a00 */
[----:B------:R-:W4:Y:S11]  /*404e0*/  LDL.LU.64 R10, [R1+0x29d0] ;  /* 0x0029d000010a7983 */ /* 0x000f360000300a00 */
[----:B------:R-:W-:Y:S01]  /*404f0*/  @!UPT UIADD3 URZ, URZ, URZ, URZ ;  /* 0x0000003f3f3ff290 */ /* 0x000fe2000fffe03f */
[----:B------:R-:W-:Y:S01]  /*40500*/  STL.64 [R1+0x490], R20 ;  /* 0x0004901401007387 */ /* 0x000fe20000100a00 */
[----:B------:R1:W-:Y:S02]  /*40510*/  STL [R1+0x498], R22 ;  /* 0x0004981601007387 */ /* 0x0003e40000100800 */
[----:B------:R-:W-:Y:S02]  /*40520*/  IMAD.MOV.U32 R3, RZ, RZ, R23 ;  /* 0x000000ffff037224 */ /* 0x000fe400078e0017 */
[----:B-1----:R-:W2:Y:S01]  /*40530*/  LDL.LU.64 R22, [R1+0x29c8] ;  /* 0x0029c80001167983 */ /* 0x002ea20000300a00 */
[----:B------:R-:W2:Y:S02]  /*40540*/  LDL.LU.64 R20, [R1+0x29c0] ;  /* 0x0029c00001147983 */ /* 0x000ea40000300a00 */
[----:B------:R1:W-:Y:S02]  /*40550*/  STL [R1+0x2974], R24 ;  /* 0x0029741801007387 */ /* 0x0003e40000100800 */
[----:B------:R3:W-:Y:S01]  /*40560*/  STL [R1+0x2970], R25 ;  /* 0x0029701901007387 */ /* 0x0007e20000100800 */
[----:B-1----:R-:W2:Y:S01]  /*40570*/  LDL.LU R24, [R1+0x50] ;  /* 0x0000500001187983 */ /* 0x002ea20000300800 */
[----:B---3--:R-:W3:Y:S02]  /*40580*/  LDL.LU R25, [R1+0x54] ;  /* 0x0000540001197983 */ /* 0x008ee40000300800 */
[----:B------:R-:W3:Y:S02]  /*40590*/  LDL.LU R26, [R1+0x58] ;  /* 0x00005800011a7983 */ /* 0x000ee40000300800 */
[----:B------:R-:W3:Y:S01]  /*405a0*/  LDL.LU R27, [R1+0x5c] ;  /* 0x00005c00011b7983 */ /* 0x000ee20000300800 */
[----:B------:R1:W-:Y:S01]  /*405b0*/  STL [R1+0x2584], R3 ;  /* 0x0025840301007387 */ /* 0x0003e20000100800 */
[----:B----4-:R-:W-:Y:S01]  /*405c0*/  IMAD.MOV.U32 R4, RZ, RZ, R10 ;  /* 0x000000ffff047224 */ /* 0x010fe200078e000a */
[C---:B--2---:R-:W-:Y:S08]  /*405d0*/  HMMA.1688.F32.TF32 R20, R16.reuse, R10, R20 ;  /* 0x0000000a1014723c */ /* 0x044ff00000081014 */
[----:B---3--:R-:W-:Y:S01]  /*405e0*/  HMMA.1688.F32.TF32 R24, R16, R6, R24 ;  /* 0x000000061018723c */ /* 0x008fe20000081018 */
[----:B------:R-:W-:Y:S11]  /*405f0*/  IMAD.MOV.U32 R5, RZ, RZ, R11 ;  /* 0x000000ffff057224 */ /* 0x000ff600078e000b */
[----:B------:R-:W-:Y:S04]  /*40600*/  @!UPT UIADD3 URZ, URZ, URZ, URZ ;  /* 0x0000003f3f3ff290 */ /* 0x000fe8000fffe03f */
[----:B-1----:R-:W-:-:S07]  /*40610*/  IMAD.MOV.U32 R3, RZ, RZ, R23 ;  /* 0x000000ffff037224 */ /* 0x002fce00078e0017 */
[----:B------:R-:W-:Y:S01]  /*40620*/  STL.64 [R1+0x480], R24 ;  /* 0x0004801801007387 */ /* 0x000fe20000100a00 */
[----:B------:R1:W-:Y:S02]  /*40630*/  STL.64 [R1+0x488], R26 ;  /* 0x0004881a01007387 */ /* 0x0003e40000100a00 */
[----:B-1----:R-:W-:-:S05]  /*40640*/  IMAD.MOV.U32 R27, RZ, RZ, R6 ;  /* 0x000000ffff1b7224 */ /* 0x002fca00078e0006 */
[----:B------:R-:W-:Y:S01]  /*40650*/  STL [R1+0x2978], R27 ;  /* 0x0029781b01007387 */ /* 0x000fe20000100800 */
[----:B------:R-:W2:Y:S02]  /*40660*/  LDL.LU.64 R10, [R1+0x29b8] ;  /* 0x0029b800010a7983 */ /* 0x000ea40000300a00 */
[----:B------:R-:W2:Y:S02]  /*40670*/  LDL.LU.64 R8, [R1+0x29b0] ;  /* 0x0029b00001087983 */ /* 0x000ea40000300a00 */
[----:B------:R-:W-:Y:S01]  /*40680*/  STL.64 [R1+0x470], R20 ;  /* 0x0004701401007387 */ /* 0x000fe20000100a00 */
[----:B------:R1:W-:Y:S04]  /*40690*/  STL [R1+0x478], R22 ;  /* 0x0004781601007387 */ /* 0x0003e80000100800 */
[----:B-1----:R-:W2:Y:S01]  /*406a0*/  LDL.LU.64 R22, [R1+0x29a8] ;  /* 0x0029a80001167983 */ /* 0x002ea20000300a00 */
[----:B------:R-:W-:Y:S02]  /*406b0*/  STL [R1+0x25f0], R3 ;  /* 0x0025f00301007387 */ /* 0x000fe40000100800 */
[----:B------:R-:W-:Y:S01]  /*406c0*/  IMAD.MOV.U32 R26, RZ, RZ, R7 ;  /* 0x000000ffff1a7224 */ /* 0x000fe200078e0007 */
        /* <DEDUP_REMOVED lines=10> */
[----:B------:R-:W-:Y:S11]  /*40770*/  IMAD.MOV.U32 R25, RZ, RZ, R22 ;  /* 0x000000ffff197224 */ /* 0x000ff600078e0016 */
[----:B------:R-:W-:Y:S11]  /*40780*/  @!UPT UIADD3 URZ, URZ, URZ, URZ ;  /* 0x0000003f3f3ff290 */ /* 0x000ff6000fffe03f */
[----:B------:R1:W-:Y:S01]  /*40790*/  STL.64 [R1+0x450], R8 ;  /* 0x0004500801007387 */ /* 0x0003e20000100a00 */
[----:B------:R-:W-:Y:S02]  /*407a0*/  STL.64 [R1+0x458], R10 ;  /* 0x0004580a01007387 */ /* 0x000fe40000100a00 */
[----:B-1----:R-:W-:Y:S02]  /*407b0*/  IMAD.MOV.U32 R8, RZ, RZ, R23 ;  /* 0x000000ffff087224 */ /* 0x002fe400078e0017 */
[----:B------:R-:W2:Y:S01]  /*407c0*/  LDL.LU.64 R22, [R1+0x2988] ;  /* 0x0029880001167983 */ /* 0x000ea20000300a00 */
[----:B------:R-:W2:Y:S02]  /*407d0*/  LDL.LU.64 R20, [R1+0x2980] ;  /* 0x0029800001147983 */ /* 0x000ea40000300a00 */
[----:B--2---:R-:W-:Y:S01]  /*407e0*/  HMMA.1688.F32.TF32 R16, R16, R14, R20 ;  /* 0x0000000e1010723c */ /* 0x004fe20000081014 */
[----:B------:R-:W-:Y:S04]  /*407f0*/  LDS R22, [R0+0x95080] ;  /* 0x0950800000167984 */ /* 0x000fe80000000800 */
[----:B------:R-:W-:Y:S04]  /*40800*/  LDS R23, [R2+0x95080] ;  /* 0x0950800002177984 */ /* 0x000fe80000000800 */
[----:B------:R-:W-:Y:S04]  /*40810*/  LDS R20, [R0+0x94080] ;  /* 0x0940800000147984 */ /* 0x000fe80000000800 */
[----:B------:R-:W-:Y:S10]  /*40820*/  LDS R21, [R2+0x94080] ;  /* 0x0940800002157984 */ /* 0x000ff40000000800 */
        /* <DEDUP_REMOVED lines=8> */
[----:B------:R-:W-:Y:S02]  /*408b0*/  STL.64 [R1+0x2808], R22 ;  /* 0x0028081601007387 */ /* 0x000fe40000100a00 */
[----:B------:R1:W-:Y:S02]  /*408c0*/  STL.64 [R1+0x2800], R20 ;  /* 0x0028001401007387 */ /* 0x0003e40000100a00 */
        /* <DEDUP_REMOVED lines=9> */
[----:B------:R-:W3:Y:S02]  /*40960*/  LDL.LU R22, [R1+0x308] ;  /* 0x0003080001167983 */ /* 0x000ee40000300800 */
[----:B------:R-:W-:-:S02]  /*40970*/  IMAD.MOV.U32 R23, RZ, RZ, R29 ;  /* 0x000000ffff177224 */ /* 0x000fc400078e001d */
[----:B------:R-:W-:Y:S02]  /*40980*/  IMAD.MOV.U32 R3, RZ, RZ, R15 ;  /* 0x000000ffff037224 */ /* 0x000fe400078e000f */
[----:B------:R-:W-:Y:S01]  /*40990*/  IMAD.MOV.U32 R9, RZ, RZ, R14 ;  /* 0x000000ffff097224 */ /* 0x000fe200078e000e */
[----:B------:R-:W-:Y:S04]  /*409a0*/  LDS R15, [R2+0x93380] ;  /* 0x09338000020f7984 */ /* 0x000fe80000000800 */
[----:B------:R-:W-:Y:S01]  /*409b0*/  LDS R14, [R0+0x93380] ;  /* 0x09338000000e7984 */ /* 0x000fe20000000800 */
[----:B------:R-:W-:Y:S02]  /*409c0*/  IMAD.MOV.U32 R19, RZ, RZ, R3 ;  /* 0x000000ffff137224 */ /* 0x000fe400078e0003 */
[----:B------:R-:W-:Y:S01]  /*409d0*/  IMAD.MOV.U32 R18, RZ, RZ, R9 ;  /* 0x000000ffff127224 */ /* 0x000fe200078e0009 */
[----:B---3--:R-:W-:Y:S01]  /*409e0*/  STL.64 [R1+0x2828], R22 ;  /* 0x0028281601007387 */ /* 0x008fe20000100a00 */
[----:B--2---:R-:W-:Y:S02]  /*409f0*/  STL.64 [R1+0x2820], R20 ;  /* 0x0028201401007387 */ /* 0x004fe40000100a00 */
[----:B----4-:R-:W1:Y:S02]  /*40a00*/  LDSM.16.M88.4 R20, [R28+0x100] ;  /* 0x000100001c14783b */ /* 0x010e640000000200 */
[----:B-1----:R-:W-:Y:S02]  /*40a10*/  STL.64 [R1+0x70], R20 ;  /* 0x0000701401007387 */ /* 0x002fe40000100a00 */
[----:B------:R-:W-:-:S02]  /*40a20*/  IMAD.MOV.U32 R17, RZ, RZ, R20 ;  /* 0x000000ffff117224 */ /* 0x000fc400078e0014 */
[----:B------:R-:W-:Y:S02]  /*40a30*/  STL.64 [R1+0x78], R22 ;  /* 0x0000781601007387 */ /* 0x000fe40000100a00 */
[----:B------:R-:W-:Y:S02]  /*40a40*/  IMAD.MOV.U32 R16, RZ, RZ, R21 ;  /* 0x000000ffff107224 */ /* 0x000fe400078e0015 */
[----:B------:R-:W1:Y:S04]  /*40a50*/  LDSM.16.M88.4 R20, [R28+0x8100] ;  /* 0x008100001c14783b */ /* 0x000e680000000200 */
[----:B-1----:R-:W-:Y:S01]  /*40a60*/  STL.64 [R1+0x60], R20 ;  /* 0x0000601401007387 */ /* 0x002fe20000100a00 */
[----:B------:R-:W-:Y:S02]  /*40a70*/  STL.64 [R1+0x68], R22 ;  /* 0x0000681601007387 */ /* 0x000fe40000100a00 */
[----:B------:R-:W-:-:S02]  /*40a80*/  IMAD.MOV.U32 R3, RZ, RZ, R21 ;  /* 0x000000ffff037224 */ /* 0x000fc400078e0015 */
[----:B------:R-:W1:Y:S04]  /*40a90*/  LDSM.16.M88.4 R20, [R28+0x10100] ;  /* 0x010100001c14783b */ /* 0x000e680000000200 */
[----:B-1----:R-:W-:Y:S01]  /*40aa0*/  STL.64 [R1+0x50], R20 ;  /* 0x0000501401007387 */ /* 0x002fe20000100a00 */
[----:B------:R-:W-:Y:S02]  /*40ab0*/  IMAD.MOV.U32 R27, RZ, RZ, R20 ;  /* 0x000000ffff1b7224 */ /* 0x000fe400078e0014 */
[----:B------:R-:W-:Y:S02]  /*40ac0*/  STL.64 [R1+0x58], R22 ;  /* 0x0000581601007387 */ /* 0x000fe40000100a00 */
[----:B------:R-:W-:Y:S02]  /*40ad0*/  IMAD.MOV.U32 R24, RZ, RZ, R21 ;  /* 0x000000ffff187224 */ /* 0x000fe400078e0015 */
[----:B------:R-:W1:Y:S02]  /*40ae0*/  LDSM.16.M88.4 R20, [R28+0x18100] ;  /* 0x018100001c14783b */ /* 0x000e640000000200 */
[----:B-1----:R-:W-:-:S02]  /*40af0*/  IMAD.MOV.U32 R29, RZ, RZ, R23 ;  /* 0x000000ffff1d7224 */ /* 0x002fc400078e0017 */
[----:B------:R-:W-:Y:S01]  /*40b00*/  STL.64 [R1+0x40], R20 ;  /* 0x0000401401007387 */ /* 0x000fe20000100a00 */
[----:B------:R-:W-:Y:S02]  /*40b10*/  STL.64 [R1+0x48], R22 ;  /* 0x0000481601007387 */ /* 0x000fe40000100a00 */
[----:B------:R-:W-:Y:S01]  /*40b20*/  LDSM.16.M88.4 R20, [R28+0x28100] ;  /* 0x028100001c14783b */ /* 0x000fe20000000200 */
[----:B------:R1:W-:Y:S03]  /*40b30*/  STL [R1+0x24d8], R29 ;  /* 0x0024d81d01007387 */ /* 0x0003e60000100800 */
[----:B-1----:R-:W-:Y:S02]  /*40b40*/  IMAD.MOV.U32 R29, RZ, RZ, R8 ;  /* 0x000000ffff1d7224 */ /* 0x002fe400078e0008 */
[----:B------:R-:W1:Y:S04]  /*40b50*/  LDSM.16.M88.4 R8, [R28+0x20100] ;  /* 0x020100001c08783b */ /* 0x000e680000000200 */
[----:B-1----:R-:W-:Y:S01]  /*40b60*/  STL.64 [R1+0x30], R8 ;  /* 0x0000300801007387 */ /* 0x002fe20000100a00 */
[----:B------:R-:W-:Y:S02]  /*40b70*/  STL.64 [R1+0x38], R10 ;  /* 0x0000380a01007387 */ /* 0x000fe40000100a00 */
[----:B------:R-:W1:Y:S02]  /*40b80*/  LDSM.16.M88.4 R8, [R28+0x30100] ;  /* 0x030100001c08783b */ /* 0x000e640000000200 */
[----:B-1----:R-:W-:Y:S02]  /*40b90*/  STL [R1+0x23e4], R10 ;  /* 0x0023e40a01007387 */ /* 0x002fe40000100800 */
[----:B------:R-:W-:Y:S02]  /*40ba0*/  STL [R1+0x23e0], R11 ;  /* 0x0023e00b01007387 */ /* 0x000fe40000100800 */
[----:B------:R1:W-:Y:S02]  /*40bb0*/  STL.64 [R1+0x2830], R8 ;  /* 0x0028300801007387 */ /* 0x0003e40000100a00 */
[----:B-1----:R-:W2:Y:S01]  /*40bc0*/  LDL.LU R8, [R1+0x310] ;  /* 0x0003100001087983 */ /* 0x002ea20000300800 */
[----:B------:R-:W2:Y:S02]  /*40bd0*/  LDL.LU R9, [R1+0x314] ;  /* 0x0003140001097983 */ /* 0x000ea40000300800 */
[----:B------:R-:W3:Y:S02]  /*40be0*/  LDL.LU R10, [R1+0x318] ;  /* 0x00031800010a7983 */ /* 0x000ee40000300800 */
[----:B------:R-:W3:Y:S02]  /*40bf0*/  LDL.LU R11, [R1+0x31c] ;  /* 0x00031c00010b7983 */ /* 0x000ee40000300800 */
[----:B---3--:R-:W-:Y:S01]  /*40c00*/  STL.64 [R1+0x2840], R10 ;  /* 0x0028400a01007387 */ /* 0x008fe20000100a00 */
[----:B--2---:R1:W-:Y:S03]  /*40c10*/  STL.64 [R1+0x2838], R8 ;  /* 0x0028380801007387 */ /* 0x0043e60000100a00 */
[----:B-1----:R-:W2:Y:S04]  /*40c20*/  LDL.64 R8, [R1+0x30] ;  /* 0x0000300001087983 */ /* 0x002ea80000100a00 */
[----:B--2---:R-:W-:Y:S01]  /*40c30*/  STL.64 [R1+0x2850], R8 ;  /* 0x0028500801007387 */ /* 0x004fe20000100a00 */
[----:B------:R-:W-:Y:S02]  /*40c40*/  STL.64 [R1+0x20], R20 ;  /* 0x0000201401007387 */ /* 0x000fe40000100a00 */
[----:B------:R-:W-:Y:S02]  /*40c50*/  STL.64 [R1+0x28], R22 ;  /* 0x0000281601007387 */ /* 0x000fe40000100a00 */
[----:B------:R1:W-:Y:S02]  /*40c60*/  STL.64 [R1+0x2848], R20 ;  /* 0x0028481401007387 */ /* 0x0003e40000100a00 */
[----:B-1----:R-:W2:Y:S01]  /*40c70*/  LDL.LU R20, [R1+0x320] ;  /* 0x0003200001147983 */ /* 0x002ea20000300800 */
[----:B------:R-:W2:Y:S02]  /*40c80*/  LDL.LU R21, [R1+0x324] ;  /* 0x0003240001157983 */ /* 0x000ea40000300800 */
[----:B------:R-:W3:Y:S02]  /*40c90*/  LDL.LU R22, [R1+0x328] ;  /* 0x0003280001167983 */ /* 0x000ee40000300800 */
[----:B------:R-:W3:Y:S01]  /*40ca0*/  LDL.LU R23, [R1+0x32c] ;  /* 0x00032c0001177983 */ /* 0x000ee20000300800 */
[----:B------:R-:W4:Y:S01]  /*40cb0*/  LDL.LU R8, [R1+0x330] ;  /* 0x0003300001087983 */ /* 0x000f220000300800 */
[----:B------:R-:W4:Y:S02]  /*40cc0*/  LDL.LU R9, [R1+0x334] ;  /* 0x0003340001097983 */ /* 0x000f240000300800 */
[----:B------:R-:W2:Y:S02]  /*40cd0*/  LDL.LU R10, [R1+0x338] ;  /* 0x00033800010a7983 */ /* 0x000ea40000300800 */
[----:B------:R-:W2:Y:S02]  /*40ce0*/  LDL.LU R11, [R1+0x33c] ;  /* 0x00033c00010b7983 */ /* 0x000ea40000300800 */
[----:B--2---:R-:W-:Y:S01]  /*40cf0*/  STL.64 [R1+0x2870], R10 ;  /* 0x0028700a01007387 */ /* 0x004fe20000100a00 */
[----:B----4-:R1:W-:Y:S02]  /*40d00*/  STL.64 [R1+0x2868], R8 ;  /* 0x0028680801007387 */ /* 0x0103e40000100a00 */
[----:B-1----:R-:W-:-:S02]  /*40d10*/  IMAD.MOV.U32 R8, RZ, RZ, R27 ;  /* 0x000000ffff087224 */ /* 0x002fc400078e001b */
[----:B------:R-:W-:Y:S01]  /*40d20*/  IMAD.MOV.U32 R9, RZ, RZ, R24 ;  /* 0x000000ffff097224 */ /* 0x000fe200078e0018 */
[----:B------:R-:W2:Y:S01]  /*40d30*/  LDL.LU R27, [R1+0x2978] ;  /* 0x00297800011b7983 */ /* 0x000ea20000300800 */
[----:B------:R-:W4:Y:S03]  /*40d40*/  LDL.LU R24, [R1+0x2974] ;  /* 0x0029740001187983 */ /* 0x000f260000300800 */
        /* <DEDUP_REMOVED lines=11> */
[----:B--2---:R-:W-:Y:S01]  /*40e00*/  STL.64 [R1+0x28b0], R10 ;  /* 0x0028b00a01007387 */ /* 0x004fe20000100a00 */
[----:B------:R-:W-:Y:S02]  /*40e10*/  STL.64 [R1+0x28a8], R8 ;  /* 0x0028a80801007387 */ /* 0x000fe40000100a00 */
[----:B------:R1:W-:Y:S02]  /*40e20*/  STL.64 [R1+0x28b8], R18 ;  /* 0x0028b81201007387 */ /* 0x0003e40000100a00 */
[----:B-1----:R-:W-:-:S02]  /*40e30*/  IMAD.MOV.U32 R18, RZ, RZ, R25 ;  /* 0x000000ffff127224 */ /* 0x002fc400078e0019 */
[----:B------:R-:W-:Y:S01]  /*40e40*/  IMAD.MOV.U32 R19, RZ, RZ, R29 ;  /* 0x000000ffff137224 */ /* 0x000fe200078e001d */
[----:B------:R-:W2:Y:S04]  /*40e50*/  LDL.LU R25, [R1+0x2970] ;  /* 0x0029700001197983 */ /* 0x000ea80000300800 */
[----:B------:R1:W-:Y:S01]  /*40e60*/  STL.64 [R1+0x28d0], R18 ;  /* 0x0028d01201007387 */ /* 0x0003e20000100a00 */
[----:B------:R-:W2:Y:S02]  /*40e70*/  LDL.LU R8, [R1+0x370] ;  /* 0x0003700001087983 */ /* 0x000ea40000300800 */
[----:B------:R-:W2:Y:S02]  /*40e80*/  LDL.LU R9, [R1+0x374] ;  /* 0x0003740001097983 */ /* 0x000ea40000300800 */
[----:B------:R-:W2:Y:S01]  /*40e90*/  LDL.LU R10, [R1+0x378] ;  /* 0x00037800010a7983 */ /* 0x000ea20000300800 */
[----:B------:R-:W2:Y:S01]  /*40ea0*/  LDL.LU R11, [R1+0x37c] ;  /* 0x00037c00010b7983 */ /* 0x000ea20000300800 */
[----:B-1----:R-:W-:-:S02]  /*40eb0*/  IMAD.MOV.U32 R18, RZ, RZ, R6 ;  /* 0x000000ffff127224 */ /* 0x002fc400078e0006 */
[----:B------:R-:W-:Y:S01]  /*40ec0*/  IMAD.MOV.U32 R19, RZ, RZ, R7 ;  /* 0x000000ffff137224 */ /* 0x000fe200078e0007 */
[----:B------:R-:W3:Y:S01]  /*40ed0*/  LDL.LU R6, [R1+0x296c] ;  /* 0x00296c0001067983 */ /* 0x000ee20000300800 */
[----:B------:R-:W3:Y:S03]  /*40ee0*/  LDL.LU R7, [R1+0x2968] ;  /* 0x0029680001077983 */ /* 0x000ee60000300800 */
[----:B------:R-:W-:Y:S04]  /*40ef0*/  STL.64 [R1+0x28e8], R18 ;  /* 0x0028e81201007387 */ /* 0x000fe80000100a00 */
[----:B--2---:R-:W-:Y:S01]  /*40f00*/  STL.64 [R1+0x28c8], R10 ;  /* 0x0028c80a01007387 */ /* 0x004fe20000100a00 */
[----:B------:R1:W-:Y:S03]  /*40f10*/  STL.64 [R1+0x28c0], R8 ;  /* 0x0028c00801007387 */ /* 0x0003e60000100a00 */
[----:B-1----:R-:W2:Y:S01]  /*40f20*/  LDL.LU R8, [R1+0x3f0] ;  /* 0x0003f00001087983 */ /* 0x002ea20000300800 */
[----:B------:R-:W2:Y:S02]  /*40f30*/  LDL.LU R9, [R1+0x3f4] ;  /* 0x0003f40001097983 */ /* 0x000ea40000300800 */
[----:B------:R-:W2:Y:S02]  /*40f40*/  LDL.LU R10, [R1+0x3f8] ;  /* 0x0003f800010a7983 */ /* 0x000ea40000300800 */
[----:B------:R-:W2:Y:S02]  /*40f50*/  LDL.LU R11, [R1+0x3fc] ;  /* 0x0003fc00010b7983 */ /* 0x000ea40000300800 */
[----:B------:R-:W-:-:S02]  /*40f60*/  IMAD.MOV.U32 R18, RZ, RZ, R4 ;  /* 0x000000ffff127224 */ /* 0x000fc400078e0004 */
        /* <DEDUP_REMOVED lines=12> */
[----:B------:R-:W-:Y:S04]  /*41030*/  LDS R27, [R2+0x95100] ;  /* 0x09510000021b7984 */ /* 0x000fe80000000800 */
[----:B------:R-:W-:Y:S04]  /*41040*/  LDS R26, [R0+0x95100] ;  /* 0x09510000001a7984 */ /* 0x000fe80000000800 */
        /* <DEDUP_REMOVED lines=8> */
[----:B----4-:R-:W-:Y:S01]  /*410d0*/  IMAD.MOV.U32 R19, RZ, RZ, R24 ;  /* 0x000000ffff137224 */ /* 0x010fe200078e0018 */
[----:B------:R-:W-:Y:S04]  /*410e0*/  LDS R25, [R2+0x94100] ;  /* 0x0941000002197984 */ /* 0x000fe80000000800 */
[----:B------:R-:W-:Y:S04]  /*410f0*/  LDS R24, [R0+0x94100] ;  /* 0x0941000000187984 */ /* 0x000fe80000000800 */
[----:B------:R-:W-:Y:S04]  /*41100*/  STL.64 [R1+0x2930], R18 ;  /* 0x0029301201007387 */ /* 0x000fe80000100a00 */
[----:B--2---:R-:W-:Y:S01]  /*41110*/  STL.64 [R1+0x2910], R10 ;  /* 0x0029100a01007387 */ /* 0x004fe20000100a00 */
[----:B------:R1:W-:Y:S03]  /*41120*/  STL.64 [R1+0x2908], R8 ;  /* 0x0029080801007387 */ /* 0x0003e60000100a00 */
[----:B-1----:R-:W2:Y:S01]  /*41130*/  LDL.LU R8, [R1+0x440] ;  /* 0x0004400001087983 */ /* 0x002ea20000300800 */
[----:B------:R-:W2:Y:S02]  /*41140*/  LDL.LU R9, [R1+0x444] ;  /* 0x0004440001097983 */ /* 0x000ea40000300800 */
[----:B------:R-:W4:Y:S02]  /*41150*/  LDL.LU R10, [R1+0x448] ;  /* 0x00044800010a7983 */ /* 0x000f240000300800 */
[----:B------:R-:W4:Y:S02]  /*41160*/  LDL.LU R11, [R1+0x44c] ;  /* 0x00044c00010b7983 */ /* 0x000f240000300800 */
[----:B---3--:R-:W-:-:S02]  /*41170*/  IMAD.MOV.U32 R18, RZ, RZ, R7 ;  /* 0x000000ffff127224 */ /* 0x008fc400078e0007 */
[----:B------:R-:W-:-:S05]  /*41180*/  IMAD.MOV.U32 R19, RZ, RZ, R6 ;  /* 0x000000ffff137224 */ /* 0x000fca00078e0006 */
[----:B------:R-:W-:Y:S04]  /*41190*/  STL.64 [R1+0x2948], R18 ;  /* 0x0029481201007387 */ /* 0x000fe80000100a00 */
        /* <DEDUP_REMOVED lines=12> */
[----:B------:R-:W-:-:S02]  /*41260*/  IMAD.MOV.U32 R18, RZ, RZ, R5 ;  /* 0x000000ffff127224 */ /* 0x000fc400078e0005 */
[----:B------:R-:W-:Y:S02]  /*41270*/  IMAD.MOV.U32 R19, RZ, RZ, R4 ;  /* 0x000000ffff137224 */ /* 0x000fe400078e0004 */
[----:B------:R-:W1:Y:S04]  /*41280*/  LDSM.16.M88.4 R4, [R28+0x38100] ;  /* 0x038100001c04783b */ /* 0x000e680000000200 */
[----:B---3--:R-:W-:Y:S01]  /*41290*/  STL.64 [R1+0x2958], R10 ;  /* 0x0029580a01007387 */ /* 0x008fe20000100a00 */
[----:B--2---:R2:W-:Y:S03]  /*412a0*/  STL.64 [R1+0x2950], R8 ;  /* 0x0029500801007387 */ /* 0x0045e60000100a00 */
[----:B--2---:R-:W2:Y:S01]  /*412b0*/  LDL.LU R8, [R1+0x4d0] ;  /* 0x0004d00001087983 */ /* 0x004ea20000300800 */
[----:B------:R-:W2:Y:S02]  /*412c0*/  LDL.LU R9, [R1+0x4d4] ;  /* 0x0004d40001097983 */ /* 0x000ea40000300800 */
[----:B------:R-:W2:Y:S02]  /*412d0*/  LDL.LU R10, [R1+0x4d8] ;  /* 0x0004d800010a7983 */ /* 0x000ea40000300800 */
[----:B------:R-:W2:Y:S01]  /*412e0*/  LDL.LU R11, [R1+0x4dc] ;  /* 0x0004dc00010b7983 */ /* 0x000ea20000300800 */
[----:B------:R-:W-:Y:S01]  /*412f0*/  STL.64 [R1+0x2860], R22 ;  /* 0x0028601601007387 */ /* 0x000fe20000100a00 */
[----:B------:R3:W-:Y:S03]  /*41300*/  STL.64 [R1+0x2858], R20 ;  /* 0x0028581401007387 */ /* 0x0007e60000100a00 */
[----:B---3--:R-:W3:Y:S04]  /*41310*/  LDL.64 R20, [R1+0x40] ;  /* 0x0000400001147983 */ /* 0x008ee80000100a00 */
[----:B---3--:R3:W-:Y:S04]  /*41320*/  STL.64 [R1+0x2878], R20 ;  /* 0x0028781401007387 */ /* 0x0087e80000100a00 */
[----:B---3--:R-:W3:Y:S01]  /*41330*/  LDL.LU R20, [R1+0x340] ;  /* 0x0003400001147983 */ /* 0x008ee20000300800 */
[----:B------:R-:W3:Y:S02]  /*41340*/  LDL.LU R21, [R1+0x344] ;  /* 0x0003440001157983 */ /* 0x000ee40000300800 */
[----:B------:R-:W3:Y:S02]  /*41350*/  LDL.LU R22, [R1+0x348] ;  /* 0x0003480001167983 */ /* 0x000ee40000300800 */
[----:B------:R-:W3:Y:S01]  /*41360*/  LDL.LU R23, [R1+0x34c] ;  /* 0x00034c0001177983 */ /* 0x000ee20000300800 */
[----:B-1----:R-:W-:Y:S01]  /*41370*/  STL [R1+0x2454], R6 ;  /* 0x0024540601007387 */ /* 0x002fe20000100800 */
[----:B------:R-:W-:Y:S02]  /*41380*/  STL [R1+0x2450], R7 ;  /* 0x0024500701007387 */ /* 0x000fe40000100800 */
[----:B------:R-:W-:Y:S02]  /*41390*/  STL [R1+0x18b0], R28 ;  /* 0x0018b01c01007387 */ /* 0x000fe40000100800 */
[----:B------:R-:W-:Y:S01]  /*413a0*/  STL [R1+0x27f8], R0 ;  /* 0x0027f80001007387 */ /* 0x000fe20000100800 */
[----:B------:R-:W-:Y:S01]  /*413b0*/  STL.64 [R1+0x27a8], R26 ;  /* 0x0027a81a01007387 */ /* 0x000fe20000100a00 */
[----:B------:R1:W-:Y:S02]  /*413c0*/  STL.64 [R1+0x27a0], R24 ;  /* 0x0027a01801007387 */ /* 0x0003e40000100a00 */
[----:B-1----:R-:W-:-:S02]  /*413d0*/  IMAD.MOV.U32 R24, RZ, RZ, R17 ;  /* 0x000000ffff187224 */ /* 0x002fc400078e0011 */
[----:B------:R-:W-:Y:S02]  /*413e0*/  IMAD.MOV.U32 R25, RZ, RZ, R16 ;  /* 0x000000ffff197224 */ /* 0x000fe400078e0010 */
[C---:B--2---:R-:W-:Y:S01]  /*413f0*/  HMMA.1688.F32.TF32 R16, R12.reuse, R18, R8 ;  /* 0x000000120c10723c */ /* 0x044fe20000081008 */
[----:B------:R-:W2:Y:S01]  /*41400*/  LDL.LU.64 R10, [R1+0x2958] ;  /* 0x00295800010a7983 */ /* 0x000ea20000300a00 */
[----:B------:R-:W2:Y:S11]  /*41410*/  LDL.LU.64 R8, [R1+0x2950] ;  /* 0x0029500001087983 */ /* 0x000eb60000300a00 */
[----:B------:R-:W-:Y:S10]  /*41420*/  @!UPT UIADD3 URZ, URZ, URZ, URZ ;  /* 0x0000003f3f3ff290 */ /* 0x000ff4000fffe03f */
[----:B------:R-:W-:Y:S01]  /*41430*/  STL.64 [R1+0x4d0], R16 ;  /* 0x0004d01001007387 */ /* 0x000fe20000100a00 */
[----:B------:R1:W-:Y:S02]  /*41440*/  STL [R1+0x4d8], R18 ;  /* 0x0004d81201007387 */ /* 0x0003e40000100800 */
[----:B------:R-:W-:Y:S02]  /*41450*/  IMAD.MOV.U32 R29, RZ, RZ, R19 ;  /* 0x000000ffff1d7224 */ /* 0x000fe400078e0013 */
        /* <DEDUP_REMOVED lines=44> */
[----:B--2---:R-:W-:Y:S02]  /*41720*/  HMMA.1688.F32.TF32 R12, R12, R18, R8 ;  /* 0x000000120c0c723c */ /* 0x004fe40000081008 */
[----:B------:R-:W2:Y:S01]  /*41730*/  LDL.LU.64 R10, [R1+0x28b0] ;  /* 0x0028b000010a7983 */ /* 0x000ea20000300a00 */
[----:B------:R-:W2:Y:S02]  /*41740*/  LDL.LU.64 R8, [R1+0x28a8] ;  /* 0x0028a80001087983 */ /* 0x000ea40000300a00 */
[----:B------:R-:W2:Y:S02]  /*41750*/  LDL.LU.64 R18, [R1+0x28a0] ;  /* 0x0028a00001127983 */ /* 0x000ea40000300a00 */
[----:B------:R-:W2:Y:S11]  /*41760*/  LDL.LU.64 R16, [R1+0x2898] ;  /* 0x0028980001107983 */ /* 0x000eb60000300a00 */
[----:B------:R-:W-:Y:S05]  /*41770*/  @!UPT UIADD3 URZ, URZ, URZ, URZ ;  /* 0x0000003f3f3ff290 */ /* 0x000fea000fffe03f */
[----:B------:R1:W-:Y:S01]  /*41780*/  STL.64 [R1+0x370], R12 ;  /* 0x0003700c01007387 */ /* 0x0003e20000100a00 */
[----:B------:R-:W-:Y:S03]  /*41790*/  STL.64 [R1+0x378], R14 ;  /* 0x0003780e01007387 */ /* 0x000fe60000100a00 */
[----:B-1----:R-:W4:Y:S01]  /*417a0*/  LDL R12, [R1+0x60] ;  /* 0x00006000010c7983 */ /* 0x002f220000100800 */
[----:B--2---:R-:W-:Y:S11]  /*417b0*/  HMMA.1688.F32.TF32 R8, R16, R24, R8 ;  /* 0x000000181008723c */ /* 0x004ff60000081008 */
[----:B------:R-:W-:Y:S11]  /*417c0*/  @!UPT UIADD3 URZ, URZ, URZ, URZ ;  /* 0x0000003f3f3ff290 */ /* 0x000ff6000fffe03f */
[----:B------:R-:W-:Y:S01]  /*417d0*/  @!UPT UIADD3 URZ, URZ, URZ, URZ ;  /* 0x0000003f3f3ff290 */ /* 0x000fe2000fffe03f */
[----:B------:R-:W-:Y:S01]  /*417e0*/  STL.64 [R1+0x360], R8 ;  /* 0x0003600801007387 */ /* 0x000fe20000100a00 */
[----:B------:R1:W-:Y:S03]  /*417f0*/  STL.64 [R1+0x368], R10 ;  /* 0x0003680a01007387 */ /* 0x0003e60000100a00 */
[----:B-1----:R-:W4:Y:S01]  /*41800*/  LDL.LU.64 R10, [R1+0x2890] ;  /* 0x00289000010a7983 */ /* 0x002f220000300a00 */
[----:B------:R-:W4:Y:S02]  /*41810*/  LDL.LU.64 R8, [R1+0x2888] ;  /* 0x0028880001087983 */ /* 0x000f240000300a00 */
[----:B------:R-:W-:-:S07]  /*41820*/  IMAD.MOV.U32 R13, RZ, RZ, R3 ;  /* 0x000000ffff0d7224 */ /* 0x000fce00078e0003 */
[C---:B----4-:R-:W-:Y:S11]  /*41830*/  HMMA.1688.F32.TF32 R8, R16.reuse, R12, R8 ;  /* 0x0000000c1008723c */ /* 0x050ff60000081008 */
[----:B------:R-:W-:Y:S11]  /*41840*/  @!UPT UIADD3 URZ, URZ, URZ, URZ ;  /* 0x0000003f3f3ff290 */ /* 0x000ff6000fffe03f */
[----:B------:R-:W-:Y:S01]  /*41850*/  @!UPT UIADD3 URZ, URZ, URZ, URZ ;  /* 0x0000003f3f3ff290 */ /* 0x000fe2000fffe03f */
[----:B------:R1:W-:Y:S01]  /*41860*/  STL.64 [R1+0x350], R8 ;  /* 0x0003500801007387 */ /* 0x0003e20000100a00 */
[----:B------:R3:W-:Y:S03]  /*41870*/  STL.64 [R1+0x358], R10 ;  /* 0x0003580a01007387 */ /* 0x0007e60000100a00 */
[----:B-1----:R-:W3:Y:S02]  /*41880*/  LDL.LU.64 R8, [R1+0x2880] ;  /* 0x0028800001087983 */ /* 0x002ee40000300a00 */
[C---:B---3--:R-:W-:Y:S02]  /*41890*/  HMMA.1688.F32.TF32 R8, R16.reuse, R8, R20 ;  /* 0x000000081008723c */ /* 0x048fe40000081014 */
[----:B------:R-:W2:Y:S11]  /*418a0*/  LDL.LU.64 R20, [R1+0x2878] ;  /* 0x0028780001147983 */ /* 0x000eb60000300a00 */
[----:B------:R-:W-:Y:S10]  /*418b0*/  @!UPT UIADD3 URZ, URZ, URZ, URZ ;  /* 0x0000003f3f3ff290 */ /* 0x000ff4000fffe03f */
[----:B------:R-:W-:Y:S01]  /*418c0*/  STL.64 [R1+0x340], R8 ;  /* 0x0003400801007387 */ /* 0x000fe20000100a00 */
[----:B------:R1:W-:Y:S03]  /*418d0*/  STL.64 [R1+0x348], R10 ;  /* 0x0003480a01007387 */ /* 0x0003e60000100a00 */
[----:B-1----:R-:W3:Y:S01]  /*418e0*/  LDL.LU.64 R10, [R1+0x2870] ;  /* 0x00287000010a7983 */ /* 0x002ee20000300a00 */
[----:B------:R-:W3:Y:S02]  /*418f0*/  LDL.LU.64 R8, [R1+0x2868] ;  /* 0x0028680001087983 */ /* 0x000ee40000300a00 */
[----:B------:R-:W4:Y:S02]  /*41900*/  LDL.LU.64 R22, [R1+0x2860] ;  /* 0x0028600001167983 */ /* 0x000f240000300a00 */
[----:B--2---:R-:W-:Y:S02]  /*41910*/  IMAD.MOV.U32 R28, RZ, RZ, R20 ;  /* 0x000000ffff1c7224 */ /* 0x004fe400078e0014 */
[----:B------:R-:W-:Y:S01]  /*41920*/  IMAD.MOV.U32 R3, RZ, RZ, R21 ;  /* 0x000000ffff037224 */ /* 0x000fe200078e0015 */
[C---:B---3--:R-:W-:Y:S01]  /*41930*/  HMMA.1688.F32.TF32 R8, R16.reuse, R20, R8 ;  /* 0x000000141008723c */ /* 0x048fe20000081008 */
[----:B------:R-:W4:Y:S11]  /*41940*/  LDL.LU.64 R20, [R1+0x2858] ;  /* 0x0028580001147983 */ /* 0x000f360000300a00 */
[----:B------:R-:W-:Y:S11]  /*41950*/  @!UPT UIADD3 URZ, URZ, URZ, URZ ;  /* 0x0000003f3f3ff290 */ /* 0x000ff6000fffe03f */
[----:B------:R1:W-:Y:S01]  /*41960*/  STL [R1+0x330], R8 ;  /* 0x0003300801007387 */ /* 0x0003e20000100800 */
[----:B------:R-:W-:Y:S02]  /*41970*/  IMAD.MOV.U32 R6, RZ, RZ, R9 ;  /* 0x000000ffff067224 */ /* 0x000fe400078e0009 */
[----:B------:R-:W-:Y:S01]  /*41980*/  STL [R1+0x33c], R11 ;  /* 0x00033c0b01007387 */ /* 0x000fe20000100800 */
[----:B-1----:R-:W4:Y:S02]  /*41990*/  LDL.LU.64 R8, [R1+0x2850] ;  /* 0x0028500001087983 */ /* 0x002f240000300a00 */
[----:B------:R-:W-:Y:S02]  /*419a0*/  STL [R1+0x2604], R6 ;  /* 0x0026040601007387 */ /* 0x000fe40000100800 */
[----:B------:R-:W-:Y:S01]  /*419b0*/  IMAD.MOV.U32 R7, RZ, RZ, R10 ;  /* 0x000000ffff077224 */ /* 0x000fe200078e000a */
[----:B----4-:R-:W-:Y:S01]  /*419c0*/  HMMA.1688.F32.TF32 R20, R16, R8, R20 ;  /* 0x000000081014723c */ /* 0x010fe20000081014 */
[----:B------:R-:W-:-:S02]  /*419d0*/  IMAD.MOV.U32 R0, RZ, RZ, R8 ;  /* 0x000000ffff007224 */ /* 0x000fc400078e0008 */
        /* <DEDUP_REMOVED lines=15> */
[----:B------:R-:W3:Y:S01]  /*41ad0*/  LDL.LU.64 R22, [R1+0x2828] ;  /* 0x0028280001167983 */ /* 0x000ee20000300a00 */
[----:B------:R-:W3:Y:S02]  /*41ae0*/  LDL.LU.64 R20, [R1+0x2820] ;  /* 0x0028200001147983 */ /* 0x000ee40000300a00 */
[C---:B---3--:R-:W-:Y:S11]  /*41af0*/  HMMA.1688.F32.TF32 R20, R16.reuse, R8, R20 ;  /* 0x000000081014723c */ /* 0x048ff60000081014 */
[----:B------:R-:W-:Y:S11]  /*41b00*/  @!UPT UIADD3 URZ, URZ, URZ, URZ ;  /* 0x0000003f3f3ff290 */ /* 0x000ff6000fffe03f */
[----:B------:R-:W-:Y:S01]  /*41b10*/  @!UPT UIADD3 URZ, URZ, URZ, URZ ;  /* 0x0000003f3f3ff290 */ /* 0x000fe2000fffe03f */
        /* <DEDUP_REMOVED lines=10> */
[----:B-1----:R-:W2:Y:S01]  /*41bc0*/  LDL.LU R16, [R1+0x260] ;  /* 0x0002600001107983 */ /* 0x002ea20000300800 */
[----:B------:R-:W2:Y:S02]  /*41bd0*/  LDL.LU R17, [R1+0x264] ;  /* 0x0002640001117983 */ /* 0x000ea40000300800 */
[----:B---3--:R-:W2:Y:S02]  /*41be0*/  LDL.LU R18, [R1+0x268] ;  /* 0x0002680001127983 */ /* 0x008ea40000300800 */
[----:B------:R-:W2:Y:S01]  /*41bf0*/  LDL.LU R19, [R1+0x26c] ;  /* 0x00026c0001137983 */ /* 0x000ea20000300800 */
[----:B------:R-:W-:Y:S01]  /*41c00*/  STL [R1+0x27b8], R7 ;  /* 0x0027b80701007387 */ /* 0x000fe20000100800 */
[----:B------:R2:W-:Y:S02]  /*41c10*/  STL.64 [R1+0x27b0], R4 ;  /* 0x0027b00401007387 */ /* 0x0005e40000100a00 */
[----:B--2---:R-:W-:Y:S01]  /*41c20*/  HMMA.1688.F32.TF32 R4, R20, R24, R16 ;  /* 0x000000181404723c */ /* 0x004fe20000081010 */
[----:B------:R-:W2:Y:S11]  /*41c30*/  LDL.LU R24, [R1+0x230] ;  /* 0x0002300001187983 */ /* 0x000eb60000300800 */
[----:B------:R-:W-:Y:S11]  /*41c40*/  @!UPT UIADD3 URZ, URZ, URZ, URZ ;  /* 0x0000003f3f3ff290 */ /* 0x000ff6000fffe03f */
        /* <DEDUP_REMOVED lines=8> */
[----:B------:R-:W3:Y:S01]  /*41cd0*/  LDL.LU R7, [R1+0x24c] ;  /* 0x00024c0001077983 */ /* 0x000ee20000300800 */
[----:B----4-:R-:W-:Y:S01]  /*41ce0*/  STL.64 [R1+0x27f0], R26 ;  /* 0x0027f01a01007387 */ /* 0x010fe20000100a00 */
[----:B--2---:R1:W-:Y:S03]  /*41cf0*/  STL.64 [R1+0x27e8], R24 ;  /* 0x0027e81801007387 */ /* 0x0043e60000100a00 */
[----:B-1----:R-:W3:Y:S01]  /*41d00*/  LDL.64 R24, [R1+0x50] ;  /* 0x0000500001187983 */ /* 0x002ee20000100a00 */
[----:B------:R-:W2:Y:S02]  /*41d10*/  LDL.LU R16, [R1+0x430] ;  /* 0x0004300001107983 */ /* 0x000ea40000300800 */
[----:B------:R-:W2:Y:S02]  /*41d20*/  LDL.LU R17, [R1+0x434] ;  /* 0x0004340001117983 */ /* 0x000ea40000300800 */
[----:B------:R-:W4:Y:S01]  /*41d30*/  LDL.LU R18, [R1+0x438] ;  /* 0x0004380001127983 */ /* 0x000f220000300800 */
[----:B------:R-:W4:Y:S04]  /*41d40*/  LDL.LU R19, [R1+0x43c] ;  /* 0x00043c0001137983 */ /* 0x000f280000300800 */
[----:B----4-:R-:W-:Y:S01]  /*41d50*/  STL.64 [R1+0x2720], R18 ;  /* 0x0027201201007387 */ /* 0x010fe20000100a00 */
[----:B--2---:R1:W-:Y:S03]  /*41d60*/  STL.64 [R1+0x2718], R16 ;  /* 0x0027181001007387 */ /* 0x0043e60000100a00 */
[----:B-1----:R-:W2:Y:S01]  /*41d70*/  LDL.LU R16, [R1+0x100] ;  /* 0x0001000001107983 */ /* 0x002ea20000300800 */
[----:B------:R-:W2:Y:S02]  /*41d80*/  LDL.LU R17, [R1+0x104] ;  /* 0x0001040001117983 */ /* 0x000ea40000300800 */
[----:B------:R-:W4:Y:S02]  /*41d90*/  LDL.LU R18, [R1+0x108] ;  /* 0x0001080001127983 */ /* 0x000f240000300800 */
[----:B------:R-:W4:Y:S02]  /*41da0*/  LDL.LU R19, [R1+0x10c] ;  /* 0x00010c0001137983 */ /* 0x000f240000300800 */
[----:B----4-:R-:W-:Y:S01]  /*41db0*/  STL.64 [R1+0x2730], R18 ;  /* 0x0027301201007387 */ /* 0x010fe20000100a00 */
[----:B--2---:R1:W-:Y:S02]  /*41dc0*/  STL.64 [R1+0x2728], R16 ;  /* 0x0027281001007387 */ /* 0x0043e40000100a00 */
[----:B-1----:R-:W-:-:S02]  /*41dd0*/  IMAD.MOV.U32 R16, RZ, RZ, R11 ;  /* 0x000000ffff107224 */ /* 0x002fc400078e000b */
[----:B------:R-:W-:-:S05]  /*41de0*/  IMAD.MOV.U32 R17, RZ, RZ, R10 ;  /* 0x000000ffff117224 */ /* 0x000fca00078e000a */
[----:B------:R1:W-:Y:S04]  /*41df0*/  STL.64 [R1+0x27d0], R16 ;  /* 0x0027d01001007387 */ /* 0x0003e80000100a00 */
[----:B-1----:R-:W2:Y:S01]  /*41e00*/  LDL.LU R16, [R1+0x250] ;  /* 0x0002500001107983 */ /* 0x002ea20000300800 */
[----:B------:R-:W2:Y:S02]  /*41e10*/  LDL.LU R17, [R1+0x254] ;  /* 0x0002540001117983 */ /* 0x000ea40000300800 */
[----:B------:R-:W2:Y:S02]  /*41e20*/  LDL.LU R18, [R1+0x258] ;  /* 0x0002580001127983 */ /* 0x000ea40000300800 */
[----:B------:R-:W2:Y:S02]  /*41e30*/  LDL.LU R19, [R1+0x25c] ;  /* 0x00025c0001137983 */ /* 0x000ea40000300800 */
[C---:B--2---:R-:W-:Y:S11]  /*41e40*/  HMMA.1688.F32.TF32 R12, R20.reuse, R12, R16 ;  /* 0x0000000c140c723c */ /* 0x044ff60000081010 */
[----:B------:R-:W-:Y:S11]  /*41e50*/  @!UPT UIADD3 URZ, URZ, URZ, URZ ;  /* 0x0000003f3f3ff290 */ /* 0x000ff6000fffe03f */
[----:B------:R-:W-:Y:S01]  /*41e60*/  @!UPT UIADD3 URZ, URZ, URZ, URZ ;  /* 0x0000003f3f3ff290 */ /* 0x000fe2000fffe03f */
[----:B------:R1:W-:Y:S01]  /*41e70*/  STL.64 [R1+0x250], R12 ;  /* 0x0002500c01007387 */ /* 0x0003e20000100a00 */
[----:B------:R-:W-:Y:S02]  /*41e80*/  IMAD.MOV.U32 R10, RZ, RZ, R14 ;  /* 0x000000ffff0a7224 */ /* 0x000fe400078e000e */
[----:B------:R-:W-:Y:S01]  /*41e90*/  IMAD.MOV.U32 R11, RZ, RZ, R15 ;  /* 0x000000ffff0b7224 */ /* 0x000fe200078e000f */
[----:B-1----:R-:W2:Y:S01]  /*41ea0*/  LDL.LU R12, [R1+0x120] ;  /* 0x00012000010c7983 */ /* 0x002ea20000300800 */
[----:B------:R-:W2:Y:S02]  /*41eb0*/  LDL.LU R13, [R1+0x124] ;  /* 0x00012400010d7983 */ /* 0x000ea40000300800 */
[----:B------:R-:W4:Y:S02]  /*41ec0*/  LDL.LU R14, [R1+0x128] ;  /* 0x00012800010e7983 */ /* 0x000f240000300800 */
[----:B------:R-:W4:Y:S01]  /*41ed0*/  LDL.LU R15, [R1+0x12c] ;  /* 0x00012c00010f7983 */ /* 0x000f220000300800 */
[----:B---3--:R-:W-:Y:S01]  /*41ee0*/  HMMA.1688.F32.TF32 R4, R20, R24, R4 ;  /* 0x000000181404723c */ /* 0x008fe20000081004 */
[----:B------:R-:W-:-:S02]  /*41ef0*/  IMAD.MOV.U32 R16, RZ, RZ, R0 ;  /* 0x000000ffff107224 */ /* 0x000fc400078e0000 */
[----:B------:R-:W3:Y:S04]  /*41f00*/  LDL.LU R0, [R1+0x27f8] ;  /* 0x0027f80001007983 */ /* 0x000ee80000300800 */
[----:B----4-:R-:W-:Y:S01]  /*41f10*/  STL.64 [R1+0x2758], R14 ;  /* 0x0027580e01007387 */ /* 0x010fe20000100a00 */
[----:B--2---:R1:W-:Y:S02]  /*41f20*/  STL.64 [R1+0x2750], R12 ;  /* 0x0027500c01007387 */ /* 0x0043e40000100a00 */
[----:B------:R-:W-:Y:S02]  /*41f30*/  STL [R1+0x23ec], R11 ;  /* 0x0023ec0b01007387 */ /* 0x000fe40000100800 */
[----:B------:R-:W-:Y:S11]  /*41f40*/  STL [R1+0x23e8], R10 ;  /* 0x0023e80a01007387 */ /* 0x000ff60000100800 */
[----:B------:R2:W-:Y:S01]  /*41f50*/  STL.64 [R1+0x240], R4 ;  /* 0x0002400401007387 */ /* 0x0005e20000100a00 */
[----:B------:R-:W-:Y:S02]  /*41f60*/  STL.64 [R1+0x248], R6 ;  /* 0x0002480601007387 */ /* 0x000fe40000100a00 */
[----:B------:R-:W4:Y:S02]  /*41f70*/  LDL.LU.64 R26, [R1+0x27f0] ;  /* 0x0027f000011a7983 */ /* 0x000f240000300a00 */
[----:B-1----:R-:W-:-:S02]  /*41f80*/  IMAD.MOV.U32 R13, RZ, RZ, R3 ;  /* 0x000000ffff0d7224 */ /* 0x002fc400078e0003 */
[----:B------:R-:W-:Y:S02]  /*41f90*/  IMAD.MOV.U32 R3, RZ, RZ, R25 ;  /* 0x000000ffff037224 */ /* 0x000fe400078e0019 */
[----:B--2---:R-:W-:Y:S02]  /*41fa0*/  IMAD.MOV.U32 R4, RZ, RZ, R24 ;  /* 0x000000ffff047224 */ /* 0x004fe400078e0018 */
[----:B------:R-:W4:Y:S01]  /*41fb0*/  LDL.LU.64 R24, [R1+0x27e8] ;  /* 0x0027e80001187983 */ /* 0x000f220000300a00 */
[----:B------:R-:W-:-:S07]  /*41fc0*/  IMAD.MOV.U32 R12, RZ, RZ, R28 ;  /* 0x000000ffff0c7224 */ /* 0x000fce00078e001c */
[----:B----4-:R-:W-:Y:S11]  /*41fd0*/  HMMA.1688.F32.TF32 R24, R20, R12, R24 ;  /* 0x0000000c1418723c */ /* 0x010ff60000081018 */
[----:B------:R-:W-:Y:S11]  /*41fe0*/  @!UPT UIADD3 URZ, URZ, URZ, URZ ;  /* 0x0000003f3f3ff290 */ /* 0x000ff6000fffe03f */
[----:B------:R-:W-:Y:S01]  /*41ff0*/  @!UPT UIADD3 URZ, URZ, URZ, URZ ;  /* 0x0000003f3f3ff290 */ /* 0x000fe2000fffe03f */
[----:B------:R-:W-:Y:S01]  /*42000*/  STL.64 [R1+0x230], R24 ;  /* 0x0002301801007387 */ /* 0x000fe20000100a00 */
[----:B------:R1:W-:Y:S02]  /*42010*/  STL.64 [R1+0x2768], R12 ;  /* 0x0027680c01007387 */ /* 0x0003e40000100a00 */
[----:B-1----:R-:W-:Y:S02]  /*42020*/  IMAD.MOV.U32 R12, RZ, RZ, R4 ;  /* 0x000000ffff0c7224 */ /* 0x002fe400078e0004 */
[----:B------:R-:W2:Y:S01]  /*42030*/  LDL.LU R4, [R1+0x200] ;  /* 0x0002000001047983 */ /* 0x000ea20000300800 */
        /* <DEDUP_REMOVED lines=21> */
[----:B------:R-:W4:Y:S01]  /*42190*/  LDL.LU R27, [R1+0x17c] ;  /* 0x00017c00011b7983 */ /* 0x000f220000300800 */
[----:B------:R1:W-:Y:S04]  /*421a0*/  STL.64 [R1+0x2780], R12 ;  /* 0x0027800c01007387 */ /* 0x0003e80000100a00 */
[----:B-1----:R-:W3:Y:S01]  /*421b0*/  LDL.64 R12, [R1+0x60] ;  /* 0x00006000010c7983 */ /* 0x002ee20000100a00 */
[----:B------:R-:W-:-:S07]  /*421c0*/  IMAD.MOV.U32 R17, RZ, RZ, R29 ;  /* 0x000000ffff117224 */ /* 0x000fce00078e001d */
[C---:B--2---:R-:W-:Y:S01]  /*421d0*/  HMMA.1688.F32.TF32 R16, R20.reuse, R16, R4 ;  /* 0x000000101410723c */ /* 0x044fe20000081004 */
[----:B---3--:R1:W-:Y:S04]  /*421e0*/  STL.64 [R1+0x2788], R12 ;  /* 0x0027880c01007387 */ /* 0x0083e80000100a00 */
[----:B-1----:R-:W2:Y:S01]  /*421f0*/  LDL.64 R12, [R1+0x70] ;  /* 0x00007000010c7983 */ /* 0x002ea20000100a00 */
[----:B------:R-:W-:Y:S02]  /*42200*/  STL [R1+0x23f4], R10 ;  /* 0x0023f40a01007387 */ /* 0x000fe40000100800 */
[----:B------:R-:W-:Y:S02]  /*42210*/  STL [R1+0x23f0], R11 ;  /* 0x0023f00b01007387 */ /* 0x000fe40000100800 */
[----:B------:R-:W3:Y:S01]  /*42220*/  LDL.LU.64 R6, [R1+0x27e0] ;  /* 0x0027e00001067983 */ /* 0x000ee20000300a00 */
[----:B------:R-:W3:Y:S11]  /*42230*/  LDL.LU.64 R4, [R1+0x27d8] ;  /* 0x0027d80001047983 */ /* 0x000ef60000300a00 */
[----:B------:R-:W-:Y:S01]  /*42240*/  @!UPT UIADD3 URZ, URZ, URZ, URZ ;  /* 0x0000003f3f3ff290 */ /* 0x000fe2000fffe03f */
[----:B------:R1:W-:Y:S02]  /*42250*/  STL.64 [R1+0x220], R16 ;  /* 0x0002201001007387 */ /* 0x0003e40000100a00 */
[----:B------:R-:W-:Y:S01]  /*42260*/  STL.64 [R1+0x228], R18 ;  /* 0x0002281201007387 */ /* 0x000fe20000100a00 */
[----:B-1----:R-:W3:Y:S02]  /*42270*/  LDL.LU.64 R16, [R1+0x27d0] ;  /* 0x0027d00001107983 */ /* 0x002ee40000300a00 */
        /* <DEDUP_REMOVED lines=8> */
[----:B------:R1:W-:Y:S03]  /*42300*/  STL.64 [R1+0x2748], R16 ;  /* 0x0027481001007387 */ /* 0x0003e60000100a00 */
[----:B-1----:R-:W2:Y:S04]  /*42310*/  LDL.64 R16, [R1+0x30] ;  /* 0x0000300001107983 */ /* 0x002ea80000100a00 */
[----:B--2---:R1:W-:Y:S04]  /*42320*/  STL.64 [R1+0x2760], R16 ;  /* 0x0027601001007387 */ /* 0x0043e80000100a00 */
        /* <DEDUP_REMOVED lines=20> */
[----:B------:R-:W4:Y:S02]  /*42470*/  LDL.LU.64 R4, [R1+0x27b0] ;  /* 0x0027b00001047983 */ /* 0x000f240000300a00 */
[----:B------:R-:W-:Y:S02]  /*42480*/  STL.64 [R1+0x2740], R10 ;  /* 0x0027400a01007387 */ /* 0x000fe40000100a00 */
[----:B------:R1:W-:Y:S02]  /*42490*/  STL.64 [R1+0x2738], R8 ;  /* 0x0027380801007387 */ /* 0x0003e40000100a00 */
[----:B-1----:R-:W2:Y:S01]  /*424a0*/  LDL.LU R8, [R1+0x110] ;  /* 0x0001100001087983 */ /* 0x002ea20000300800 */
[----:B------:R-:W2:Y:S02]  /*424b0*/  LDL.LU R9, [R1+0x114] ;  /* 0x0001140001097983 */ /* 0x000ea40000300800 */
[----:B------:R-:W2:Y:S02]  /*424c0*/  LDL.LU R10, [R1+0x118] ;  /* 0x00011800010a7983 */ /* 0x000ea40000300800 */
[----:B------:R-:W2:Y:S01]  /*424d0*/  LDL.LU R11, [R1+0x11c] ;  /* 0x00011c00010b7983 */ /* 0x000ea20000300800 */
[----:B----4-:R-:W-:Y:S01]  /*424e0*/  HMMA.1688.F32.TF32 R20, R20, R4, R24 ;  /* 0x000000041414723c */ /* 0x010fe20000081018 */
[----:B------:R-:W2:Y:S01]  /*424f0*/  LDL.LU.64 R26, [R1+0x27a8] ;  /* 0x0027a800011a7983 */ /* 0x000ea20000300a00 */
[----:B------:R-:W2:Y:S02]  /*42500*/  LDL.LU.64 R24, [R1+0x27a0] ;  /* 0x0027a00001187983 */ /* 0x000ea40000300a00 */
[----:B------:R-:W-:-:S02]  /*42510*/  IMAD.MOV.U32 R6, RZ, RZ, R12 ;  /* 0x000000ffff067224 */ /* 0x000fc400078e000c */
[----:B------:R-:W-:Y:S11]  /*42520*/  IMAD.MOV.U32 R3, RZ, RZ, R13 ;  /* 0x000000ffff037224 */ /* 0x000ff600078e000d */
[----:B------:R-:W-:Y:S06]  /*42530*/  @!UPT UIADD3 URZ, URZ, URZ, URZ ;  /* 0x0000003f3f3ff290 */ /* 0x000fec000fffe03f */
[----:B------:R1:W-:Y:S01]  /*42540*/  STL.64 [R1+0x170], R20 ;  /* 0x0001701401007387 */ /* 0x0003e20000100a00 */
[----:B------:R4:W-:Y:S03]  /*42550*/  STL.64 [R1+0x178], R22 ;  /* 0x0001781601007387 */ /* 0x0009e60000100a00 */
[----:B-1----:R-:W3:Y:S01]  /*42560*/  LDL.LU R20, [R1+0x150] ;  /* 0x0001500001147983 */ /* 0x002ee20000300800 */
[----:B------:R-:W3:Y:S02]  /*42570*/  LDL.LU R21, [R1+0x154] ;  /* 0x0001540001157983 */ /* 0x000ee40000300800 */
[----:B----4-:R-:W3:Y:S02]  /*42580*/  LDL.LU R22, [R1+0x158] ;  /* 0x0001580001167983 */ /* 0x010ee40000300800 */
        /* <DEDUP_REMOVED lines=8> */
[----:B------:R-:W3:Y:S02]  /*42610*/  LDL.LU.64 R12, [R1+0x2788] ;  /* 0x00278800010c7983 */ /* 0x000ee40000300a00 */
[----:B---3--:R-:W-:Y:S11]  /*42620*/  HMMA.1688.F32.TF32 R20, R24, R12, R20 ;  /* 0x0000000c1814723c */ /* 0x008ff60000081014 */
        /* <DEDUP_REMOVED lines=35> */
[----:B------:R-:W3:Y:S11]  /*42860*/  LDL.LU.64 R8, [R1+0x2738] ;  /* 0x0027380001087983 */ /* 0x000ef60000300a00 */
[----:B------:R-:W-:Y:S09]  /*42870*/  @!UPT UIADD3 URZ, URZ, URZ, URZ ;  /* 0x0000003f3f3ff290 */ /* 0x000ff2000fffe03f */
[----:B------:R-:W-:Y:S01]  /*42880*/  STL.64 [R1+0x110], R16 ;  /* 0x0001101001007387 */ /* 0x000fe20000100a00 */
[----:B------:R1:W-:Y:S03]  /*42890*/  STL.64 [R1+0x118], R18 ;  /* 0x0001181201007387 */ /* 0x0003e60000100a00 */
[----:B-1----:R-:W3:Y:S01]  /*428a0*/  LDL.LU.64 R18, [R1+0x2730] ;  /* 0x0027300001127983 */ /* 0x002ee20000300a00 */
[----:B------:R-:W3:Y:S02]  /*428b0*/  LDL.LU.64 R16, [R1+0x2728] ;  /* 0x0027280001107983 */ /* 0x000ee40000300a00 */
[----:B---3--:R-:W-:Y:S11]  /*428c0*/  HMMA.1688.F32.TF32 R16, R24, R8, R16 ;  /* 0x000000081810723c */ /* 0x008ff60000081010 */
[----:B------:R-:W-:Y:S11]  /*428d0*/  @!UPT UIADD3 URZ, URZ, URZ, URZ ;  /* 0x0000003f3f3ff290 */ /* 0x000ff6000fffe03f */
[----:B------:R-:W-:Y:S01]  /*428e0*/  @!UPT UIADD3 URZ, URZ, URZ, URZ ;  /* 0x0000003f3f3ff290 */ /* 0x000fe2000fffe03f */
[----:B------:R-:W-:Y:S01]  /*428f0*/  STL.64 [R1+0x100], R16 ;  /* 0x0001001001007387 */ /* 0x000fe20000100a00 */
[----:B------:R1:W-:Y:S03]  /*42900*/  STL.64 [R1+0x108], R18 ;  /* 0x0001081201007387 */ /* 0x0003e60000100a00 */
[----:B-1----:R-:W3:Y:S01]  /*42910*/  LDL.LU.64 R18, [R1+0x2720] ;  /* 0x0027200001127983 */ /* 0x002ee20000300a00 */
[----:B------:R-:W3:Y:S02]  /*42920*/  LDL.LU.64 R16, [R1+0x2718] ;  /* 0x0027180001107983 */ /* 0x000ee40000300a00 */
[----:B--2---:R-:W-:Y:S02]  /*42930*/  STL.64 [R1+0x26b8], R10 ;  /* 0x0026b80a01007387 */ /* 0x004fe40000100a00 */
[----:B------:R1:W-:Y:S02]  /*42940*/  STL.64 [R1+0x26b0], R8 ;  /* 0x0026b00801007387 */ /* 0x0003e40000100a00 */
[----:B-1----:R-:W-:-:S02]  /*42950*/  IMAD.MOV.U32 R8, RZ, RZ, R13 ;  /* 0x000000ffff087224 */ /* 0x002fc400078e000d */
[----:B------:R-:W-:Y:S01]  /*42960*/  IMAD.MOV.U32 R9, RZ, RZ, R12 ;  /* 0x000000ffff097224 */ /* 0x000fe200078e000c */
[----:B------:R-:W-:Y:S04]  /*42970*/  LDS R13, [R2+0x94180] ;  /* 0x09418000020d7984 */ /* 0x000fe80000000800 */
[----:B------:R-:W-:Y:S01]  /*42980*/  LDS R12, [R0+0x94180] ;  /* 0x09418000000c7984 */ /* 0x000fe20000000800 */
[----:B---3--:R-:W-:Y:S03]  /*42990*/  HMMA.1688.F32.TF32 R16, R24, R4, R16 ;  /* 0x000000041810723c */ /* 0x008fe60000081010 */
[----:B------:R-:W-:Y:S04]  /*429a0*/  LDS R26, [R0+0x95300] ;  /* 0x09530000001a7984 */ /* 0x000fe80000000800 */
[----:B------:R-:W-:Y:S04]  /*429b0*/  LDS R27, [R2+0x95300] ;  /* 0x09530000021b7984 */ /* 0x000fe80000000800 */
[----:B------:R-:W-:Y:S04]  /*429c0*/  LDS R24, [R0+0x94300] ;  /* 0x0943000000187984 */ /* 0x000fe80000000800 */
[----:B------:R-:W-:Y:S08]  /*429d0*/  LDS R25, [R2+0x94300] ;  /* 0x0943000002197984 */ /* 0x000ff00000000800 */
[----:B------:R-:W-:Y:S01]  /*429e0*/  STL.64 [R1+0x10], R16 ;  /* 0x0000101001007387 */ /* 0x000fe20000100a00 */
[----:B------:R-:W-:Y:S02]  /*429f0*/  STL.64 [R1+0x18], R18 ;  /* 0x0000181201007387 */ /* 0x000fe40000100a00 */
[----:B------:R1:W-:Y:S02]  /*42a00*/  STL.64 [R1+0x26d0], R8 ;  /* 0x0026d00801007387 */ /* 0x0003e40000100a00 */
[----:B------:R-:W-:Y:S01]  /*42a10*/  LDS R18, [R0+0x95200] ;  /* 0x0952000000127984 */ /* 0x000fe20000000800 */
[----:B------:R-:W2:Y:S04]  /*42a20*/  LDS R19, [R2+0x95200] ;  /* 0x0952000002137984 */ /* 0x000ea80000000800 */
[----:B------:R-:W-:Y:S04]  /*42a30*/  LDS R16, [R0+0x94200] ;  /* 0x0942000000107984 */ /* 0x000fe80000000800 */
[----:B------:R-:W3:Y:S04]  /*42a40*/  LDS R17, [R2+0x94200] ;  /* 0x0942000002117984 */ /* 0x000ee80000000800 */
[----:B-1----:R-:W4:Y:S04]  /*42a50*/  LDL.64 R8, [R1+0x40] ;  /* 0x0000400001087983 */ /* 0x002f280000100a00 */
[----:B----4-:R-:W-:Y:S01]  /*42a60*/  STL.64 [R1+0x26d8], R8 ;  /* 0x0026d80801007387 */ /* 0x010fe20000100a00 */
[----:B------:R-:W-:Y:S02]  /*42a70*/  STL [R1+0x26a8], R7 ;  /* 0x0026a80701007387 */ /* 0x000fe40000100800 */
[----:B------:R-:W-:Y:S02]  /*42a80*/  STL.64 [R1+0x26a0], R4 ;  /* 0x0026a00401007387 */ /* 0x000fe40000100a00 */
[----:B--2---:R-:W-:Y:S01]  /*42a90*/  STL.64 [R1+0x2698], R18 ;  /* 0x0026981201007387 */ /* 0x004fe20000100a00 */
[----:B---3--:R1:W-:Y:S04]  /*42aa0*/  STL.64 [R1+0x2690], R16 ;  /* 0x0026901001007387 */ /* 0x0083e80000100a00 */
        /* <DEDUP_REMOVED lines=15> */
[----:B--2---:R2:W-:Y:S02]  /*42ba0*/  STL.64 [R1+0x26f0], R16 ;  /* 0x0026f01001007387 */ /* 0x0045e40000100a00 */
        /* <DEDUP_REMOVED lines=9> */
[----:B------:R-:W2:Y:S02]  /*42c40*/  LDL.LU R18, [R1+0x3e8] ;  /* 0x0003e80001127983 */ /* 0x000ea40000300800 */
[----:B------:R-:W2:Y:S01]  /*42c50*/  LDL.LU R19, [R1+0x3ec] ;  /* 0x0003ec0001137983 */ /* 0x000ea20000300800 */
[----:B------:R-:W3:Y:S01]  /*42c60*/  LDL.64 R8, [R1+0x50] ;  /* 0x0000500001087983 */ /* 0x000ee20000100a00 */
[----:B------:R-:W-:Y:S02]  /*42c70*/  STL.64 [R1+0x2610], R22 ;  /* 0x0026101601007387 */ /* 0x000fe40000100a00 */
[----:B-1----:R1:W-:Y:S02]  /*42c80*/  STL.64 [R1+0x2608], R20 ;  /* 0x0026081401007387 */ /* 0x0023e40000100a00 */
[----:B-1----:R-:W4:Y:S01]  /*42c90*/  LDL.LU R20, [R1+0x390] ;  /* 0x0003900001147983 */ /* 0x002f220000300800 */
[----:B------:R-:W4:Y:S02]  /*42ca0*/  LDL.LU R21, [R1+0x394] ;  /* 0x0003940001157983 */ /* 0x000f240000300800 */
[----:B------:R-:W2:Y:S02]  /*42cb0*/  LDL.LU R22, [R1+0x398] ;  /* 0x0003980001167983 */ /* 0x000ea40000300800 */
[----:B------:R-:W2:Y:S02]  /*42cc0*/  LDL.LU R23, [R1+0x39c] ;  /* 0x00039c0001177983 */ /* 0x000ea40000300800 */
[----:B------:R-:W-:-:S02]  /*42cd0*/  IMAD.MOV.U32 R4, RZ, RZ, R6 ;  /* 0x000000ffff047224 */ /* 0x000fc400078e0006 */
        /* <DEDUP_REMOVED lines=9> */
[----:B-1----:R-:W4:Y:S01]  /*42d70*/  LDL.LU R24, [R1+0x280] ;  /* 0x0002800001187983 */ /* 0x002f220000300800 */
[----:B------:R-:W4:Y:S02]  /*42d80*/  LDL.LU R25, [R1+0x284] ;  /* 0x0002840001197983 */ /* 0x000f240000300800 */
[----:B------:R-:W2:Y:S02]  /*42d90*/  LDL.LU R26, [R1+0x288] ;  /* 0x00028800011a7983 */ /* 0x000ea40000300800 */
[----:B------:R-:W2:Y:S01]  /*42da0*/  LDL.LU R27, [R1+0x28c] ;  /* 0x00028c00011b7983 */ /* 0x000ea20000300800 */
[C---:B------:R-:W-:Y:S01]  /*42db0*/  HMMA.1688.F32.TF32 R4, R12.reuse, R4, R16 ;  /* 0x000000040c04723c */ /* 0x040fe20000081010 */
[----:B--2---:R-:W-:Y:S01]  /*42dc0*/  STL.64 [R1+0x2620], R26 ;  /* 0x0026201a01007387 */ /* 0x004fe20000100a00 */
[----:B----4-:R1:W-:Y:S03]  /*42dd0*/  STL.64 [R1+0x2618], R24 ;  /* 0x0026181801007387 */ /* 0x0103e60000100a00 */
[----:B-1----:R-:W2:Y:S01]  /*42de0*/  LDL.64 R24, [R1+0x20] ;  /* 0x0000200001187983 */ /* 0x002ea20000100a00 */
[----:B------:R-:W4:Y:S02]  /*42df0*/  LDL.LU.64 R18, [R1+0x2710] ;  /* 0x0027100001127983 */ /* 0x000f240000300a00 */
[----:B------:R-:W4:Y:S11]  /*42e00*/  LDL.LU.64 R16, [R1+0x2708] ;  /* 0x0027080001107983 */ /* 0x000f360000300a00 */
[----:B------:R-:W-:Y:S04]  /*42e10*/  @!UPT UIADD3 URZ, URZ, URZ, URZ ;  /* 0x0000003f3f3ff290 */ /* 0x000fe8000fffe03f */
[----:B------:R1:W-:Y:S01]  /*42e20*/  STL.64 [R1+0x3e0], R4 ;  /* 0x0003e00401007387 */ /* 0x0003e20000100a00 */
[----:B------:R4:W-:Y:S04]  /*42e30*/  STL.64 [R1+0x3e8], R6 ;  /* 0x0003e80601007387 */ /* 0x0009e80000100a00 */
[----:B-1----:R-:W4:Y:S02]  /*42e40*/  LDL.LU.64 R4, [R1+0x2700] ;  /* 0x0027000001047983 */ /* 0x002f240000300a00 */
[----:B----4-:R-:W-:Y:S02]  /*42e50*/  HMMA.1688.F32.TF32 R4, R12, R4, R16 ;  /* 0x000000040c04723c */ /* 0x010fe40000081010 */
[----:B------:R-:W4:Y:S01]  /*42e60*/  LDL.LU.64 R18, [R1+0x26f8] ;  /* 0x0026f80001127983 */ /* 0x000f220000300a00 */
[----:B------:R-:W4:Y:S02]  /*42e70*/  LDL.LU.64 R16, [R1+0x26f0] ;  /* 0x0026f00001107983 */ /* 0x000f240000300a00 */
[----:B---3--:R-:W-:-:S02]  /*42e80*/  IMAD.MOV.U32 R26, RZ, RZ, R8 ;  /* 0x000000ffff1a7224 */ /* 0x008fc400078e0008 */
[----:B------:R-:W-:Y:S11]  /*42e90*/  IMAD.MOV.U32 R3, RZ, RZ, R9 ;  /* 0x000000ffff037224 */ /* 0x000ff600078e0009 */
[----:B------:R-:W-:Y:S05]  /*42ea0*/  @!UPT UIADD3 URZ, URZ, URZ, URZ ;  /* 0x0000003f3f3ff290 */ /* 0x000fea000fffe03f */
[----:B------:R1:W-:Y:S01]  /*42eb0*/  STL.64 [R1+0x3d0], R4 ;  /* 0x0003d00401007387 */ /* 0x0003e20000100a00 */
[----:B------:R3:W-:Y:S03]  /*42ec0*/  STL.64 [R1+0x3d8], R6 ;  /* 0x0003d80601007387 */ /* 0x0007e60000100a00 */
[----:B-1----:R-:W2:Y:S01]  /*42ed0*/  LDL.LU R4, [R1+0x380] ;  /* 0x0003800001047983 */ /* 0x002ea20000300800 */
[----:B------:R-:W2:Y:S02]  /*42ee0*/  LDL.LU R5, [R1+0x384] ;  /* 0x0003840001057983 */ /* 0x000ea40000300800 */
[----:B---3--:R-:W3:Y:S02]  /*42ef0*/  LDL.LU R6, [R1+0x388] ;  /* 0x0003880001067983 */ /* 0x008ee40000300800 */
        /* <DEDUP_REMOVED lines=16> */
[----:B------:R-:W4:Y:S02]  /*43000*/  LDL.LU.64 R8, [R1+0x26d0] ;  /* 0x0026d00001087983 */ /* 0x000f240000300a00 */
[C---:B----4-:R-:W-:Y:S02]  /*43010*/  HMMA.1688.F32.TF32 R8, R12.reuse, R8, R20 ;  /* 0x000000080c08723c */ /* 0x050fe40000081014 */
[----:B------:R-:W4:Y:S01]  /*43020*/  LDL.LU.64 R22, [R1+0x26c8] ;  /* 0x0026c80001167983 */ /* 0x000f220000300a00 */
[----:B------:R-:W4:Y:S11]  /*43030*/  LDL.LU.64 R20, [R1+0x26c0] ;  /* 0x0026c00001147983 */ /* 0x000f360000300a00 */
[----:B------:R-:W-:Y:S09]  /*43040*/  @!UPT UIADD3 URZ, URZ, URZ, URZ ;  /* 0x0000003f3f3ff290 */ /* 0x000ff2000fffe03f */
[----:B------:R-:W-:Y:S01]  /*43050*/  STL.64 [R1+0x3a0], R8 ;  /* 0x0003a00801007387 */ /* 0x000fe20000100a00 */
[----:B------:R1:W-:Y:S03]  /*43060*/  STL.64 [R1+0x3a8], R10 ;  /* 0x0003a80a01007387 */ /* 0x0003e60000100a00 */
[----:B-1----:R-:W3:Y:S01]  /*43070*/  LDL.LU.64 R10, [R1+0x26b8] ;  /* 0x0026b800010a7983 */ /* 0x002ee20000300a00 */
[----:B------:R-:W3:Y:S02]  /*43080*/  LDL.LU.64 R8, [R1+0x26b0] ;  /* 0x0026b00001087983 */ /* 0x000ee40000300a00 */
[----:B--2---:R1:W-:Y:S01]  /*43090*/  STL.64 [R1+0x2638], R24 ;  /* 0x0026381801007387 */ /* 0x0043e20000100a00 */
[----:B----4-:R-:W-:Y:S01]  /*430a0*/  HMMA.1688.F32.TF32 R20, R12, R24, R20 ;  /* 0x000000180c14723c */ /* 0x010fe20000081014 */
[----:B-1----:R-:W2:Y:S11]  /*430b0*/  LDL.64 R24, [R1+0x30] ;  /* 0x0000300001187983 */ /* 0x002eb60000100a00 */
[----:B------:R-:W-:Y:S11]  /*430c0*/  @!UPT UIADD3 URZ, URZ, URZ, URZ ;  /* 0x0000003f3f3ff290 */ /* 0x000ff6000fffe03f */
[----:B------:R1:W-:Y:S01]  /*430d0*/  STL.64 [R1+0x390], R20 ;  /* 0x0003901401007387 */ /* 0x0003e20000100a00 */
[----:B------:R4:W-:Y:S03]  /*430e0*/  STL.64 [R1+0x398], R22 ;  /* 0x0003981601007387 */ /* 0x0009e60000100a00 */
[----:B--2---:R2:W-:Y:S01]  /*430f0*/  STL.64 [R1+0x2640], R24 ;  /* 0x0026401801007387 */ /* 0x0045e20000100a00 */
[----:B-1----:R-:W3:Y:S02]  /*43100*/  LDL.LU R20, [R1+0x2d0] ;  /* 0x0002d00001147983 */ /* 0x002ee40000300800 */
[----:B------:R-:W3:Y:S02]  /*43110*/  LDL.LU R21, [R1+0x2d4] ;  /* 0x0002d40001157983 */ /* 0x000ee40000300800 */
[----:B----4-:R-:W4:Y:S01]  /*43120*/  LDL.LU R22, [R1+0x2d8] ;  /* 0x0002d80001167983 */ /* 0x010f220000300800 */
[----:B------:R-:W4:Y:S01]  /*43130*/  LDL.LU R23, [R1+0x2dc] ;  /* 0x0002dc0001177983 */ /* 0x000f220000300800 */
[----:B--2---:R-:W-:-:S02]  /*43140*/  IMAD.MOV.U32 R25, RZ, RZ, R16 ;  /* 0x000000ffff197224 */ /* 0x004fc400078e0010 */
        /* <DEDUP_REMOVED lines=10> */
[----:B------:R-:W-:-:S05]  /*431f0*/  IMAD.MOV.U32 R25, RZ, RZ, R3 ;  /* 0x000000ffff197224 */ /* 0x000fca00078e0003 */
[----:B------:R1:W-:Y:S04]  /*43200*/  STL.64 [R1+0x2670], R24 ;  /* 0x0026701801007387 */ /* 0x0003e80000100a00 */
[----:B-1----:R-:W4:Y:S01]  /*43210*/  LDL.64 R24, [R1+0x60] ;  /* 0x0000600001187983 */ /* 0x002f220000100a00 */
[C---:B------:R-:W-:Y:S03]  /*43220*/  HMMA.1688.F32.TF32 R4, R12.reuse, R8, R4 ;  /* 0x000000080c04723c */ /* 0x040fe60000081004 */
[----:B----4-:R1:W-:Y:S04]  /*43230*/  STL.64 [R1+0x2688], R24 ;  /* 0x0026881801007387 */ /* 0x0103e80000100a00 */
[----:B-1----:R-:W4:Y:S01]  /*43240*/  LDL.LU R24, [R1+0x2e0] ;  /* 0x0002e00001187983 */ /* 0x002f220000300800 */
[----:B------:R-:W4:Y:S02]  /*43250*/  LDL.LU R25, [R1+0x2e4] ;  /* 0x0002e40001197983 */ /* 0x000f240000300800 */
[----:B------:R-:W4:Y:S02]  /*43260*/  LDL.LU R26, [R1+0x2e8] ;  /* 0x0002e800011a7983 */ /* 0x000f240000300800 */
[----:B------:R-:W4:Y:S11]  /*43270*/  LDL.LU R27, [R1+0x2ec] ;  /* 0x0002ec00011b7983 */ /* 0x000f360000300800 */
[----:B------:R-:W-:Y:S01]  /*43280*/  STL.64 [R1+0x380], R4 ;  /* 0x0003800401007387 */ /* 0x000fe20000100a00 */
[----:B------:R1:W-:Y:S03]  /*43290*/  STL.64 [R1+0x388], R6 ;  /* 0x0003880601007387 */ /* 0x0003e60000100a00 */
[----:B-1----:R-:W2:Y:S01]  /*432a0*/  LDL.LU R7, [R1+0x26a8] ;  /* 0x0026a80001077983 */ /* 0x002ea20000300800 */
[----:B------:R-:W2:Y:S02]  /*432b0*/  LDL.LU.64 R4, [R1+0x26a0] ;  /* 0x0026a00001047983 */ /* 0x000ea40000300a00 */
[----:B------:R-:W-:Y:S02]  /*432c0*/  STL.64 [R1+0x2630], R10 ;  /* 0x0026300a01007387 */ /* 0x000fe40000100a00 */
[----:B------:R1:W-:Y:S02]  /*432d0*/  STL.64 [R1+0x2628], R8 ;  /* 0x0026280801007387 */ /* 0x0003e40000100a00 */
        /* <DEDUP_REMOVED lines=30> */
[----:B------:R1:W-:Y:S01]  /*434c0*/  STL.64 [R1+0x2e0], R24 ;  /* 0x0002e01801007387 */ /* 0x0003e20000100a00 */
[----:B------:R-:W-:Y:S03]  /*434d0*/  STL.64 [R1+0x2e8], R26 ;  /* 0x0002e81a01007387 */ /* 0x000fe60000100a00 */
        /* <DEDUP_REMOVED lines=23> */
[----:B------:R-:W-:Y:S03]  /*43650*/  STL.64 [R1+0x2b8], R26 ;  /* 0x0002b81a01007387 */ /* 0x000fe60000100a00 */
[----:B-1----:R-:W3:Y:S02]  /*43660*/  LDL.LU.64 R24, [R1+0x2640] ;  /* 0x0026400001187983 */ /* 0x002ee40000300a00 */
        /* <DEDUP_REMOVED lines=18> */
[----:B---3--:R-:W-:Y:S01]  /*43790*/  HMMA.1688.F32.TF32 R24, R16, R8, R24 ;  /* 0x000000081018723c */ /* 0x008fe20000081018 */
[----:B--2---:R-:W-:Y:S01]  /*437a0*/  STL.64 [R1+0x2590], R10 ;  /* 0x0025900a01007387 */ /* 0x004fe20000100a00 */
[----:B------:R1:W-:Y:S11]  /*437b0*/  STL.64 [R1+0x2588], R8 ;  /* 0x0025880801007387 */ /* 0x0003f60000100a00 */
[----:B------:R-:W-:Y:S10]  /*437c0*/  @!UPT UIADD3 URZ, URZ, URZ, URZ ;  /* 0x0000003f3f3ff290 */ /* 0x000ff4000fffe03f */
[----:B------:R-:W-:Y:S01]  /*437d0*/  STL.64 [R1+0x280], R24 ;  /* 0x0002801801007387 */ /* 0x000fe20000100a00 */
[----:B------:R-:W-:Y:S02]  /*437e0*/  STL.64 [R1+0x288], R26 ;  /* 0x0002881a01007387 */ /* 0x000fe40000100a00 */
[----:B-1----:R-:W2:Y:S02]  /*437f0*/  LDL.LU R8, [R1+0x190] ;  /* 0x0001900001087983 */ /* 0x002ea40000300800 */
[----:B------:R-:W2:Y:S01]  /*43800*/  LDL.LU R9, [R1+0x194] ;  /* 0x0001940001097983 */ /* 0x000ea20000300800 */
[----:B------:R-:W3:Y:S01]  /*43810*/  LDL.LU R10, [R1+0x198] ;  /* 0x00019800010a7983 */ /* 0x000ee20000300800 */
[----:B------:R-:W3:Y:S03]  /*43820*/  LDL.LU R11, [R1+0x19c] ;  /* 0x00019c00010b7983 */ /* 0x000ee60000300800 */
[----:B---3--:R-:W-:Y:S01]  /*43830*/  STL.64 [R1+0x25a0], R10 ;  /* 0x0025a00a01007387 */ /* 0x008fe20000100a00 */
[----:B--2---:R1:W-:Y:S02]  /*43840*/  STL.64 [R1+0x2598], R8 ;  /* 0x0025980801007387 */ /* 0x0043e40000100a00 */
[----:B-1----:R-:W-:-:S02]  /*43850*/  IMAD.MOV.U32 R9, RZ, RZ, R12 ;  /* 0x000000ffff097224 */ /* 0x002fc400078e000c */
[----:B------:R-:W-:Y:S01]  /*43860*/  IMAD.MOV.U32 R8, RZ, RZ, R13 ;  /* 0x000000ffff087224 */ /* 0x000fe200078e000d */
[----:B------:R-:W2:Y:S01]  /*43870*/  LDL.LU R12, [R1+0x1c0] ;  /* 0x0001c000010c7983 */ /* 0x000ea20000300800 */
[----:B------:R-:W2:Y:S02]  /*43880*/  LDL.LU R13, [R1+0x1c4] ;  /* 0x0001c400010d7983 */ /* 0x000ea40000300800 */
[----:B------:R-:W3:Y:S02]  /*43890*/  LDL.LU R14, [R1+0x1c8] ;  /* 0x0001c800010e7983 */ /* 0x000ee40000300800 */
[----:B------:R-:W3:Y:S02]  /*438a0*/  LDL.LU R15, [R1+0x1cc] ;  /* 0x0001cc00010f7983 */ /* 0x000ee40000300800 */
[----:B---3--:R-:W-:Y:S01]  /*438b0*/  STL.64 [R1+0x25e0], R14 ;  /* 0x0025e00e01007387 */ /* 0x008fe20000100a00 */
[----:B--2---:R1:W-:Y:S02]  /*438c0*/  STL.64 [R1+0x25d8], R12 ;  /* 0x0025d80c01007387 */ /* 0x0043e40000100a00 */
[----:B-1----:R-:W-:-:S02]  /*438d0*/  IMAD.MOV.U32 R12, RZ, RZ, R21 ;  /* 0x000000ffff0c7224 */ /* 0x002fc400078e0015 */
[----:B------:R-:W-:Y:S02]  /*438e0*/  IMAD.MOV.U32 R13, RZ, RZ, R20 ;  /* 0x000000ffff0d7224 */ /* 0x000fe400078e0014 */
[----:B------:R-:W2:Y:S01]  /*438f0*/  LDL.LU R20, [R1+0x1f0] ;  /* 0x0001f00001147983 */ /* 0x000ea20000300800 */
[----:B------:R-:W2:Y:S02]  /*43900*/  LDL.LU R21, [R1+0x1f4] ;  /* 0x0001f40001157983 */ /* 0x000ea40000300800 */
[----:B------:R-:W2:Y:S02]  /*43910*/  LDL.LU R22, [R1+0x1f8] ;  /* 0x0001f80001167983 */ /* 0x000ea40000300800 */
[----:B------:R-:W2:Y:S01]  /*43920*/  LDL.LU R23, [R1+0x1fc] ;  /* 0x0001fc0001177983 */ /* 0x000ea20000300800 */
[----:B------:R1:W-:Y:S04]  /*43930*/  STL.64 [R1+0x25f8], R12 ;  /* 0x0025f80c01007387 */ /* 0x0003e80000100a00 */
[----:B-1----:R-:W3:Y:S01]  /*43940*/  LDL.LU R12, [R1+0x1e0] ;  /* 0x0001e000010c7983 */ /* 0x002ee20000300800 */
[----:B------:R-:W3:Y:S02]  /*43950*/  LDL.LU R13, [R1+0x1e4] ;  /* 0x0001e400010d7983 */ /* 0x000ee40000300800 */
[----:B------:R-:W3:Y:S02]  /*43960*/  LDL.LU R14, [R1+0x1e8] ;  /* 0x0001e800010e7983 */ /* 0x000ee40000300800 */
[----:B------:R-:W3:Y:S01]  /*43970*/  LDL.LU R15, [R1+0x1ec] ;  /* 0x0001ec00010f7983 */ /* 0x000ee20000300800 */
[----:B------:R1:W-:Y:S04]  /*43980*/  STL.64 [R1+0x25b8], R8 ;  /* 0x0025b80801007387 */ /* 0x0003e80000100a00 */
[----:B-1----:R-:W4:Y:S04]  /*43990*/  LDL.64 R8, [R1+0x40] ;  /* 0x0000400001087983 */ /* 0x002f280000100a00 */
[----:B----4-:R1:W-:Y:S04]  /*439a0*/  STL.64 [R1+0x25d0], R8 ;  /* 0x0025d00801007387 */ /* 0x0103e80000100a00 */
[----:B-1----:R-:W4:Y:S04]  /*439b0*/  LDL.64 R8, [R1+0x50] ;  /* 0x0000500001087983 */ /* 0x002f280000100a00 */
[----:B----4-:R1:W-:Y:S04]  /*439c0*/  STL.64 [R1+0x25e8], R8 ;  /* 0x0025e80801007387 */ /* 0x0103e80000100a00 */
[----:B-1----:R-:W4:Y:S01]  /*439d0*/  LDL.LU R8, [R1+0x1d0] ;  /* 0x0001d00001087983 */ /* 0x002f220000300800 */
[----:B------:R-:W4:Y:S02]  /*439e0*/  LDL.LU R9, [R1+0x1d4] ;  /* 0x0001d40001097983 */ /* 0x000f240000300800 */
        /* <DEDUP_REMOVED lines=20> */
[----:B------:R-:W3:Y:S11]  /*43b30*/  LDL.LU.64 R20, [R1+0x2608] ;  /* 0x0026080001147983 */ /* 0x000ef60000300a00 */
[----:B------:R1:W-:Y:S02]  /*43b40*/  STL.64 [R1+0x1f0], R16 ;  /* 0x0001f01001007387 */ /* 0x0003e40000100a00 */
[----:B------:R3:W-:Y:S02]  /*43b50*/  STL.64 [R1+0x1f8], R18 ;  /* 0x0001f81201007387 */ /* 0x0007e40000100a00 */
[----:B-1----:R-:W-:-:S02]  /*43b60*/  IMAD.MOV.U32 R16, RZ, RZ, R6 ;  /* 0x000000ffff107224 */ /* 0x002fc400078e0006 */
[----:B------:R-:W-:Y:S01]  /*43b70*/  IMAD.MOV.U32 R17, RZ, RZ, R29 ;  /* 0x000000ffff117224 */ /* 0x000fe200078e001d */
[----:B------:R-:W2:Y:S01]  /*43b80*/  LDL.LU R6, [R1+0x2604] ;  /* 0x0026040001067983 */ /* 0x000ea20000300800 */
[----:B------:R-:W2:Y:S05]  /*43b90*/  LDL.LU R29, [R1+0x2600] ;  /* 0x00260000011d7983 */ /* 0x000eaa0000300800 */
[C---:B---3--:R-:W-:Y:S01]  /*43ba0*/  HMMA.1688.F32.TF32 R16, R20.reuse, R16, R12 ;  /* 0x000000101410723c */ /* 0x048fe2000008100c */
[----:B------:R-:W4:Y:S11]  /*43bb0*/  LDL.LU.64 R12, [R1+0x25f8] ;  /* 0x0025f800010c7983 */ /* 0x000f360000300a00 */
[----:B------:R-:W-:Y:S11]  /*43bc0*/  @!UPT UIADD3 URZ, URZ, URZ, URZ ;  /* 0x0000003f3f3ff290 */ /* 0x000ff6000fffe03f */
[----:B------:R1:W-:Y:S01]  /*43bd0*/  STL.64 [R1+0x1e0], R16 ;  /* 0x0001e01001007387 */ /* 0x0003e20000100a00 */
[----:B------:R3:W-:Y:S03]  /*43be0*/  STL.64 [R1+0x1e8], R18 ;  /* 0x0001e81201007387 */ /* 0x0007e60000100a00 */
        /* <DEDUP_REMOVED lines=8> */
[----:B------:R-:W3:Y:S02]  /*43c70*/  LDL.LU R18, [R1+0x458] ;  /* 0x0004580001127983 */ /* 0x000ee40000300800 */
[----:B------:R-:W3:Y:S01]  /*43c80*/  LDL.LU R19, [R1+0x45c] ;  /* 0x00045c0001137983 */ /* 0x000ee20000300800 */
[----:B----4-:R-:W-:Y:S01]  /*43c90*/  HMMA.1688.F32.TF32 R12, R20, R12, R8 ;  /* 0x0000000c140c723c */ /* 0x010fe20000081008 */
[----:B---3--:R-:W-:Y:S01]  /*43ca0*/  STL.64 [R1+0x24f8], R18 ;  /* 0x0024f81201007387 */ /* 0x008fe20000100a00 */
[----:B--2---:R1:W-:Y:S02]  /*43cb0*/  STL.64 [R1+0x24f0], R16 ;  /* 0x0024f01001007387 */ /* 0x0043e40000100a00 */
[----:B-1----:R-:W-:-:S02]  /*43cc0*/  IMAD.MOV.U32 R16, RZ, RZ, R3 ;  /* 0x000000ffff107224 */ /* 0x002fc400078e0003 */
[----:B------:R-:W2:Y:S01]  /*43cd0*/  LDL.LU R3, [R1+0x25f0] ;  /* 0x0025f00001037983 */ /* 0x000ea20000300800 */
[----:B------:R-:W3:Y:S11]  /*43ce0*/  LDL.LU.64 R8, [R1+0x25e8] ;  /* 0x0025e80001087983 */ /* 0x000ef60000300a00 */
[----:B------:R-:W-:Y:S05]  /*43cf0*/  @!UPT UIADD3 URZ, URZ, URZ, URZ ;  /* 0x0000003f3f3ff290 */ /* 0x000fea000fffe03f */
[----:B------:R-:W-:Y:S02]  /*43d00*/  STL.64 [R1+0x1d0], R12 ;  /* 0x0001d00c01007387 */ /* 0x000fe40000100a00 */
[----:B------:R1:W-:Y:S02]  /*43d10*/  STL.64 [R1+0x1d8], R14 ;  /* 0x0001d80e01007387 */ /* 0x0003e40000100a00 */
[----:B-1----:R-:W3:Y:S01]  /*43d20*/  LDL.LU.64 R14, [R1+0x25e0] ;  /* 0x0025e000010e7983 */ /* 0x002ee20000300a00 */
        /* <DEDUP_REMOVED lines=8> */
[----:B------:R-:W4:Y:S02]  /*43db0*/  LDL.LU.64 R8, [R1+0x25d0] ;  /* 0x0025d00001087983 */ /* 0x000f240000300a00 */
[----:B----4-:R-:W-:Y:S01]  /*43dc0*/  HMMA.1688.F32.TF32 R24, R20, R8, R24 ;  /* 0x000000081418723c */ /* 0x010fe20000081018 */
[----:B---3--:R-:W-:-:S02]  /*43dd0*/  IMAD.MOV.U32 R15, RZ, RZ, R8 ;  /* 0x000000ffff0f7224 */ /* 0x008fc400078e0008 */
[----:B------:R-:W-:Y:S11]  /*43de0*/  IMAD.MOV.U32 R14, RZ, RZ, R9 ;  /* 0x000000ffff0e7224 */ /* 0x000ff600078e0009 */
[----:B------:R-:W-:Y:S09]  /*43df0*/  @!UPT UIADD3 URZ, URZ, URZ, URZ ;  /* 0x0000003f3f3ff290 */ /* 0x000ff2000fffe03f */
[----:B------:R-:W-:Y:S01]  /*43e00*/  STL.64 [R1+0x1b0], R24 ;  /* 0x0001b01801007387 */ /* 0x000fe20000100a00 */
[----:B------:R1:W-:Y:S03]  /*43e10*/  STL.64 [R1+0x1b8], R26 ;  /* 0x0001b81a01007387 */ /* 0x0003e60000100a00 */
[----:B-1----:R-:W3:Y:S01]  /*43e20*/  LDL.LU.64 R26, [R1+0x25c8] ;  /* 0x0025c800011a7983 */ /* 0x002ee20000300a00 */
[----:B------:R-:W3:Y:S02]  /*43e30*/  LDL.LU.64 R24, [R1+0x25c0] ;  /* 0x0025c00001187983 */ /* 0x000ee40000300a00 */
[----:B------:R-:W3:Y:S02]  /*43e40*/  LDL.LU.64 R8, [R1+0x25b8] ;  /* 0x0025b80001087983 */ /* 0x000ee40000300a00 */
[----:B---3--:R-:W-:Y:S01]  /*43e50*/  HMMA.1688.F32.TF32 R8, R20, R8, R24 ;  /* 0x000000081408723c */ /* 0x008fe20000081018 */
[----:B------:R-:W3:Y:S01]  /*43e60*/  LDL.LU.64 R26, [R1+0x25b0] ;  /* 0x0025b000011a7983 */ /* 0x000ee20000300a00 */
[----:B------:R-:W3:Y:S11]  /*43e70*/  LDL.LU.64 R24, [R1+0x25a8] ;  /* 0x0025a80001187983 */ /* 0x000ef60000300a00 */
[----:B------:R-:W-:Y:S10]  /*43e80*/  @!UPT UIADD3 URZ, URZ, URZ, URZ ;  /* 0x0000003f3f3ff290 */ /* 0x000ff4000fffe03f */
[----:B------:R-:W-:Y:S01]  /*43e90*/  STL.64 [R1+0x1a0], R8 ;  /* 0x0001a00801007387 */ /* 0x000fe20000100a00 */
[----:B------:R1:W-:Y:S03]  /*43ea0*/  STL.64 [R1+0x1a8], R10 ;  /* 0x0001a80a01007387 */ /* 0x0003e60000100a00 */
[----:B-1----:R-:W4:Y:S01]  /*43eb0*/  LDL.LU.64 R10, [R1+0x25a0] ;  /* 0x0025a000010a7983 */ /* 0x002f220000300a00 */
[----:B------:R-:W4:Y:S02]  /*43ec0*/  LDL.LU.64 R8, [R1+0x2598] ;  /* 0x0025980001087983 */ /* 0x000f240000300a00 */
[----:B------:R-:W-:-:S07]  /*43ed0*/  IMAD.MOV.U32 R17, RZ, RZ, R28 ;  /* 0x000000ffff117224 */ /* 0x000fce00078e001c */
[----:B----4-:R-:W-:Y:S11]  /*43ee0*/  HMMA.1688.F32.TF32 R8, R20, R16, R8 ;  /* 0x000000101408723c */ /* 0x010ff60000081008 */
[----:B------:R-:W-:Y:S11]  /*43ef0*/  @!UPT UIADD3 URZ, URZ, URZ, URZ ;  /* 0x0000003f3f3ff290 */ /* 0x000ff6000fffe03f */
[----:B------:R-:W-:Y:S01]  /*43f00*/  @!UPT UIADD3 URZ, URZ, URZ, URZ ;  /* 0x0000003f3f3ff290 */ /* 0x000fe2000fffe03f */
[----:B------:R-:W-:Y:S01]  /*43f10*/  STL.64 [R1+0x190], R8 ;  /* 0x0001900801007387 */ /* 0x000fe20000100a00 */
[----:B------:R1:W-:Y:S03]  /*43f20*/  STL.64 [R1+0x198], R10 ;  /* 0x0001980a01007387 */ /* 0x0003e60000100a00 */
[----:B-1----:R-:W4:Y:S01]  /*43f30*/  LDL.LU.64 R10, [R1+0x2590] ;  /* 0x00259000010a7983 */ /* 0x002f220000300a00 */
[----:B------:R-:W3:Y:S02]  /*43f40*/  LDL.LU.64 R8, [R1+0x2588] ;  /* 0x0025880001087983 */ /* 0x000ee40000300a00 */
[----:B------:R1:W-:Y:S02]  /*43f50*/  STL.64 [R1+0x2510], R16 ;  /* 0x0025101001007387 */ /* 0x0003e40000100a00 */
[----:B-1----:R-:W2:Y:S04]  /*43f60*/  LDL.LU.64 R16, [R1+0x30] ;  /* 0x0000300001107983 */ /* 0x002ea80000300a00 */
[----:B--2---:R1:W-:Y:S02]  /*43f70*/  STL.64 [R1+0x2528], R16 ;  /* 0x0025281001007387 */ /* 0x0043e40000100a00 */
[----:B-1----:R-:W-:-:S02]  /*43f80*/  IMAD.MOV.U32 R16, RZ, RZ, R15 ;  /* 0x000000ffff107224 */ /* 0x002fc400078e000f */
[----:B------:R-:W-:-:S05]  /*43f90*/  IMAD.MOV.U32 R17, RZ, RZ, R14 ;  /* 0x000000ffff117224 */ /* 0x000fca00078e000e */
[----:B------:R1:W-:Y:S02]  /*43fa0*/  STL.64 [R1+0x2540], R16 ;  /* 0x0025401001007387 */ /* 0x0003e40000100a00 */
[----:B-1----:R-:W-:Y:S02]  /*43fb0*/  IMAD.MOV.U32 R16, RZ, RZ, R13 ;  /* 0x000000ffff107224 */ /* 0x002fe400078e000d */
[----:B------:R-:W-:Y:S02]  /*43fc0*/  IMAD.MOV.U32 R17, RZ, RZ, R12 ;  /* 0x000000ffff117224 */ /* 0x000fe400078e000c */
[----:B---3--:R-:W-:Y:S03]  /*43fd0*/  HMMA.1688.F32.TF32 R12, R20, R8, R24 ;  /* 0x00000008140c723c */ /* 0x008fe60000081018 */
[----:B------:R1:W-:Y:S01]  /*43fe0*/  STL.64 [R1+0x2558], R16 ;  /* 0x0025581001007387 */ /* 0x0003e20000100a00 */
[----:B------:R-:W2:Y:S11]  /*43ff0*/  LDL.LU R24, [R1+0xf0] ;  /* 0x0000f00001187983 */ /* 0x000eb60000300800 */
[----:B------:R-:W-:Y:S08]  /*44000*/  @!UPT UIADD3 URZ, URZ, URZ, URZ ;  /* 0x0000003f3f3ff290 */ /* 0x000ff0000fffe03f */
[----:B------:R3:W-:Y:S01]  /*44010*/  STL.64 [R1+0x180], R12 ;  /* 0x0001800c01007387 */ /* 0x0007e20000100a00 */
[----:B------:R4:W-:Y:S02]  /*44020*/  STL.64 [R1+0x188], R14 ;  /* 0x0001880e01007387 */ /* 0x0009e40000100a00 */
[----:B------:R-:W2:Y:S02]  /*44030*/  LDL.LU R25, [R1+0xf4] ;  /* 0x0000f40001197983 */ /* 0x000ea40000300800 */
[----:B------:R-:W2:Y:S01]  /*44040*/  LDL.LU R26, [R1+0xf8] ;  /* 0x0000f800011a7983 */ /* 0x000ea20000300800 */
[----:B------:R-:W2:Y:S01]  /*44050*/  LDL.LU R27, [R1+0xfc] ;  /* 0x0000fc00011b7983 */ /* 0x000ea20000300800 */
[----:B-1----:R-:W2:Y:S03]  /*44060*/  LDL.LU.64 R16, [R1+0x70] ;  /* 0x0000700001107983 */ /* 0x002ea60000300a00 */
[----:B---3--:R-:W3:Y:S01]  /*44070*/  LDL.LU R12, [R1+0x4a0] ;  /* 0x0004a000010c7983 */ /* 0x008ee20000300800 */
[----:B------:R-:W3:Y:S02]  /*44080*/  LDL.LU R13, [R1+0x4a4] ;  /* 0x0004a400010d7983 */ /* 0x000ee40000300800 */
[----:B----4-:R-:W3:Y:S02]  /*44090*/  LDL.LU R14, [R1+0x4a8] ;  /* 0x0004a800010e7983 */ /* 0x010ee40000300800 */
[----:B------:R-:W3:Y:S01]  /*440a0*/  LDL.LU R15, [R1+0x4ac] ;  /* 0x0004ac00010f7983 */ /* 0x000ee20000300800 */
[----:B------:R-:W-:Y:S01]  /*440b0*/  STL.64 [R1+0x2508], R10 ;  /* 0x0025080a01007387 */ /* 0x000fe20000100a00 */
[----:B------:R1:W-:Y:S03]  /*440c0*/  STL.64 [R1+0x2500], R8 ;  /* 0x0025000801007387 */ /* 0x0003e60000100a00 */
        /* <DEDUP_REMOVED lines=10> */
[----:B------:R-:W3:Y:S04]  /*44170*/  LDL.LU R3, [R1+0x2584] ;  /* 0x0025840001037983 */ /* 0x000ee80000300800 */
[----:B----4-:R-:W-:Y:S01]  /*44180*/  STL.64 [R1+0x2538], R10 ;  /* 0x0025380a01007387 */ /* 0x010fe20000100a00 */
[----:B--2---:R1:W-:Y:S03]  /*44190*/  STL.64 [R1+0x2530], R8 ;  /* 0x0025300801007387 */ /* 0x0043e60000100a00 */
        /* <DEDUP_REMOVED lines=9> */
[----:B------:R-:W4:Y:S02]  /*44230*/  LDL.LU R10, [R1+0x498] ;  /* 0x00049800010a7983 */ /* 0x000f240000300800 */
[----:B---3--:R-:W-:-:S02]  /*44240*/  IMAD.MOV.U32 R11, RZ, RZ, R3 ;  /* 0x000000ffff0b7224 */ /* 0x008fc400078e0003 */
[----:B------:R-:W3:Y:S04]  /*44250*/  LDL.LU R3, [R1+0x2580] ;  /* 0x0025800001037983 */ /* 0x000ee80000300800 */
[----:B----4-:R-:W-:Y:S01]  /*44260*/  STL.64 [R1+0x2568], R10 ;  /* 0x0025680a01007387 */ /* 0x010fe20000100a00 */
[----:B--2---:R1:W-:Y:S03]  /*44270*/  STL.64 [R1+0x2560], R8 ;  /* 0x0025600801007387 */ /* 0x0043e60000100a00 */
[----:B-1----:R-:W2:Y:S01]  /*44280*/  LDL.LU.64 R8, [R1+0x60] ;  /* 0x0000600001087983 */ /* 0x002ea20000300a00 */
[----:B------:R-:W4:Y:S02]  /*44290*/  LDL.LU.64 R26, [R1+0x2578] ;  /* 0x00257800011a7983 */ /* 0x000f240000300a00 */
[----:B------:R-:W4:Y:S02]  /*442a0*/  LDL.LU.64 R24, [R1+0x2570] ;  /* 0x0025700001187983 */ /* 0x000f240000300a00 */
[----:B------:R1:W-:Y:S01]  /*442b0*/  STL.64 [R1+0xf0], R20 ;  /* 0x0000f01401007387 */ /* 0x0003e20000100a00 */
[----:B------:R3:W-:Y:S04]  /*442c0*/  STL.64 [R1+0xf8], R22 ;  /* 0x0000f81601007387 */ /* 0x0007e80000100a00 */
[----:B-1----:R-:W4:Y:S01]  /*442d0*/  LDL.LU R20, [R1+0xe0] ;  /* 0x0000e00001147983 */ /* 0x002f220000300800 */
[----:B------:R-:W4:Y:S02]  /*442e0*/  LDL.LU R21, [R1+0xe4] ;  /* 0x0000e40001157983 */ /* 0x000f240000300800 */
[----:B---3--:R-:W4:Y:S02]  /*442f0*/  LDL.LU R22, [R1+0xe8] ;  /* 0x0000e80001167983 */ /* 0x008f240000300800 */
[----:B------:R-:W-:-:S07]  /*44300*/  IMAD.MOV.U32 R23, RZ, RZ, R3 ;  /* 0x000000ffff177224 */ /* 0x000fce00078e0003 */
        /* <DEDUP_REMOVED lines=8> */
[----:B------:R-:W2:Y:S02]  /*44390*/  LDL.LU.64 R10, [R1+0x2568] ;  /* 0x00256800010a7983 */ /* 0x000ea40000300a00 */
[----:B------:R-:W-:Y:S04]  /*443a0*/  LDS R22, [R0+0x97080] ;  /* 0x0970800000167984 */ /* 0x000fe80000000800 */
[----:B------:R-:W-:Y:S04]  /*443b0*/  LDS R23, [R2+0x97080] ;  /* 0x0970800002177984 */ /* 0x000fe80000000800 */
[----:B------:R-:W-:Y:S01]  /*443c0*/  IMAD.MOV.U32 R13, RZ, RZ, R8 ;  /* 0x000000ffff0d7224 */ /* 0x000fe200078e0008 */
[----:B------:R-:W-:Y:S01]  /*443d0*/  LDS R14, [R0+0x95380] ;  /* 0x09538000000e7984 */ /* 0x000fe20000000800 */
[----:B------:R-:W-:-:S02]  /*443e0*/  IMAD.MOV.U32 R12, RZ, RZ, R9 ;  /* 0x000000ffff0c7224 */ /* 0x000fc400078e0009 */
[----:B------:R-:W2:Y:S01]  /*443f0*/  LDL.LU.64 R8, [R1+0x2560] ;  /* 0x0025600001087983 */ /* 0x000ea20000300a00 */
[----:B------:R-:W-:Y:S06]  /*44400*/  LDS R15, [R2+0x95380] ;  /* 0x09538000020f7984 */ /* 0x000fec0000000800 */
[----:B------:R1:W-:Y:S04]  /*44410*/  STL.64 [R1+0xd0], R16 ;  /* 0x0000d01001007387 */ /* 0x0003e80000100a00 */
[----:B-1----:R-:W2:Y:S01]  /*44420*/  LDL.LU.64 R16, [R1+0x2558] ;  /* 0x0025580001107983 */ /* 0x002ea20000300a00 */
[----:B------:R-:W-:-:S02]  /*44430*/  IMAD.MOV.U32 R3, RZ, RZ, R18 ;  /* 0x000000ffff037224 */ /* 0x000fc400078e0012 */
[----:B------:R-:W-:-:S05]  /*44440*/  IMAD.MOV.U32 R28, RZ, RZ, R19 ;  /* 0x000000ffff1c7224 */ /* 0x000fca00078e0013 */
[----:B------:R-:W-:Y:S01]  /*44450*/  STL [R1+0x2170], R28 ;  /* 0x0021701c01007387 */ /* 0x000fe20000100800 */
[----:B------:R-:W-:Y:S01]  /*44460*/  STL [R1+0x216c], R3 ;  /* 0x00216c0301007387 */ /* 0x000fe20000100800 */
        /* <DEDUP_REMOVED lines=13> */
[----:B------:R-:W-:Y:S02]  /*44540*/  IMAD.MOV.U32 R3, RZ, RZ, R19 ;  /* 0x000000ffff037224 */ /* 0x000fe400078e0013 */
[----:B------:R-:W-:-:S03]  /*44550*/  IMAD.MOV.U32 R28, RZ, RZ, R18 ;  /* 0x000000ffff1c7224 */ /* 0x000fc600078e0012 */
[----:B------:R-:W-:Y:S02]  /*44560*/  STL [R1+0x21c8], R3 ;  /* 0x0021c80301007387 */ /* 0x000fe40000100800 */
        /* <DEDUP_REMOVED lines=12> */
[----:B------:R-:W3:Y:S11]  /*44630*/  LDL.LU.64 R8, [R1+0x2500] ;  /* 0x0025000001087983 */ /* 0x000ef60000300a00 */
[----:B------:R-:W-:Y:S10]  /*44640*/  @!UPT UIADD3 URZ, URZ, URZ, URZ ;  /* 0x0000003f3f3ff290 */ /* 0x000ff4000fffe03f */
        /* <DEDUP_REMOVED lines=10> */
[----:B------:R-:W3:Y:S02]  /*446f0*/  LDL.LU.64 R16, [R1+0x24e0] ;  /* 0x0024e00001107983 */ /* 0x000ee40000300a00 */
[----:B--2---:R-:W-:Y:S02]  /*44700*/  STL.64 [R1+0x2480], R10 ;  /* 0x0024800a01007387 */ /* 0x004fe40000100a00 */
[----:B------:R-:W-:Y:S01]  /*44710*/  STL.64 [R1+0x2478], R8 ;  /* 0x0024780801007387 */ /* 0x000fe20000100a00 */
[----:B---3--:R-:W-:Y:S01]  /*44720*/  HMMA.1688.F32.TF32 R16, R24, R4, R16 ;  /* 0x000000041810723c */ /* 0x008fe20000081010 */
[----:B------:R-:W-:Y:S04]  /*44730*/  LDS R26, [R0+0x97100] ;  /* 0x09710000001a7984 */ /* 0x000fe80000000800 */
[----:B------:R-:W-:Y:S04]  /*44740*/  LDS R27, [R2+0x97100] ;  /* 0x09710000021b7984 */ /* 0x000fe80000000800 */
[----:B------:R-:W-:Y:S04]  /*44750*/  LDS R24, [R0+0x96100] ;  /* 0x0961000000187984 */ /* 0x000fe80000000800 */
[----:B------:R-:W-:Y:S10]  /*44760*/  LDS R25, [R2+0x96100] ;  /* 0x0961000002197984 */ /* 0x000ff40000000800 */
[----:B------:R-:W-:Y:S01]  /*44770*/  STL.64 [R1], R16 ;  /* 0x0000001001007387 */ /* 0x000fe20000100a00 */
[----:B------:R-:W-:Y:S02]  /*44780*/  STL.64 [R1+0x8], R18 ;  /* 0x0000081201007387 */ /* 0x000fe40000100a00 */
[----:B------:R-:W-:Y:S04]  /*44790*/  LDS R18, [R0+0x97000] ;  /* 0x0970000000127984 */ /* 0x000fe80000000800 */
[----:B------:R-:W1:Y:S01]  /*447a0*/  LDS R19, [R2+0x97000] ;  /* 0x0970000002137984 */ /* 0x000e620000000800 */
[----:B------:R-:W-:Y:S04]  /*447b0*/  LDS R16, [R0+0x96000] ;  /* 0x0960000000107984 */ /* 0x000fe80000000800 */
[----:B------:R-:W2:Y:S04]  /*447c0*/  LDS R17, [R2+0x96000] ;  /* 0x0960000002117984 */ /* 0x000ea80000000800 */
[----:B------:R-:W-:Y:S01]  /*447d0*/  STL.64 [R1+0x2470], R6 ;  /* 0x0024700601007387 */ /* 0x000fe20000100a00 */
[----:B------:R3:W-:Y:S03]  /*447e0*/  STL.64 [R1+0x2468], R4 ;  /* 0x0024680401007387 */ /* 0x0007e60000100a00 */
[----:B---3--:R-:W3:Y:S01]  /*447f0*/  LDL.LU R4, [R1+0x4c0] ;  /* 0x0004c00001047983 */ /* 0x008ee20000300800 */
[----:B------:R-:W3:Y:S02]  /*44800*/  LDL.LU R5, [R1+0x4c4] ;  /* 0x0004c40001057983 */ /* 0x000ee40000300800 */
[----:B------:R-:W3:Y:S02]  /*44810*/  LDL.LU R6, [R1+0x4c8] ;  /* 0x0004c80001067983 */ /* 0x000ee40000300800 */
[----:B------:R-:W3:Y:S01]  /*44820*/  LDL.LU R7, [R1+0x4cc] ;  /* 0x0004cc0001077983 */ /* 0x000ee20000300800 */
[----:B-1----:R-:W-:Y:S01]  /*44830*/  STL.64 [R1+0x2460], R18 ;  /* 0x0024601201007387 */ /* 0x002fe20000100a00 */
[----:B--2---:R1:W-:Y:S02]  /*44840*/  STL.64 [R1+0x2458], R16 ;  /* 0x0024581001007387 */ /* 0x0043e40000100a00 */
[----:B-1----:R-:W-:-:S02]  /*44850*/  IMAD.MOV.U32 R16, RZ, RZ, R21 ;  /* 0x000000ffff107224 */ /* 0x002fc400078e0015 */
[----:B------:R-:W-:Y:S01]  /*44860*/  IMAD.MOV.U32 R17, RZ, RZ, R20 ;  /* 0x000000ffff117224 */ /* 0x000fe200078e0014 */
[----:B------:R-:W-:Y:S04]  /*44870*/  LDS R21, [R2+0x96080] ;  /* 0x0960800002157984 */ /* 0x000fe80000000800 */
[----:B------:R-:W1:Y:S04]  /*44880*/  LDS R20, [R0+0x96080] ;  /* 0x0960800000147984 */ /* 0x000e680000000800 */
[----:B------:R2:W-:Y:S02]  /*44890*/  STL.64 [R1+0x23c8], R22 ;  /* 0x0023c81601007387 */ /* 0x0005e40000100a00 */
[----:B--2---:R-:W-:-:S02]  /*448a0*/  IMAD.MOV.U32 R23, RZ, RZ, R29 ;  /* 0x000000ffff177224 */ /* 0x004fc400078e001d */
[----:B-1----:R1:W-:Y:S04]  /*448b0*/  STL.64 [R1+0x23c0], R20 ;  /* 0x0023c01401007387 */ /* 0x0023e80000100a00 */
[----:B-1----:R-:W2:Y:S01]  /*448c0*/  LDL.LU R20, [R1+0x4d0] ;  /* 0x0004d00001147983 */ /* 0x002ea20000300800 */
[----:B------:R-:W2:Y:S02]  /*448d0*/  LDL.LU R21, [R1+0x4d4] ;  /* 0x0004d40001157983 */ /* 0x000ea40000300800 */
[----:B------:R-:W2:Y:S02]  /*448e0*/  LDL.LU R22, [R1+0x4d8] ;  /* 0x0004d80001167983 */ /* 0x000ea40000300800 */
[----:B------:R-:W4:Y:S01]  /*448f0*/  LDL.LU R29, [R1+0x24d8] ;  /* 0x0024d800011d7983 */ /* 0x000f220000300800 */
[----:B------:R-:W-:Y:S01]  /*44900*/  STL.64 [R1+0x2340], R26 ;  /* 0x0023401a01007387 */ /* 0x000fe20000100a00 */
[----:B------:R1:W-:Y:S03]  /*44910*/  STL.64 [R1+0x2338], R24 ;  /* 0x0023381801007387 */ /* 0x0003e60000100a00 */
[----:B-1----:R-:W4:Y:S01]  /*44920*/  LDL.LU R24, [R1+0x40] ;  /* 0x0000400001187983 */ /* 0x002f220000300800 */
[----:B------:R-:W4:Y:S02]  /*44930*/  LDL.LU R25, [R1+0x44] ;  /* 0x0000440001197983 */ /* 0x000f240000300800 */
[----:B------:R-:W4:Y:S02]  /*44940*/  LDL R26, [R1+0x48] ;  /* 0x00004800011a7983 */ /* 0x000f240000100800 */
[----:B------:R-:W-:-:S02]  /*44950*/  IMAD.MOV.U32 R8, RZ, RZ, R13 ;  /* 0x000000ffff087224 */ /* 0x000fc400078e000d */
[----:B------:R-:W-:Y:S01]  /*44960*/  IMAD.MOV.U32 R9, RZ, RZ, R12 ;  /* 0x000000ffff097224 */ /* 0x000fe200078e000c */
[----:B------:R-:W-:Y:S04]  /*44970*/  LDS R13, [R2+0x94380] ;  /* 0x09438000020d7984 */ /* 0x000fe80000000800 */
[----:B------:R-:W3:Y:S02]  /*44980*/  LDS R12, [R0+0x94380] ;  /* 0x09438000000c7984 */ /* 0x000ee40000000800 */
[C---:B---3--:R-:W-:Y:S08]  /*44990*/  HMMA.1688.F32.TF32 R8, R12.reuse, R8, R4 ;  /* 0x000000080c08723c */ /* 0x048ff00000081004 */
[----:B--2---:R-:W-:Y:S01]  /*449a0*/  HMMA.1688.F32.TF32 R16, R12, R16, R20 ;  /* 0x000000100c10723c */ /* 0x004fe20000081014 */
[----:B----4-:R-:W-:-:S05]  /*449b0*/  IMAD.MOV.U32 R27, RZ, RZ, R29 ;  /* 0x000000ffff1b7224 */ /* 0x010fca00078e001d */
[----:B------:R-:W-:Y:S01]  /*449c0*/  STL.64 [R1+0x24c0], R26 ;  /* 0x0024c01a01007387 */ /* 0x000fe20000100a00 */
[----:B------:R-:W-:Y:S11]  /*449d0*/  STL.64 [R1+0x24b8], R24 ;  /* 0x0024b81801007387 */ /* 0x000ff60000100a00 */
[----:B------:R-:W-:Y:S06]  /*449e0*/  @!UPT UIADD3 URZ, URZ, URZ, URZ ;  /* 0x0000003f3f3ff290 */ /* 0x000fec000fffe03f */
[----:B------:R-:W-:Y:S01]  /*449f0*/  IMAD.MOV.U32 R29, RZ, RZ, R19 ;  /* 0x000000ffff1d7224 */ /* 0x000fe200078e0013 */
[----:B------:R-:W-:Y:S01]  /*44a00*/  STL.64 [R1+0x4d0], R16 ;  /* 0x0004d01001007387 */ /* 0x000fe20000100a00 */
[----:B------:R-:W-:Y:S03]  /*44a10*/  STL [R1+0x4d8], R18 ;  /* 0x0004d81201007387 */ /* 0x000fe60000100800 */
[----:B------:R-:W-:Y:S01]  /*44a20*/  STL [R1+0x2088], R29 ;  /* 0x0020881d01007387 */ /* 0x000fe20000100800 */
[----:B------:R-:W2:Y:S02]  /*44a30*/  LDL.LU R4, [R1+0x3f0] ;  /* 0x0003f00001047983 */ /* 0x000ea40000300800 */
[----:B------:R1:W-:Y:S02]  /*44a40*/  STL.64 [R1+0x4c0], R8 ;  /* 0x0004c00801007387 */ /* 0x0003e40000100a00 */
[----:B------:R-:W-:Y:S01]  /*44a50*/  STL.64 [R1+0x4c8], R10 ;  /* 0x0004c80a01007387 */ /* 0x000fe20000100a00 */
[----:B------:R-:W2:Y:S01]  /*44a60*/  LDL.LU R5, [R1+0x3f4] ;  /* 0x0003f40001057983 */ /* 0x000ea20000300800 */
[----:B------:R-:W3:Y:S02]  /*44a70*/  LDL.LU R6, [R1+0x3f8] ;  /* 0x0003f80001067983 */ /* 0x000ee40000300800 */
[----:B------:R-:W3:Y:S02]  /*44a80*/  LDL.LU R7, [R1+0x3fc] ;  /* 0x0003fc0001077983 */ /* 0x000ee40000300800 */
[----:B---3--:R-:W-:Y:S01]  /*44a90*/  STL.64 [R1+0x2490], R6 ;  /* 0x0024900601007387 */ /* 0x008fe20000100a00 */
[----:B--2---:R2:W-:Y:S02]  /*44aa0*/  STL.64 [R1+0x2488], R4 ;  /* 0x0024880401007387 */ /* 0x0045e40000100a00 */
[----:B-1----:R-:W3:Y:S02]  /*44ab0*/  LDL.LU R8, [R1+0x20] ;  /* 0x0000200001087983 */ /* 0x002ee40000300800 */
[----:B------:R-:W3:Y:S01]  /*44ac0*/  LDL.LU R9, [R1+0x24] ;  /* 0x0000240001097983 */ /* 0x000ee20000300800 */
[----:B------:R-:W4:Y:S01]  /*44ad0*/  LDL.LU R24, [R1+0x50] ;  /* 0x0000500001187983 */ /* 0x000f220000300800 */
[----:B------:R-:W4:Y:S03]  /*44ae0*/  LDL.LU R25, [R1+0x54] ;  /* 0x0000540001197983 */ /* 0x000f260000300800 */
[----:B---3--:R1:W-:Y:S01]  /*44af0*/  STL.64 [R1+0x2498], R8 ;  /* 0x0024980801007387 */ /* 0x0083e20000100a00 */
[----:B--2---:R-:W2:Y:S02]  /*44b00*/  LDL.LU R4, [R1+0x400] ;  /* 0x0004000001047983 */ /* 0x004ea40000300800 */
[----:B------:R-:W2:Y:S02]  /*44b10*/  LDL.LU R5, [R1+0x404] ;  /* 0x0004040001057983 */ /* 0x000ea40000300800 */
[----:B------:R-:W3:Y:S01]  /*44b20*/  LDL.LU R6, [R1+0x408] ;  /* 0x0004080001067983 */ /* 0x000ee20000300800 */
[----:B------:R-:W3:Y:S01]  /*44b30*/  LDL.LU R7, [R1+0x40c] ;  /* 0x00040c0001077983 */ /* 0x000ee20000300800 */
[----:B-1----:R-:W-:-:S02]  /*44b40*/  IMAD.MOV.U32 R8, RZ, RZ, R28 ;  /* 0x000000ffff087224 */ /* 0x002fc400078e001c */
[----:B------:R-:W-:Y:S01]  /*44b50*/  IMAD.MOV.U32 R9, RZ, RZ, R3 ;  /* 0x000000ffff097224 */ /* 0x000fe200078e0003 */
[----:B---3--:R-:W-:Y:S01]  /*44b60*/  STL.64 [R1+0x24a8], R6 ;  /* 0x0024a80601007387 */ /* 0x008fe20000100a00 */
[----:B--2---:R-:W-:Y:S03]  /*44b70*/  STL.64 [R1+0x24a0], R4 ;  /* 0x0024a00401007387 */ /* 0x004fe60000100a00 */
[----:B------:R1:W-:Y:S02]  /*44b80*/  STL.64 [R1+0x24b0], R8 ;  /* 0x0024b00801007387 */ /* 0x0003e40000100a00 */
        /* <DEDUP_REMOVED lines=18> */
[----:B------:R-:W2:Y:S01]  /*44cb0*/  LDL.LU R20, [R1+0x340] ;  /* 0x0003400001147983 */ /* 0x000ea20000300800 */
[----:B------:R-:W2:Y:S02]  /*44cc0*/  LDL.LU R21, [R1+0x344] ;  /* 0x0003440001157983 */ /* 0x000ea40000300800 */
[----:B------:R-:W2:Y:S02]  /*44cd0*/  LDL.LU R22, [R1+0x348] ;  /* 0x0003480001167983 */ /* 0x000ea40000300800 */
[----:B------:R-:W2:Y:S02]  /*44ce0*/  LDL.LU R23, [R1+0x34c] ;  /* 0x00034c0001177983 */ /* 0x000ea40000300800 */
[----:B--2---:R1:W-:Y:S01]  /*44cf0*/  STL.64 [R1+0x2428], R22 ;  /* 0x0024281601007387 */ /* 0x0043e20000100a00 */
[----:B------:R-:W-:Y:S03]  /*44d00*/  STL.64 [R1+0x2420], R20 ;  /* 0x0024201401007387 */ /* 0x000fe60000100a00 */
[----:B-1----:R-:W2:Y:S04]  /*44d10*/  LDL R22, [R1+0x68] ;  /* 0x0000680001167983 */ /* 0x002ea80000100800 */
[----:B------:R-:W2:Y:S01]  /*44d20*/  LDL R23, [R1+0x6c] ;  /* 0x00006c0001177983 */ /* 0x000ea20000100800 */
[C---:B----4-:R-:W-:Y:S11]  /*44d30*/  HMMA.1688.F32.TF32 R24, R12.reuse, R24, R8 ;  /* 0x000000180c18723c */ /* 0x050ff60000081008 */
[----:B------:R-:W-:Y:S11]  /*44d40*/  @!UPT UIADD3 URZ, URZ, URZ, URZ ;  /* 0x0000003f3f3ff290 */ /* 0x000ff6000fffe03f */
[----:B------:R-:W-:Y:S02]  /*44d50*/  @!UPT UIADD3 URZ, URZ, URZ, URZ ;  /* 0x0000003f3f3ff290 */ /* 0x000fe4000fffe03f */
[----:B------:R-:W-:Y:S01]  /*44d60*/  IMAD.MOV.U32 R29, RZ, RZ, R26 ;  /* 0x000000ffff1d7224 */ /* 0x000fe200078e001a */
[----:B--2---:R1:W-:Y:S04]  /*44d70*/  STL.64 [R1+0x2438], R22 ;  /* 0x0024381601007387 */ /* 0x0043e80000100a00 */
[----:B-1----:R-:W2:Y:S01]  /*44d80*/  LDL.64 R22, [R1+0x78] ;  /* 0x0000780001167983 */ /* 0x002ea20000100a00 */
[----:B------:R-:W4:Y:S02]  /*44d90*/  LDL.LU.64 R10, [R1+0x24d0] ;  /* 0x0024d000010a7983 */ /* 0x000f240000300a00 */
[----:B------:R-:W4:Y:S02]  /*44da0*/  LDL.LU.64 R8, [R1+0x24c8] ;  /* 0x0024c80001087983 */ /* 0x000f240000300a00 */
[----:B------:R-:W-:Y:S01]  /*44db0*/  STL.64 [R1+0x4b0], R24 ;  /* 0x0004b01801007387 */ /* 0x000fe20000100a00 */
[----:B------:R1:W-:Y:S04]  /*44dc0*/  STL [R1+0x4bc], R27 ;  /* 0x0004bc1b01007387 */ /* 0x0003e80000100800 */
[----:B-1----:R-:W2:Y:S01]  /*44dd0*/  LDL.LU.64 R26, [R1+0x24c0] ;  /* 0x0024c000011a7983 */ /* 0x002ea20000300a00 */
[----:B------:R-:W4:Y:S02]  /*44de0*/  LDL.LU.64 R24, [R1+0x24b8] ;  /* 0x0024b80001187983 */ /* 0x000f240000300a00 */
[----:B------:R-:W-:Y:S01]  /*44df0*/  STL [R1+0x208c], R29 ;  /* 0x00208c1d01007387 */ /* 0x000fe20000100800 */
[C---:B----4-:R-:W-:Y:S11]  /*44e00*/  HMMA.1688.F32.TF32 R8, R12.reuse, R24, R8 ;  /* 0x000000180c08723c */ /* 0x050ff60000081008 */
[----:B------:R-:W-:Y:S11]  /*44e10*/  @!UPT UIADD3 URZ, URZ, URZ, URZ ;  /* 0x0000003f3f3ff290 */ /* 0x000ff6000fffe03f */
[----:B------:R-:W-:Y:S01]  /*44e20*/  @!UPT UIADD3 URZ, URZ, URZ, URZ ;  /* 0x0000003f3f3ff290 */ /* 0x000fe2000fffe03f */
[----:B------:R1:W-:Y:S01]  /*44e30*/  STL.64 [R1+0x440], R8 ;  /* 0x0004400801007387 */ /* 0x0003e20000100a00 */
[----:B------:R-:W-:Y:S03]  /*44e40*/  STL.64 [R1+0x448], R10 ;  /* 0x0004480a01007387 */ /* 0x000fe60000100a00 */
[----:B-1----:R-:W4:Y:S01]  /*44e50*/  LDL.LU.64 R8, [R1+0x24b0] ;  /* 0x0024b00001087983 */ /* 0x002f220000300a00 */
[----:B--2---:R1:W-:Y:S03]  /*44e60*/  STL.64 [R1+0x2418], R26 ;  /* 0x0024181a01007387 */ /* 0x0043e60000100a00 */
[----:B-1----:R-:W2:Y:S04]  /*44e70*/  LDL.64 R26, [R1+0x58] ;  /* 0x00005800011a7983 */ /* 0x002ea80000100a00 */
[----:B--2---:R1:W-:Y:S01]  /*44e80*/  STL.64 [R1+0x2430], R26 ;  /* 0x0024301a01007387 */ /* 0x0043e20000100a00 */
[----:B------:R-:W2:Y:S02]  /*44e90*/  LDL.LU R24, [R1+0x350] ;  /* 0x0003500001187983 */ /* 0x000ea40000300800 */
[----:B------:R-:W2:Y:S01]  /*44ea0*/  LDL.LU R25, [R1+0x354] ;  /* 0x0003540001197983 */ /* 0x000ea20000300800 */
[----:B-1----:R-:W2:Y:S01]  /*44eb0*/  LDL.LU R26, [R1+0x358] ;  /* 0x00035800011a7983 */ /* 0x002ea20000300800 */
[----:B------:R-:W2:Y:S01]  /*44ec0*/  LDL.LU R27, [R1+0x35c] ;  /* 0x00035c00011b7983 */ /* 0x000ea20000300800 */
[C---:B----4-:R-:W-:Y:S02]  /*44ed0*/  HMMA.1688.F32.TF32 R8, R12.reuse, R8, R4 ;  /* 0x000000080c08723c */ /* 0x050fe40000081004 */
[----:B--2---:R-:W-:Y:S01]  /*44ee0*/  STL.64 [R1+0x2448], R26 ;  /* 0x0024481a01007387 */ /* 0x004fe20000100a00 */
[----:B------:R1:W-:Y:S03]  /*44ef0*/  STL.64 [R1+0x2440], R24 ;  /* 0x0024401801007387 */ /* 0x0003e60000100a00 */
[----:B-1----:R-:W2:Y:S01]  /*44f00*/  LDL.LU R24, [R1+0x360] ;  /* 0x0003600001187983 */ /* 0x002ea20000300800 */
[----:B------:R-:W2:Y:S02]  /*44f10*/  LDL.LU R25, [R1+0x364] ;  /* 0x0003640001197983 */ /* 0x000ea40000300800 */
[----:B------:R-:W2:Y:S02]  /*44f20*/  LDL.LU R26, [R1+0x368] ;  /* 0x00036800011a7983 */ /* 0x000ea40000300800 */
[----:B------:R-:W2:Y:S01]  /*44f30*/  LDL.LU R27, [R1+0x36c] ;  /* 0x00036c00011b7983 */ /* 0x000ea20000300800 */
[----:B------:R-:W4:Y:S01]  /*44f40*/  LDL.LU.64 R6, [R1+0x24a8] ;  /* 0x0024a80001067983 */ /* 0x000f220000300a00 */
[----:B------:R-:W4:Y:S10]  /*44f50*/  LDL.LU.64 R4, [R1+0x24a0] ;  /* 0x0024a00001047983 */ /* 0x000f340000300a00 */
[----:B------:R1:W-:Y:S02]  /*44f60*/  STL.64 [R1+0x410], R8 ;  /* 0x0004100801007387 */ /* 0x0003e40000100a00 */
[----:B------:R4:W-:Y:S01]  /*44f70*/  STL.64 [R1+0x418], R10 ;  /* 0x0004180a01007387 */ /* 0x0009e20000100a00 */
        /* <DEDUP_REMOVED lines=16> */
[----:B---3--:R-:W-:Y:S01]  /*45080*/  HMMA.1688.F32.TF32 R12, R12, R4, R16 ;  /* 0x000000040c0c723c */ /* 0x008fe20000081010 */
[----:B------:R-:W2:Y:S01]  /*45090*/  LDL.LU.64 R18, [R1+0x2460] ;  /* 0x0024600001127983 */ /* 0x000ea20000300a00 */
[----:B------:R-:W2:Y:S11]  /*450a0*/  LDL.LU.64 R16, [R1+0x2458] ;  /* 0x0024580001107983 */ /* 0x000eb60000300a00 */
[----:B------:R-:W-:Y:S10]  /*450b0*/  @!UPT UIADD3 URZ, URZ, URZ, URZ ;  /* 0x0000003f3f3ff290 */ /* 0x000ff4000fffe03f */
[----:B------:R-:W-:Y:S01]  /*450c0*/  STL.64 [R1+0x370], R12 ;  /* 0x0003700c01007387 */ /* 0x000fe20000100a00 */
[----:B------:R1:W-:Y:S02]  /*450d0*/  STL [R1+0x378], R14 ;  /* 0x0003780e01007387 */ /* 0x0003e40000100800 */
[----:B------:R-:W-:Y:S02]  /*450e0*/  IMAD.MOV.U32 R9, RZ, RZ, R15 ;  /* 0x000000ffff097224 */ /* 0x000fe400078e000f */
[----:B-1----:R-:W3:Y:S04]  /*450f0*/  LDL.64 R14, [R1+0x28] ;  /* 0x00002800010e7983 */ /* 0x002ee80000100a00 */
[----:B---3--:R1:W-:Y:S04]  /*45100*/  STL.64 [R1+0x23f8], R14 ;  /* 0x0023f80e01007387 */ /* 0x0083e80000100a00 */
[----:B-1----:R-:W3:Y:S04]  /*45110*/  LDL R14, [R1+0x38] ;  /* 0x00003800010e7983 */ /* 0x002ee80000100800 */
[----:B------:R-:W3:Y:S01]  /*45120*/  LDL R15, [R1+0x3c] ;  /* 0x00003c00010f7983 */ /* 0x000ee20000100800 */
[----:B--2---:R-:W-:Y:S01]  /*45130*/  HMMA.1688.F32.TF32 R24, R16, R22, R24 ;  /* 0x000000161018723c */ /* 0x004fe20000081018 */
[----:B----4-:R-:W-:-:S02]  /*45140*/  IMAD.MOV.U32 R13, RZ, RZ, R6 ;  /* 0x000000ffff0d7224 */ /* 0x010fc400078e0006 */
[----:B------:R-:W-:Y:S02]  /*45150*/  IMAD.MOV.U32 R8, RZ, RZ, R22 ;  /* 0x000000ffff087224 */ /* 0x000fe400078e0016 */
[----:B------:R-:W-:Y:S01]  /*45160*/  IMAD.MOV.U32 R5, RZ, RZ, R23 ;  /* 0x000000ffff057224 */ /* 0x000fe200078e0017 */
[----:B---3--:R1:W-:Y:S01]  /*45170*/  STL.64 [R1+0x2410], R14 ;  /* 0x0024100e01007387 */ /* 0x0083e20000100a00 */
[----:B------:R-:W2:Y:S02]  /*45180*/  LDL.LU R12, [R1+0x330] ;  /* 0x00033000010c7983 */ /* 0x000ea40000300800 */
[----:B------:R-:W3:Y:S02]  /*45190*/  LDL.LU R6, [R1+0x2454] ;  /* 0x0024540001067983 */ /* 0x000ee40000300800 */
[----:B-1----:R-:W-:Y:S02]  /*451a0*/  IMAD.MOV.U32 R14, RZ, RZ, R7 ;  /* 0x000000ffff0e7224 */ /* 0x002fe400078e0007 */
[----:B------:R-:W3:Y:S01]  /*451b0*/  LDL.LU R7, [R1+0x2450] ;  /* 0x0024500001077983 */ /* 0x000ee20000300800 */
[----:B------:R-:W2:Y:S02]  /*451c0*/  LDL.LU R15, [R1+0x33c] ;  /* 0x00033c00010f7983 */ /* 0x000ea40000300800 */
[----:B------:R-:W-:Y:S07]  /*451d0*/  STL [R1+0x2058], R9 ;  /* 0x0020580901007387 */ /* 0x000fee0000100800 */
[----:B------:R-:W-:Y:S01]  /*451e0*/  STL.64 [R1+0x360], R24 ;  /* 0x0003601801007387 */ /* 0x000fe20000100a00 */
[----:B------:R1:W-:Y:S04]  /*451f0*/  STL.64 [R1+0x368], R26 ;  /* 0x0003681a01007387 */ /* 0x0003e80000100a00 */
[----:B-1----:R-:W4:Y:S01]  /*45200*/  LDL.LU.64 R26, [R1+0x2448] ;  /* 0x00244800011a7983 */ /* 0x002f220000300a00 */
[----:B------:R-:W4:Y:S02]  /*45210*/  LDL.LU.64 R24, [R1+0x2440] ;  /* 0x0024400001187983 */ /* 0x000f240000300a00 */
[----:B------:R-:W4:Y:S01]  /*45220*/  LDL.LU.64 R22, [R1+0x2438] ;  /* 0x0024380001167983 */ /* 0x000f220000300a00 */
[----:B---3--:R-:W-:Y:S01]  /*45230*/  STL.64 [R1+0x2408], R6 ;  /* 0x0024080601007387 */ /* 0x008fe20000100a00 */
[----:B------:R1:W-:Y:S02]  /*45240*/  STL [R1+0x2400], R5 ;  /* 0x0024000501007387 */ /* 0x0003e40000100800 */
[----:B------:R-:W3:Y:S01]  /*45250*/  LDL.LU R4, [R1+0x320] ;  /* 0x0003200001047983 */ /* 0x000ee20000300800 */
[----:B-1----:R-:W3:Y:S01]  /*45260*/  LDL.LU R5, [R1+0x324] ;  /* 0x0003240001057983 */ /* 0x002ee20000300800 */
[----:B------:R-:W3:Y:S02]  /*45270*/  LDL.LU R6, [R1+0x328] ;  /* 0x0003280001067983 */ /* 0x000ee40000300800 */
[----:B------:R-:W3:Y:S01]  /*45280*/  LDL.LU R7, [R1+0x32c] ;  /* 0x00032c0001077983 */ /* 0x000ee20000300800 */
[C---:B----4-:R-:W-:Y:S01]  /*45290*/  HMMA.1688.F32.TF32 R20, R16.reuse, R22, R24 ;  /* 0x000000161014723c */ /* 0x050fe20000081018 */
[----:B------:R-:W4:Y:S11]  /*452a0*/  LDL.LU.64 R26, [R1+0x2430] ;  /* 0x00243000011a7983 */ /* 0x000f360000300a00 */
[----:B------:R-:W-:Y:S11]  /*452b0*/  @!UPT UIADD3 URZ, URZ, URZ, URZ ;  /* 0x0000003f3f3ff290 */ /* 0x000ff6000fffe03f */
[----:B------:R-:W-:Y:S01]  /*452c0*/  STL.64 [R1+0x350], R20 ;  /* 0x0003501401007387 */ /* 0x000fe20000100a00 */
[----:B------:R1:W-:Y:S03]  /*452d0*/  STL.64 [R1+0x358], R22 ;  /* 0x0003581601007387 */ /* 0x0003e60000100a00 */
[----:B-1----:R-:W2:Y:S01]  /*452e0*/  LDL.LU.64 R22, [R1+0x2428] ;  /* 0x0024280001167983 */ /* 0x002ea20000300a00 */
[----:B------:R-:W2:Y:S02]  /*452f0*/  LDL.LU.64 R20, [R1+0x2420] ;  /* 0x0024200001147983 */ /* 0x000ea40000300a00 */
[----:B----4-:R-:W-:Y:S01]  /*45300*/  IMAD.MOV.U32 R9, RZ, RZ, R27 ;  /* 0x000000ffff097224 */ /* 0x010fe200078e001b */
        /* <DEDUP_REMOVED lines=16> */
[----:B-1----:R-:W2:Y:S01]  /*45410*/  LDL.LU R26, [R1+0x318] ;  /* 0x00031800011a7983 */ /* 0x002ea20000300800 */
[----:B------:R-:W2:Y:S01]  /*45420*/  LDL.LU R27, [R1+0x31c] ;  /* 0x00031c00011b7983 */ /* 0x000ea20000300800 */
[C---:B---3--:R-:W-:Y:S02]  /*45430*/  HMMA.1688.F32.TF32 R12, R16.reuse, R14, R4 ;  /* 0x0000000e100c723c */ /* 0x048fe40000081004 */
[----:B------:R-:W3:Y:S01]  /*45440*/  LDL.LU.64 R6, [R1+0x2408] ;  /* 0x0024080001067983 */ /* 0x000ee20000300a00 */
[----:B------:R-:W4:Y:S11]  /*45450*/  LDL.LU R5, [R1+0x2400] ;  /* 0x0024000001057983 */ /* 0x000f360000300800 */
[----:B------:R-:W-:Y:S09]  /*45460*/  @!UPT UIADD3 URZ, URZ, URZ, URZ ;  /* 0x0000003f3f3ff290 */ /* 0x000ff2000fffe03f */
[----:B------:R-:W-:Y:S01]  /*45470*/  STL.64 [R1+0x320], R12 ;  /* 0x0003200c01007387 */ /* 0x000fe20000100a00 */
[----:B------:R1:W-:Y:S03]  /*45480*/  STL.64 [R1+0x328], R14 ;  /* 0x0003280e01007387 */ /* 0x0003e60000100a00 */
[----:B-1----:R-:W2:Y:S02]  /*45490*/  LDL.LU.64 R14, [R1+0x23f8] ;  /* 0x0023f800010e7983 */ /* 0x002ea40000300a00 */
[----:B--2---:R-:W-:Y:S01]  /*454a0*/  HMMA.1688.F32.TF32 R24, R16, R14, R24 ;  /* 0x0000000e1018723c */ /* 0x004fe20000081018 */
[----:B------:R-:W-:Y:S02]  /*454b0*/  IMAD.MOV.U32 R4, RZ, RZ, R14 ;  /* 0x000000ffff047224 */ /* 0x000fe400078e000e */
[----:B------:R-:W-:Y:S11]  /*454c0*/  IMAD.MOV.U32 R3, RZ, RZ, R15 ;  /* 0x000000ffff037224 */ /* 0x000ff600078e000f */
[----:B------:R-:W-:Y:S09]  /*454d0*/  @!UPT UIADD3 URZ, URZ, URZ, URZ ;  /* 0x0000003f3f3ff290 */ /* 0x000ff2000fffe03f */
[----:B------:R-:W-:Y:S01]  /*454e0*/  STL.64 [R1+0x310], R24 ;  /* 0x0003101801007387 */ /* 0x000fe20000100a00 */
[----:B------:R1:W-:Y:S02]  /*454f0*/  STL.64 [R1+0x318], R26 ;  /* 0x0003181a01007387 */ /* 0x0003e40000100a00 */
[----:B---3--:R-:W-:Y:S02]  /*45500*/  STL.64 [R1+0x23d8], R6 ;  /* 0x0023d80601007387 */ /* 0x008fe40000100a00 */
[----:B------:R-:W-:Y:S01]  /*45510*/  STL [R1+0x23d0], R4 ;  /* 0x0023d00401007387 */ /* 0x000fe20000100800 */
[----:B------:R-:W2:Y:S01]  /*45520*/  LDL.LU R12, [R1+0x200] ;  /* 0x00020000010c7983 */ /* 0x000ea20000300800 */
[----:B------:R-:W2:Y:S02]  /*45530*/  LDL.LU R13, [R1+0x204] ;  /* 0x00020400010d7983 */ /* 0x000ea40000300800 */
[----:B------:R-:W3:Y:S02]  /*45540*/  LDL.LU R14, [R1+0x208] ;  /* 0x00020800010e7983 */ /* 0x000ee40000300800 */
[----:B------:R-:W3:Y:S02]  /*45550*/  LDL.LU R15, [R1+0x20c] ;  /* 0x00020c00010f7983 */ /* 0x000ee40000300800 */
[----:B-1----:R-:W-:-:S02]  /*45560*/  IMAD.MOV.U32 R26, RZ, RZ, R20 ;  /* 0x000000ffff1a7224 */ /* 0x002fc400078e0014 */
[----:B------:R-:W-:-:S05]  /*45570*/  IMAD.MOV.U32 R27, RZ, RZ, R9 ;  /* 0x000000ffff1b7224 */ /* 0x000fca00078e0009 */
[----:B------:R-:W-:Y:S04]  /*45580*/  STL.64 [R1+0x2390], R26 ;  /* 0x0023901a01007387 */ /* 0x000fe80000100a00 */
[----:B---3--:R1:W-:Y:S01]  /*45590*/  STL.64 [R1+0x2350], R14 ;  /* 0x0023500e01007387 */ /* 0x0083e20000100a00 */
[----:B--2---:R2:W-:Y:S02]  /*455a0*/  STL.64 [R1+0x2348], R12 ;  /* 0x0023480c01007387 */ /* 0x0045e40000100a00 */
[----:B-1----:R-:W-:Y:S01]  /*455b0*/  IMAD.MOV.U32 R14, RZ, RZ, R10 ;  /* 0x000000ffff0e7224 */ /* 0x002fe200078e000a */
[----:B--2---:R-:W2:Y:S01]  /*455c0*/  LDL.LU R12, [R1+0x210] ;  /* 0x00021000010c7983 */ /* 0x004ea20000300800 */
[----:B------:R-:W2:Y:S02]  /*455d0*/  LDL.LU R13, [R1+0x214] ;  /* 0x00021400010d7983 */ /* 0x000ea40000300800 */
[----:B------:R-:W3:Y:S02]  /*455e0*/  LDL.LU R10, [R1+0x23f4] ;  /* 0x0023f400010a7983 */ /* 0x000ee40000300800 */
[----:B------:R-:W-:-:S02]  /*455f0*/  IMAD.MOV.U32 R15, RZ, RZ, R11 ;  /* 0x000000ffff0f7224 */ /* 0x000fc400078e000b */
[----:B------:R-:W2:Y:S01]  /*45600*/  LDL.LU R11, [R1+0x23f0] ;  /* 0x0023f000010b7983 */ /* 0x000ea20000300800 */
[----:B------:R-:W2:Y:S03]  /*45610*/  LDL.64 R26, [R1+0x68] ;  /* 0x00006800011a7983 */ /* 0x000ea60000100a00 */
[----:B--2---:R4:W-:Y:S01]  /*45620*/  STL.64 [R1+0x23a8], R26 ;  /* 0x0023a81a01007387 */ /* 0x0049e20000100a00 */
[----:B------:R-:W2:Y:S02]  /*45630*/  LDL.LU R4, [R1+0x300] ;  /* 0x0003000001047983 */ /* 0x000ea40000300800 */
[----:B----4-:R-:W-:Y:S02]  /*45640*/  IMAD.MOV.U32 R27, RZ, RZ, R5 ;  /* 0x000000ffff1b7224 */ /* 0x010fe400078e0005 */
[----:B------:R-:W2:Y:S01]  /*45650*/  LDL.LU R5, [R1+0x304] ;  /* 0x0003040001057983 */ /* 0x000ea20000300800 */
[----:B------:R-:W2:Y:S02]  /*45660*/  LDL.LU R6, [R1+0x308] ;  /* 0x0003080001067983 */ /* 0x000ea40000300800 */
[----:B------:R-:W2:Y:S02]  /*45670*/  LDL.LU R7, [R1+0x30c] ;  /* 0x00030c0001077983 */ /* 0x000ea40000300800 */
[----:B------:R-:W4:Y:S01]  /*45680*/  LDL.LU R20, [R1+0x270] ;  /* 0x0002700001147983 */ /* 0x000f220000300800 */
[----:B------:R-:W4:Y:S01]  /*45690*/  LDL.LU R21, [R1+0x274] ;  /* 0x0002740001157983 */ /* 0x000f220000300800 */
[----:B------:R-:W4:Y:S02]  /*456a0*/  LDL.LU R22, [R1+0x278] ;  /* 0x0002780001167983 */ /* 0x000f240000300800 */
[----:B------:R-:W4:Y:S02]  /*456b0*/  LDL.LU R23, [R1+0x27c] ;  /* 0x00027c0001177983 */ /* 0x000f240000300800 */
[----:B------:R1:W-:Y:S01]  /*456c0*/  STL.64 [R1+0x2360], R14 ;  /* 0x0023600e01007387 */ /* 0x0003e20000100a00 */
[----:B------:R2:W-:Y:S04]  /*456d0*/  STL.64 [R1+0x2358], R12 ;  /* 0x0023580c01007387 */ /* 0x0005e80000100a00 */
[----:B-1----:R-:W2:Y:S04]  /*456e0*/  LDL.64 R14, [R1+0x38] ;  /* 0x00003800010e7983 */ /* 0x002ea80000100a00 */
[----:B--2---:R1:W-:Y:S01]  /*456f0*/  STL.64 [R1+0x2370], R14 ;  /* 0x0023700e01007387 */ /* 0x0043e20000100a00 */
[----:B------:R-:W2:Y:S02]  /*45700*/  LDL.LU R12, [R1+0x230] ;  /* 0x00023000010c7983 */ /* 0x000ea40000300800 */
[----:B------:R-:W2:Y:S02]  /*45710*/  LDL.LU R13, [R1+0x234] ;  /* 0x00023400010d7983 */ /* 0x000ea40000300800 */
[----:B-1----:R-:W-:-:S02]  /*45720*/  IMAD.MOV.U32 R14, RZ, RZ, R11 ;  /* 0x000000ffff0e7224 */ /* 0x002fc400078e000b */
[----:B---3--:R-:W-:Y:S01]  /*45730*/  IMAD.MOV.U32 R15, RZ, RZ, R10 ;  /* 0x000000ffff0f7224 */ /* 0x008fe200078e000a */
[----:B------:R-:W3:Y:S01]  /*45740*/  LDL.LU R11, [R1+0x23ec] ;  /* 0x0023ec00010b7983 */ /* 0x000ee20000300800 */
[----:B------:R-:W3:Y:S03]  /*45750*/  LDL.LU R10, [R1+0x23e8] ;  /* 0x0023e800010a7983 */ /* 0x000ee60000300800 */
[----:B------:R-:W-:Y:S04]  /*45760*/  STL.64 [R1+0x2388], R14 ;  /* 0x0023880e01007387 */ /* 0x000fe80000100a00 */
[----:B--2---:R1:W-:Y:S04]  /*45770*/  STL.64 [R1+0x2380], R12 ;  /* 0x0023800c01007387 */ /* 0x0043e80000100a00 */
[----:B-1----:R-:W2:Y:S01]  /*45780*/  LDL.LU R12, [R1+0x240] ;  /* 0x00024000010c7983 */ /* 0x002ea20000300800 */
[----:B------:R-:W2:Y:S02]  /*45790*/  LDL.LU R13, [R1+0x244] ;  /* 0x00024400010d7983 */ /* 0x000ea40000300800 */
[----:B------:R-:W2:Y:S02]  /*457a0*/  LDL.LU R14, [R1+0x248] ;  /* 0x00024800010e7983 */ /* 0x000ea40000300800 */
[----:B------:R-:W2:Y:S02]  /*457b0*/  LDL.LU R15, [R1+0x24c] ;  /* 0x00024c00010f7983 */ /* 0x000ea40000300800 */
[----:B--2---:R3:W-:Y:S01]  /*457c0*/  STL.64 [R1+0x23a0], R14 ;  /* 0x0023a00e01007387 */ /* 0x0047e20000100a00 */
[----:B------:R1:W-:Y:S02]  /*457d0*/  STL.64 [R1+0x2398], R12 ;  /* 0x0023980c01007387 */ /* 0x0003e40000100a00 */
[----:B---3--:R-:W-:Y:S01]  /*457e0*/  IMAD.MOV.U32 R14, RZ, RZ, R10 ;  /* 0x000000ffff0e7224 */ /* 0x008fe200078e000a */
[----:B-1----:R-:W2:Y:S01]  /*457f0*/  LDL.LU R12, [R1+0x250] ;  /* 0x00025000010c7983 */ /* 0x002ea20000300800 */
[----:B------:R-:W2:Y:S02]  /*45800*/  LDL.LU R13, [R1+0x254] ;  /* 0x00025400010d7983 */ /* 0x000ea40000300800 */
[----:B------:R-:W3:Y:S02]  /*45810*/  LDL.LU R10, [R1+0x23e4] ;  /* 0x0023e400010a7983 */ /* 0x000ee40000300800 */
[----:B------:R-:W-:-:S02]  /*45820*/  IMAD.MOV.U32 R15, RZ, RZ, R11 ;  /* 0x000000ffff0f7224 */ /* 0x000fc400078e000b */
[----:B------:R-:W3:Y:S03]  /*45830*/  LDL.LU R11, [R1+0x23e0] ;  /* 0x0023e000010b7983 */ /* 0x000ee60000300800 */
[----:B------:R-:W-:Y:S01]  /*45840*/  STL.64 [R1+0x23b8], R14 ;  /* 0x0023b80e01007387 */ /* 0x000fe20000100a00 */
[C---:B---3--:R-:W-:Y:S01]  /*45850*/  HMMA.1688.F32.TF32 R4, R16.reuse, R10, R4 ;  /* 0x0000000a1004723c */ /* 0x048fe20000081004 */
[----:B--2---:R1:W-:Y:S04]  /*45860*/  STL.64 [R1+0x23b0], R12 ;  /* 0x0023b00c01007387 */ /* 0x0043e80000100a00 */
[----:B-1----:R-:W2:Y:S01]  /*45870*/  LDL.LU R12, [R1+0x260] ;  /* 0x00026000010c7983 */ /* 0x002ea20000300800 */
[----:B------:R-:W2:Y:S02]  /*45880*/  LDL.LU R13, [R1+0x264] ;  /* 0x00026400010d7983 */ /* 0x000ea40000300800 */
[----:B------:R-:W2:Y:S02]  /*45890*/  LDL.LU R14, [R1+0x268] ;  /* 0x00026800010e7983 */ /* 0x000ea40000300800 */
[----:B------:R-:W2:Y:S11]  /*458a0*/  LDL.LU R15, [R1+0x26c] ;  /* 0x00026c00010f7983 */ /* 0x000eb60000300800 */
[----:B------:R-:W-:Y:S02]  /*458b0*/  @!UPT UIADD3 URZ, URZ, URZ, URZ ;  /* 0x0000003f3f3ff290 */ /* 0x000fe4000fffe03f */
[----:B------:R-:W-:Y:S01]  /*458c0*/  STL.64 [R1+0x300], R4 ;  /* 0x0003000401007387 */ /* 0x000fe20000100a00 */
[----:B------:R1:W-:Y:S03]  /*458d0*/  STL.64 [R1+0x308], R6 ;  /* 0x0003080601007387 */ /* 0x0003e60000100a00 */
[----:B-1----:R-:W4:Y:S01]  /*458e0*/  LDL.LU.64 R6, [R1+0x23d8] ;  /* 0x0023d80001067983 */ /* 0x002f220000300a00 */
[----:B------:R-:W3:Y:S02]  /*458f0*/  LDL.LU R4, [R1+0x23d0] ;  /* 0x0023d00001047983 */ /* 0x000ee40000300800 */
[----:B------:R-:W-:Y:S02]  /*45900*/  IMAD.MOV.U32 R26, RZ, RZ, R8 ;  /* 0x000000ffff1a7224 */ /* 0x000fe400078e0008 */
[----:B------:R1:W-:Y:S01]  /*45910*/  STL.64 [R1+0x2368], R10 ;  /* 0x0023680a01007387 */ /* 0x0003e20000100a00 */
[----:B------:R-:W2:Y:S01]  /*45920*/  LDL.LU R8, [R1+0x220] ;  /* 0x0002200001087983 */ /* 0x000ea20000300800 */
[----:B------:R-:W2:Y:S03]  /*45930*/  LDL.LU R9, [R1+0x224] ;  /* 0x0002240001097983 */ /* 0x000ea60000300800 */
[----:B-1----:R-:W2:Y:S01]  /*45940*/  LDL.LU R10, [R1+0x228] ;  /* 0x00022800010a7983 */ /* 0x002ea20000300800 */
[----:B------:R-:W2:Y:S01]  /*45950*/  LDL.LU R11, [R1+0x22c] ;  /* 0x00022c00010b7983 */ /* 0x000ea20000300800 */
[----:B----4-:R-:W-:Y:S02]  /*45960*/  HMMA.1688.F32.TF32 R16, R16, R6, R20 ;  /* 0x000000061010723c */ /* 0x010fe40000081014 */
[----:B------:R-:W2:Y:S01]  /*45970*/  LDL.LU.64 R22, [R1+0x23c8] ;  /* 0x0023c80001167983 */ /* 0x000ea20000300a00 */
[----:B------:R-:W2:Y:S11]  /*45980*/  LDL.LU.64 R20, [R1+0x23c0] ;  /* 0x0023c00001147983 */ /* 0x000eb60000300a00 */
[----:B------:R-:W-:Y:S09]  /*45990*/  @!UPT UIADD3 URZ, URZ, URZ, URZ ;  /* 0x0000003f3f3ff290 */ /* 0x000ff2000fffe03f */
[----:B------:R1:W-:Y:S01]  /*459a0*/  STL.64 [R1+0x270], R16 ;  /* 0x0002701001007387 */ /* 0x0003e20000100a00 */
[----:B------:R4:W-:Y:S03]  /*459b0*/  STL.64 [R1+0x278], R18 ;  /* 0x0002781201007387 */ /* 0x0009e60000100a00 */
[----:B-1----:R-:W3:Y:S01]  /*459c0*/  LDL.LU R16, [R1+0x10] ;  /* 0x0000100001107983 */ /* 0x002ee20000300800 */
[----:B------:R-:W3:Y:S02]  /*459d0*/  LDL.LU R17, [R1+0x14] ;  /* 0x0000140001117983 */ /* 0x000ee40000300800 */
[----:B----4-:R-:W4:Y:S02]  /*459e0*/  LDL.LU R18, [R1+0x18] ;  /* 0x0000180001127983 */ /* 0x010f240000300800 */
[----:B------:R-:W4:Y:S01]  /*459f0*/  LDL.LU R19, [R1+0x1c] ;  /* 0x00001c0001137983 */ /* 0x000f220000300800 */
[C---:B--2---:R-:W-:Y:S01]  /*45a00*/  HMMA.1688.F32.TF32 R24, R20.reuse, R26, R12 ;  /* 0x0000001a1418723c */ /* 0x044fe2000008100c */
[----:B----4-:R-:W-:Y:S01]  /*45a10*/  STL.64 [R1+0x22c8], R18 ;  /* 0x0022c81201007387 */ /* 0x010fe20000100a00 */
[----:B---3--:R-:W-:Y:S02]  /*45a20*/  STL.64 [R1+0x22c0], R16 ;  /* 0x0022c01001007387 */ /* 0x008fe40000100a00 */
[----:B------:R-:W2:Y:S02]  /*45a30*/  LDL.LU.64 R14, [R1+0x23b8] ;  /* 0x0023b800010e7983 */ /* 0x000ea40000300a00 */
[----:B------:R-:W2:Y:S11]  /*45a40*/  LDL.LU.64 R12, [R1+0x23b0] ;  /* 0x0023b000010c7983 */ /* 0x000eb60000300a00 */
[----:B------:R-:W-:Y:S06]  /*45a50*/  @!UPT UIADD3 URZ, URZ, URZ, URZ ;  /* 0x0000003f3f3ff290 */ /* 0x000fec000fffe03f */
[----:B------:R-:W-:Y:S01]  /*45a60*/  STL.64 [R1+0x260], R24 ;  /* 0x0002601801007387 */ /* 0x000fe20000100a00 */
[----:B------:R1:W-:Y:S03]  /*45a70*/  STL.64 [R1+0x268], R26 ;  /* 0x0002681a01007387 */ /* 0x0003e60000100a00 */
[----:B-1----:R-:W2:Y:S01]  /*45a80*/  LDL.LU.64 R26, [R1+0x23a8] ;  /* 0x0023a800011a7983 */ /* 0x002ea20000300a00 */
[----:B------:R-:W-:Y:S02]  /*45a90*/  IMAD.MOV.U32 R18, RZ, RZ, R4 ;  /* 0x000000ffff127224 */ /* 0x000fe400078e0004 */
        /* <DEDUP_REMOVED lines=45> */
[----:B------:R1:W-:Y:S04]  /*45d70*/  STL.64 [R1+0x22f0], R18 ;  /* 0x0022f01201007387 */ /* 0x0003e80000100a00 */
[----:B-1----:R-:W3:Y:S04]  /*45d80*/  LDL.64 R18, [R1+0x48] ;  /* 0x0000480001127983 */ /* 0x002ee80000100a00 */
[----:B---3--:R1:W-:Y:S04]  /*45d90*/  STL.64 [R1+0x2308], R18 ;  /* 0x0023081201007387 */ /* 0x0083e80000100a00 */
[----:B-1----:R-:W3:Y:S01]  /*45da0*/  LDL.64 R18, [R1+0x58] ;  /* 0x0000580001127983 */ /* 0x002ee20000100a00 */
[C---:B--2---:R-:W-:Y:S03]  /*45db0*/  HMMA.1688.F32.TF32 R12, R20.reuse, R10, R12 ;  /* 0x0000000a140c723c */ /* 0x044fe6000008100c */
[----:B---3--:R1:W-:Y:S11]  /*45dc0*/  STL.64 [R1+0x2318], R18 ;  /* 0x0023181201007387 */ /* 0x0083f60000100a00 */
[----:B------:R-:W-:Y:S09]  /*45dd0*/  @!UPT UIADD3 URZ, URZ, URZ, URZ ;  /* 0x0000003f3f3ff290 */ /* 0x000ff2000fffe03f */
[----:B------:R2:W-:Y:S02]  /*45de0*/  STL.64 [R1+0x200], R12 ;  /* 0x0002000c01007387 */ /* 0x0005e40000100a00 */
[----:B------:R3:W-:Y:S02]  /*45df0*/  STL.64 [R1+0x208], R14 ;  /* 0x0002080e01007387 */ /* 0x0007e40000100a00 */
[----:B-1----:R-:W-:Y:S02]  /*45e00*/  IMAD.MOV.U32 R18, RZ, RZ, R4 ;  /* 0x000000ffff127224 */ /* 0x002fe400078e0004 */
[----:B------:R-:W-:Y:S01]  /*45e10*/  IMAD.MOV.U32 R19, RZ, RZ, R3 ;  /* 0x000000ffff137224 */ /* 0x000fe200078e0003 */
[----:B--2---:R-:W2:Y:S01]  /*45e20*/  LDL.LU R12, [R1+0x160] ;  /* 0x00016000010c7983 */ /* 0x004ea20000300800 */
[----:B------:R-:W2:Y:S02]  /*45e30*/  LDL.LU R13, [R1+0x164] ;  /* 0x00016400010d7983 */ /* 0x000ea40000300800 */
[----:B---3--:R-:W2:Y:S02]  /*45e40*/  LDL.LU R14, [R1+0x168] ;  /* 0x00016800010e7983 */ /* 0x008ea40000300800 */
[----:B------:R-:W2:Y:S01]  /*45e50*/  LDL.LU R15, [R1+0x16c] ;  /* 0x00016c00010f7983 */ /* 0x000ea20000300800 */
[----:B------:R1:W-:Y:S04]  /*45e60*/  STL.64 [R1+0x2330], R18 ;  /* 0x0023301201007387 */ /* 0x0003e80000100a00 */
[----:B-1----:R-:W2:Y:S01]  /*45e70*/  LDL.64 R18, [R1+0x78] ;  /* 0x0000780001127983 */ /* 0x002ea20000100a00 */
[----:B------:R1:W-:Y:S02]  /*45e80*/  STL.64 [R1+0x2310], R10 ;  /* 0x0023100a01007387 */ /* 0x0003e40000100a00 */
[----:B------:R-:W3:Y:S02]  /*45e90*/  LDL.LU R8, [R1+0x140] ;  /* 0x0001400001087983 */ /* 0x000ee40000300800 */
[----:B------:R-:W3:Y:S01]  /*45ea0*/  LDL.LU R9, [R1+0x144] ;  /* 0x0001440001097983 */ /* 0x000ee20000300800 */
[----:B-1----:R-:W2:Y:S01]  /*45eb0*/  LDL.LU R10, [R1+0x148] ;  /* 0x00014800010a7983 */ /* 0x002ea20000300800 */
[----:B------:R-:W2:Y:S01]  /*45ec0*/  LDL.LU R11, [R1+0x14c] ;  /* 0x00014c00010b7983 */ /* 0x000ea20000300800 */
[----:B----4-:R-:W-:Y:S02]  /*45ed0*/  HMMA.1688.F32.TF32 R20, R20, R6, R24 ;  /* 0x000000061414723c */ /* 0x010fe40000081018 */
[----:B--2---:R-:W-:Y:S01]  /*45ee0*/  STL.64 [R1+0x2328], R10 ;  /* 0x0023280a01007387 */ /* 0x004fe20000100a00 */
[----:B---3--:R1:W-:Y:S03]  /*45ef0*/  STL.64 [R1+0x2320], R8 ;  /* 0x0023200801007387 */ /* 0x0083e60000100a00 */
[----:B-1----:R-:W2:Y:S01]  /*45f00*/  LDL.LU R8, [R1+0x150] ;  /* 0x0001500001087983 */ /* 0x002ea20000300800 */
[----:B------:R-:W2:Y:S02]  /*45f10*/  LDL.LU R9, [R1+0x154] ;  /* 0x0001540001097983 */ /* 0x000ea40000300800 */
[----:B------:R-:W2:Y:S02]  /*45f20*/  LDL.LU R10, [R1+0x158] ;  /* 0x00015800010a7983 */ /* 0x000ea40000300800 */
[----:B------:R-:W2:Y:S01]  /*45f30*/  LDL.LU R11, [R1+0x15c] ;  /* 0x00015c00010b7983 */ /* 0x000ea20000300800 */
[----:B------:R-:W3:Y:S01]  /*45f40*/  LDL.LU.64 R26, [R1+0x2340] ;  /* 0x00234000011a7983 */ /* 0x000ee20000300a00 */
[----:B------:R-:W3:Y:S02]  /*45f50*/  LDL.LU.64 R24, [R1+0x2338] ;  /* 0x0023380001187983 */ /* 0x000ee40000300a00 */
[----:B------:R1:W-:Y:S02]  /*45f60*/  STL.64 [R1+0x22d0], R6 ;  /* 0x0022d00601007387 */ /* 0x0003e40000100a00 */
[----:B------:R-:W4:Y:S06]  /*45f70*/  LDL.LU R4, [R1+0x110] ;  /* 0x0001100001047983 */ /* 0x000f2c0000300800 */
[----:B------:R-:W-:Y:S01]  /*45f80*/  STL.64 [R1+0x170], R20 ;  /* 0x0001701401007387 */ /* 0x000fe20000100a00 */
[----:B------:R-:W-:Y:S02]  /*45f90*/  STL.64 [R1+0x178], R22 ;  /* 0x0001781601007387 */ /* 0x000fe40000100a00 */
        /* <DEDUP_REMOVED lines=14> */
[----:B------:R-:W2:Y:S02]  /*46080*/  LDL.LU R6, [R1+0x138] ;  /* 0x0001380001067983 */ /* 0x000ea40000300800 */
[----:B------:R-:W2:Y:S01]  /*46090*/  LDL.LU R7, [R1+0x13c] ;  /* 0x00013c0001077983 */ /* 0x000ea20000300800 */
[----:B------:R-:W3:Y:S01]  /*460a0*/  LDL.LU R20, [R1+0x100] ;  /* 0x0001000001147983 */ /* 0x000ee20000300800 */
[----:B------:R-:W3:Y:S02]  /*460b0*/  LDL.LU R21, [R1+0x104] ;  /* 0x0001040001157983 */ /* 0x000ee40000300800 */
[----:B------:R-:W3:Y:S02]  /*460c0*/  LDL.LU R22, [R1+0x108] ;  /* 0x0001080001167983 */ /* 0x000ee40000300800 */
[----:B------:R-:W3:Y:S07]  /*460d0*/  LDL.LU R23, [R1+0x10c] ;  /* 0x00010c0001177983 */ /* 0x000eee0000300800 */
[----:B------:R1:W-:Y:S01]  /*460e0*/  STL.64 [R1+0x160], R12 ;  /* 0x0001600c01007387 */ /* 0x0003e20000100a00 */
[----:B------:R-:W-:Y:S02]  /*460f0*/  STL.64 [R1+0x168], R14 ;  /* 0x0001680e01007387 */ /* 0x000fe40000100a00 */
[----:B------:R-:W-:Y:S04]  /*46100*/  LDS R14, [R0+0x97180] ;  /* 0x09718000000e7984 */ /* 0x000fe80000000800 */
[----:B------:R-:W-:Y:S04]  /*46110*/  LDS R15, [R2+0x97180] ;  /* 0x09718000020f7984 */ /* 0x000fe80000000800 */
[----:B-1----:R-:W-:-:S02]  /*46120*/  IMAD.MOV.U32 R13, RZ, RZ, R18 ;  /* 0x000000ffff0d7224 */ /* 0x002fc400078e0012 */
        /* <DEDUP_REMOVED lines=8> */
[----:B-1----:R-:W4:Y:S02]  /*461b0*/  LDL.LU.64 R18, [R1+0x2318] ;  /* 0x0023180001127983 */ /* 0x002f240000300a00 */
[C---:B----4-:R-:W-:Y:S11]  /*461c0*/  HMMA.1688.F32.TF32 R8, R24.reuse, R18, R8 ;  /* 0x000000121808723c */ /* 0x050ff60000081008 */
[----:B------:R-:W-:Y:S11]  /*461d0*/  @!UPT UIADD3 URZ, URZ, URZ, URZ ;  /* 0x0000003f3f3ff290 */ /* 0x000ff6000fffe03f */
[----:B------:R-:W-:Y:S01]  /*461e0*/  @!UPT UIADD3 URZ, URZ, URZ, URZ ;  /* 0x0000003f3f3ff290 */ /* 0x000fe2000fffe03f */
[----:B------:R1:W-:Y:S01]  /*461f0*/  STL.64 [R1+0x140], R8 ;  /* 0x0001400801007387 */ /* 0x0003e20000100a00 */
[----:B------:R4:W-:Y:S02]  /*46200*/  STL.64 [R1+0x148], R10 ;  /* 0x0001480a01007387 */ /* 0x0009e40000100a00 */
[----:B-1----:R-:W-:Y:S01]  /*46210*/  IMAD.MOV.U32 R9, RZ, RZ, R18 ;  /* 0x000000ffff097224 */ /* 0x002fe200078e0012 */
[----:B----4-:R-:W3:Y:S01]  /*46220*/  LDL.LU.64 R10, [R1+0x2310] ;  /* 0x00231000010a7983 */ /* 0x010ee20000300a00 */
        /* <DEDUP_REMOVED lines=25> */
[C---:B---3--:R-:W-:Y:S01]  /*463c0*/  HMMA.1688.F32.TF32 R20, R24.reuse, R10, R20 ;  /* 0x0000000a1814723c */ /* 0x048fe20000081014 */
[----:B------:R-:W-:Y:S11]  /*463d0*/  STL.64 [R1+0x22a0], R10 ;  /* 0x0022a00a01007387 */ /* 0x000ff60000100a00 */
[----:B------:R-:W-:Y:S11]  /*463e0*/  @!UPT UIADD3 URZ, URZ, URZ, URZ ;  /* 0x0000003f3f3ff290 */ /* 0x000ff6000fffe03f */
[----:B------:R-:W-:Y:S01]  /*463f0*/  STL.64 [R1+0x100], R20 ;  /* 0x0001001401007387 */ /* 0x000fe20000100a00 */
[----:B------:R-:W-:Y:S02]  /*46400*/  STL.64 [R1+0x108], R22 ;  /* 0x0001081601007387 */ /* 0x000fe40000100a00 */
[----:B------:R-:W-:Y:S04]  /*46410*/  LDS R20, [R0+0x96280] ;  /* 0x0962800000147984 */ /* 0x000fe80000000800 */
[----:B------:R-:W-:Y:S01]  /*46420*/  LDS R22, [R0+0x97280] ;  /* 0x0972800000167984 */ /* 0x000fe20000000800 */
[----:B------:R-:W-:Y:S04]  /*46430*/  LDS R23, [R2+0x97280] ;  /* 0x0972800002177984 */ /* 0x000fe80000000800 */
[----:B------:R-:W-:Y:S01]  /*46440*/  LDS R21, [R2+0x96280] ;  /* 0x0962800002157984 */ /* 0x000fe20000000800 */
[----:B--2---:R-:W-:Y:S03]  /*46450*/  HMMA.1688.F32.TF32 R16, R24, R6, R16 ;  /* 0x000000061810723c */ /* 0x004fe60000081010 */
[----:B------:R-:W-:Y:S04]  /*46460*/  LDS R26, [R0+0x97300] ;  /* 0x09730000001a7984 */ /* 0x000fe80000000800 */
[----:B------:R-:W-:Y:S04]  /*46470*/  LDS R27, [R2+0x97300] ;  /* 0x09730000021b7984 */ /* 0x000fe80000000800 */
[----:B------:R-:W-:Y:S04]  /*46480*/  LDS R24, [R0+0x96300] ;  /* 0x0963000000187984 */ /* 0x000fe80000000800 */
[----:B------:R-:W-:Y:S09]  /*46490*/  LDS R25, [R2+0x96300] ;  /* 0x0963000002197984 */ /* 0x000ff20000000800 */
[----:B------:R-:W-:-:S02]  /*464a0*/  IMAD.MOV.U32 R4, RZ, RZ, R16 ;  /* 0x000000ffff047224 */ /* 0x000fc400078e0010 */
[----:B------:R-:W-:Y:S01]  /*464b0*/  IMAD.MOV.U32 R5, RZ, RZ, R17 ;  /* 0x000000ffff057224 */ /* 0x000fe200078e0011 */
[----:B------:R-:W-:Y:S01]  /*464c0*/  STL.64 [R1+0x438], R18 ;  /* 0x0004381201007387 */ /* 0x000fe20000100a00 */
[----:B------:R1:W-:Y:S02]  /*464d0*/  STL.64 [R1+0x2270], R6 ;  /* 0x0022700601007387 */ /* 0x0003e40000100a00 */
[----:B------:R-:W-:Y:S04]  /*464e0*/  LDS R18, [R0+0x97200] ;  /* 0x0972000000127984 */ /* 0x000fe80000000800 */
[----:B------:R-:W2:Y:S01]  /*464f0*/  LDS R19, [R2+0x97200] ;  /* 0x0972000002137984 */ /* 0x000ea20000000800 */
[----:B------:R3:W-:Y:S04]  /*46500*/  STL.64 [R1+0x2268], R4 ;  /* 0x0022680401007387 */ /* 0x0007e80000100a00 */
[----:B------:R-:W-:Y:S04]  /*46510*/  LDS R16, [R0+0x96200] ;  /* 0x0962000000107984 */ /* 0x000fe80000000800 */
[----:B------:R-:W4:Y:S04]  /*46520*/  LDS R17, [R2+0x96200] ;  /* 0x0962000002117984 */ /* 0x000f280000000800 */
[----:B-1----:R-:W2:Y:S04]  /*46530*/  LDL.64 R6, [R1+0x38] ;  /* 0x0000380001067983 */ /* 0x002ea80000100a00 */
[----:B--2---:R1:W-:Y:S01]  /*46540*/  STL.64 [R1+0x2278], R6 ;  /* 0x0022780601007387 */ /* 0x0043e20000100a00 */
[----:B---3--:R-:W2:Y:S02]  /*46550*/  LDL.LU R4, [R1+0x3b0] ;  /* 0x0003b00001047983 */ /* 0x008ea40000300800 */
[----:B------:R-:W2:Y:S01]  /*46560*/  LDL.LU R5, [R1+0x3b4] ;  /* 0x0003b40001057983 */ /* 0x000ea20000300800 */
[----:B-1----:R-:W3:Y:S01]  /*46570*/  LDL.LU R6, [R1+0x3b8] ;  /* 0x0003b80001067983 */ /* 0x002ee20000300800 */
[----:B------:R-:W3:Y:S03]  /*46580*/  LDL.LU R7, [R1+0x3bc] ;  /* 0x0003bc0001077983 */ /* 0x000ee60000300800 */
[----:B---3--:R1:W-:Y:S01]  /*46590*/  STL.64 [R1+0x2288], R6 ;  /* 0x0022880601007387 */ /* 0x0083e20000100a00 */
[----:B--2---:R-:W-:Y:S02]  /*465a0*/  STL.64 [R1+0x2280], R4 ;  /* 0x0022800401007387 */ /* 0x004fe40000100a00 */
[----:B-1----:R-:W-:-:S02]  /*465b0*/  IMAD.MOV.U32 R6, RZ, RZ, R9 ;  /* 0x000000ffff067224 */ /* 0x002fc400078e0009 */
[----:B------:R-:W-:-:S05]  /*465c0*/  IMAD.MOV.U32 R7, RZ, RZ, R8 ;  /* 0x000000ffff077224 */ /* 0x000fca00078e0008 */
[----:B------:R1:W-:Y:S01]  /*465d0*/  STL.64 [R1+0x22a8], R6 ;  /* 0x0022a80601007387 */ /* 0x0003e20000100a00 */
[----:B------:R-:W2:Y:S02]  /*465e0*/  LDL.LU R8, [R1+0x3d0] ;  /* 0x0003d00001087983 */ /* 0x000ea40000300800 */
[----:B------:R-:W2:Y:S02]  /*465f0*/  LDL.LU R9, [R1+0x3d4] ;  /* 0x0003d40001097983 */ /* 0x000ea40000300800 */
[----:B------:R-:W3:Y:S01]  /*46600*/  LDL.LU R10, [R1+0x3d8] ;  /* 0x0003d800010a7983 */ /* 0x000ee20000300800 */
[----:B------:R-:W3:Y:S01]  /*46610*/  LDL.LU R11, [R1+0x3dc] ;  /* 0x0003dc00010b7983 */ /* 0x000ee20000300800 */
[----:B-1----:R-:W-:Y:S02]  /*46620*/  IMAD.MOV.U32 R6, RZ, RZ, R13 ;  /* 0x000000ffff067224 */ /* 0x002fe400078e000d */
        /* <DEDUP_REMOVED lines=10> */
[----:B----4-:R2:W-:Y:S03]  /*466d0*/  STL.64 [R1+0x2258], R16 ;  /* 0x0022581001007387 */ /* 0x0105e60000100a00 */
[----:B--2---:R-:W2:Y:S01]  /*466e0*/  LDL.LU R16, [R1+0x3a0] ;  /* 0x0003a00001107983 */ /* 0x004ea20000300800 */
[----:B------:R-:W2:Y:S02]  /*466f0*/  LDL.LU R17, [R1+0x3a4] ;  /* 0x0003a40001117983 */ /* 0x000ea40000300800 */
[----:B------:R-:W3:Y:S02]  /*46700*/  LDL.LU R18, [R1+0x3a8] ;  /* 0x0003a80001127983 */ /* 0x000ee40000300800 */
[----:B------:R-:W3:Y:S01]  /*46710*/  LDL.LU R19, [R1+0x3ac] ;  /* 0x0003ac0001137983 */ /* 0x000ee20000300800 */
[C---:B-1----:R-:W-:Y:S01]  /*46720*/  HMMA.1688.F32.TF32 R4, R12.reuse, R6, R8 ;  /* 0x000000060c04723c */ /* 0x042fe20000081008 */
[----:B---3--:R-:W-:Y:S01]  /*46730*/  STL.64 [R1+0x2298], R18 ;  /* 0x0022981201007387 */ /* 0x008fe20000100a00 */
[----:B--2---:R1:W-:Y:S03]  /*46740*/  STL.64 [R1+0x2290], R16 ;  /* 0x0022901001007387 */ /* 0x0043e60000100a00 */
[----:B-1----:R-:W2:Y:S01]  /*46750*/  LDL.LU R16, [R1+0x3c0] ;  /* 0x0003c00001107983 */ /* 0x002ea20000300800 */
[----:B------:R-:W2:Y:S02]  /*46760*/  LDL.LU R17, [R1+0x3c4] ;  /* 0x0003c40001117983 */ /* 0x000ea40000300800 */
[----:B------:R-:W2:Y:S02]  /*46770*/  LDL.LU R18, [R1+0x3c8] ;  /* 0x0003c80001127983 */ /* 0x000ea40000300800 */
[----:B------:R-:W2:Y:S01]  /*46780*/  LDL.LU R19, [R1+0x3cc] ;  /* 0x0003cc0001137983 */ /* 0x000ea20000300800 */
[----:B------:R-:W-:Y:S01]  /*46790*/  STL [R1+0x21d0], R20 ;  /* 0x0021d01401007387 */ /* 0x000fe20000100800 */
[----:B------:R-:W-:Y:S02]  /*467a0*/  STL [R1+0x21d4], R22 ;  /* 0x0021d41601007387 */ /* 0x000fe40000100800 */
[----:B------:R-:W-:Y:S02]  /*467b0*/  STL [R1+0x2224], R23 ;  /* 0x0022241701007387 */ /* 0x000fe40000100800 */
[----:B------:R-:W-:Y:S01]  /*467c0*/  STL [R1+0x2220], R21 ;  /* 0x0022201501007387 */ /* 0x000fe20000100800 */
[----:B------:R-:W-:Y:S01]  /*467d0*/  STL [R1+0x21cc], R0 ;  /* 0x0021cc0001007387 */ /* 0x000fe20000100800 */
[----:B------:R1:W-:Y:S02]  /*467e0*/  STL.64 [R1+0x2138], R26 ;  /* 0x0021381a01007387 */ /* 0x0003e40000100a00 */
[----:B------:R-:W-:Y:S01]  /*467f0*/  STL.64 [R1+0x2130], R24 ;  /* 0x0021301801007387 */ /* 0x000fe20000100a00 */
[----:B-1----:R-:W3:Y:S01]  /*46800*/  LDL.64 R26, [R1+0x68] ;  /* 0x00006800011a7983 */ /* 0x002ee20000100a00 */
[----:B------:R-:W3:Y:S02]  /*46810*/  LDL.LU.64 R10, [R1+0x22b8] ;  /* 0x0022b800010a7983 */ /* 0x000ee40000300a00 */
[----:B------:R-:W3:Y:S02]  /*46820*/  LDL.LU.64 R8, [R1+0x22b0] ;  /* 0x0022b00001087983 */ /* 0x000ee40000300a00 */
[----:B------:R-:W-:Y:S01]  /*46830*/  STL.64 [R1+0x3e0], R4 ;  /* 0x0003e00401007387 */ /* 0x000fe20000100a00 */
[----:B------:R1:W-:Y:S04]  /*46840*/  STL.64 [R1+0x3e8], R6 ;  /* 0x0003e80601007387 */ /* 0x0003e80000100a00 */
[----:B-1----:R-:W2:Y:S01]  /*46850*/  LDL.LU.64 R6, [R1+0x22a8] ;  /* 0x0022a80001067983 */ /* 0x002ea20000300a00 */
[C---:B---3--:R-:W-:Y:S11]  /*46860*/  HMMA.1688.F32.TF32 R8, R12.reuse, R26, R8 ;  /* 0x0000001a0c08723c */ /* 0x048ff60000081008 */
[----:B------:R-:W-:Y:S11]  /*46870*/  @!UPT UIADD3 URZ, URZ, URZ, URZ ;  /* 0x0000003f3f3ff290 */ /* 0x000ff6000fffe03f */
[----:B------:R-:W-:Y:S01]  /*46880*/  @!UPT UIADD3 URZ, URZ, URZ, URZ ;  /* 0x0000003f3f3ff290 */ /* 0x000fe2000fffe03f */
[----:B------:R-:W-:Y:S01]  /*46890*/  STL.64 [R1+0x3d0], R8 ;  /* 0x0003d00801007387 */ /* 0x000fe20000100a00 */
[----:B------:R1:W-:Y:S03]  /*468a0*/  STL.64 [R1+0x3d8], R10 ;  /* 0x0003d80a01007387 */ /* 0x0003e60000100a00 */
[----:B-1----:R-:W3:Y:S01]  /*468b0*/  LDL.LU.64 R10, [R1+0x22a0] ;  /* 0x0022a000010a7983 */ /* 0x002ee20000300a00 */
[----:B------:R-:W4:Y:S02]  /*468c0*/  LDL.LU R24, [R1+0x280] ;  /* 0x0002800001187983 */ /* 0x000f240000300800 */
[----:B------:R-:W-:Y:S02]  /*468d0*/  IMAD.MOV.U32 R9, RZ, RZ, R26 ;  /* 0x000000ffff097224 */ /* 0x000fe400078e001a */
[----:B------:R-:W4:Y:S02]  /*468e0*/  LDL.LU R25, [R1+0x284] ;  /* 0x0002840001197983 */ /* 0x000f240000300800 */
[----:B------:R-:W-:Y:S01]  /*468f0*/  IMAD.MOV.U32 R8, RZ, RZ, R27 ;  /* 0x000000ffff087224 */ /* 0x000fe200078e001b */
[----:B------:R-:W3:Y:S01]  /*46900*/  LDL.LU R26, [R1+0x288] ;  /* 0x00028800011a7983 */ /* 0x000ee20000300800 */
[----:B------:R-:W3:Y:S01]  /*46910*/  LDL.LU R27, [R1+0x28c] ;  /* 0x00028c00011b7983 */ /* 0x000ee20000300800 */
[----:B--2---:R-:W-:Y:S02]  /*46920*/  HMMA.1688.F32.TF32 R4, R12, R6, R16 ;  /* 0x000000060c04723c */ /* 0x004fe40000081010 */
[----:B---3--:R1:W-:Y:S01]  /*46930*/  STL.64 [R1+0x21e0], R26 ;  /* 0x0021e01a01007387 */ /* 0x0083e20000100a00 */
[----:B----4-:R-:W-:Y:S03]  /*46940*/  STL.64 [R1+0x21d8], R24 ;  /* 0x0021d81801007387 */ /* 0x010fe60000100a00 */
[----:B-1----:R-:W2:Y:S01]  /*46950*/  LDL.64 R26, [R1+0x28] ;  /* 0x00002800011a7983 */ /* 0x002ea20000100a00 */
[----:B------:R-:W3:Y:S02]  /*46960*/  LDL.LU.64 R18, [R1+0x2298] ;  /* 0x0022980001127983 */ /* 0x000ee40000300a00 */
[----:B------:R-:W3:Y:S11]  /*46970*/  LDL.LU.64 R16, [R1+0x2290] ;  /* 0x0022900001107983 */ /* 0x000ef60000300a00 */
[----:B------:R-:W-:Y:S03]  /*46980*/  @!UPT UIADD3 URZ, URZ, URZ, URZ ;  /* 0x0000003f3f3ff290 */ /* 0x000fe6000fffe03f */
[----:B------:R-:W-:Y:S01]  /*46990*/  STL.64 [R1+0x3c0], R4 ;  /* 0x0003c00401007387 */ /* 0x000fe20000100a00 */
[----:B------:R1:W-:Y:S04]  /*469a0*/  STL.64 [R1+0x3c8], R6 ;  /* 0x0003c80601007387 */ /* 0x0003e80000100a00 */
[----:B-1----:R-:W4:Y:S01]  /*469b0*/  LDL.LU.64 R6, [R1+0x2288] ;  /* 0x0022880001067983 */ /* 0x002f220000300a00 */
[----:B------:R-:W4:Y:S02]  /*469c0*/  LDL.LU.64 R4, [R1+0x2280] ;  /* 0x0022800001047983 */ /* 0x000f240000300a00 */
[----:B------:R-:W-:Y:S02]  /*469d0*/  IMAD.MOV.U32 R22, RZ, RZ, R28 ;  /* 0x000000ffff167224 */ /* 0x000fe400078e001c */
[----:B------:R-:W-:-:S07]  /*469e0*/  IMAD.MOV.U32 R23, RZ, RZ, R3 ;  /* 0x000000ffff177224 */ /* 0x000fce00078e0003 */
[C---:B----4-:R-:W-:Y:S01]  /*469f0*/  HMMA.1688.F32.TF32 R20, R12.reuse, R22, R4 ;  /* 0x000000160c14723c */ /* 0x050fe20000081004 */
[----:B------:R-:W3:Y:S11]  /*46a00*/  LDL.LU.64 R6, [R1+0x2278] ;  /* 0x0022780001067983 */ /* 0x000ef60000300a00 */
[----:B------:R-:W-:Y:S11]  /*46a10*/  @!UPT UIADD3 URZ, URZ, URZ, URZ ;  /* 0x0000003f3f3ff290 */ /* 0x000ff6000fffe03f */
[----:B------:R-:W-:Y:S01]  /*46a20*/  STL.64 [R1+0x3b0], R20 ;  /* 0x0003b01401007387 */ /* 0x000fe20000100a00 */
[----:B------:R-:W-:Y:S01]  /*46a30*/  STL.64 [R1+0x3b8], R22 ;  /* 0x0003b81601007387 */ /* 0x000fe20000100a00 */
[----:B---3--:R-:W-:Y:S01]  /*46a40*/  HMMA.1688.F32.TF32 R16, R12, R6, R16 ;  /* 0x000000060c10723c */ /* 0x008fe20000081010 */
[----:B------:R-:W-:Y:S02]  /*46a50*/  IMAD.MOV.U32 R3, RZ, RZ, R6 ;  /* 0x000000ffff037224 */ /* 0x000fe400078e0006 */
[----:B------:R-:W-:Y:S11]  /*46a60*/  IMAD.MOV.U32 R0, RZ, RZ, R7 ;  /* 0x000000ffff007224 */ /* 0x000ff600078e0007 */
[----:B------:R-:W-:Y:S09]  /*46a70*/  @!UPT UIADD3 URZ, URZ, URZ, URZ ;  /* 0x0000003f3f3ff290 */ /* 0x000ff2000fffe03f */
[----:B------:R1:W-:Y:S01]  /*46a80*/  STL.64 [R1+0x3a0], R16 ;  /* 0x0003a01001007387 */ /* 0x0003e20000100a00 */
[----:B------:R3:W-:Y:S02]  /*46a90*/  STL.64 [R1+0x3a8], R18 ;  /* 0x0003a81201007387 */ /* 0x0007e40000100a00 */
[----:B------:R-:W4:Y:S02]  /*46aa0*/  LDL.LU R4, [R1+0x380] ;  /* 0x0003800001047983 */ /* 0x000f240000300800 */
[----:B------:R-:W4:Y:S01]  /*46ab0*/  LDL.LU R5, [R1+0x384] ;  /* 0x0003840001057983 */ /* 0x000f220000300800 */
[----:B------:R-:W4:Y:S01]  /*46ac0*/  LDL.LU R6, [R1+0x388] ;  /* 0x0003880001067983 */ /* 0x000f220000300800 */
[----:B------:R-:W4:Y:S03]  /*46ad0*/  LDL.LU R7, [R1+0x38c] ;  /* 0x00038c0001077983 */ /* 0x000f260000300800 */
[----:B-1----:R-:W2:Y:S01]  /*46ae0*/  LDL.LU R16, [R1+0x2f0] ;  /* 0x0002f00001107983 */ /* 0x002ea20000300800 */
[----:B------:R-:W2:Y:S02]  /*46af0*/  LDL.LU R17, [R1+0x2f4] ;  /* 0x0002f40001117983 */ /* 0x000ea40000300800 */
[----:B---3--:R-:W3:Y:S02]  /*46b00*/  LDL.LU R18, [R1+0x2f8] ;  /* 0x0002f80001127983 */ /* 0x008ee40000300800 */
[----:B------:R-:W3:Y:S01]  /*46b10*/  LDL.LU R19, [R1+0x2fc] ;  /* 0x0002fc0001137983 */ /* 0x000ee20000300800 */
[----:B------:R-:W2:Y:S01]  /*46b20*/  LDL.LU R20, [R1+0x2c0] ;  /* 0x0002c00001147983 */ /* 0x000ea20000300800 */
[----:B------:R-:W2:Y:S02]  /*46b30*/  LDL.LU R21, [R1+0x2c4] ;  /* 0x0002c40001157983 */ /* 0x000ea40000300800 */
[----:B------:R-:W2:Y:S02]  /*46b40*/  LDL.LU R22, [R1+0x2c8] ;  /* 0x0002c80001167983 */ /* 0x000ea40000300800 */
[----:B------:R-:W2:Y:S02]  /*46b50*/  LDL.LU R23, [R1+0x2cc] ;  /* 0x0002cc0001177983 */ /* 0x000ea40000300800 */
[----:B--2---:R1:W-:Y:S01]  /*46b60*/  STL.64 [R1+0x2230], R22 ;  /* 0x0022301601007387 */ /* 0x0043e20000100a00 */
[----:B------:R2:W-:Y:S02]  /*46b70*/  STL.64 [R1+0x2228], R20 ;  /* 0x0022281401007387 */ /* 0x0005e40000100a00 */
[----:B-1----:R-:W-:-:S02]  /*46b80*/  IMAD.MOV.U32 R22, RZ, RZ, R9 ;  /* 0x000000ffff167224 */ /* 0x002fc400078e0009 */
[----:B------:R-:W-:-:S05]  /*46b90*/  IMAD.MOV.U32 R23, RZ, RZ, R8 ;  /* 0x000000ffff177224 */ /* 0x000fca00078e0008 */
[----:B------:R1:W-:Y:S01]  /*46ba0*/  STL.64 [R1+0x2240], R22 ;  /* 0x0022401601007387 */ /* 0x0003e20000100a00 */
[----:B--2---:R-:W2:Y:S02]  /*46bb0*/  LDL.LU R20, [R1+0x390] ;  /* 0x0003900001147983 */ /* 0x004ea40000300800 */
[----:B------:R-:W2:Y:S01]  /*46bc0*/  LDL.LU R21, [R1+0x394] ;  /* 0x0003940001157983 */ /* 0x000ea20000300800 */
[----:B-1----:R-:W2:Y:S01]  /*46bd0*/  LDL.LU R22, [R1+0x398] ;  /* 0x0003980001167983 */ /* 0x002ea20000300800 */
[----:B------:R-:W2:Y:S02]  /*46be0*/  LDL.LU R23, [R1+0x39c] ;  /* 0x00039c0001177983 */ /* 0x000ea40000300800 */
[----:B--2---:R-:W-:Y:S11]  /*46bf0*/  HMMA.1688.F32.TF32 R20, R12, R26, R20 ;  /* 0x0000001a0c14723c */ /* 0x004ff60000081014 */
[----:B------:R-:W-:Y:S11]  /*46c00*/  @!UPT UIADD3 URZ, URZ, URZ, URZ ;  /* 0x0000003f3f3ff290 */ /* 0x000ff6000fffe03f */
[----:B------:R-:W-:Y:S01]  /*46c10*/  @!UPT UIADD3 URZ, URZ, URZ, URZ ;  /* 0x0000003f3f3ff290 */ /* 0x000fe2000fffe03f */
[----:B------:R-:W-:Y:S01]  /*46c20*/  STL.64 [R1+0x390], R20 ;  /* 0x0003901401007387 */ /* 0x000fe20000100a00 */
[----:B------:R1:W-:Y:S03]  /*46c30*/  STL.64 [R1+0x398], R22 ;  /* 0x0003981601007387 */ /* 0x0003e60000100a00 */
[----:B-1----:R-:W2:Y:S01]  /*46c40*/  LDL.64 R22, [R1+0x78] ;  /* 0x0000780001167983 */ /* 0x002ea20000100a00 */
[----:B------:R1:W-:Y:S02]  /*46c50*/  STL.64 [R1+0x21e8], R26 ;  /* 0x0021e81a01007387 */ /* 0x0003e40000100a00 */
[----:B-1----:R-:W-:Y:S02]  /*46c60*/  IMAD.MOV.U32 R26, RZ, RZ, R3 ;  /* 0x000000ffff1a7224 */ /* 0x002fe400078e0003 */
[----:B------:R-:W-:-:S05]  /*46c70*/  IMAD.MOV.U32 R27, RZ, RZ, R0 ;  /* 0x000000ffff1b7224 */ /* 0x000fca00078e0000 */
[----:B------:R1:W-:Y:S04]  /*46c80*/  STL.64 [R1+0x2200], R26 ;  /* 0x0022001a01007387 */ /* 0x0003e80000100a00 */
[----:B-1----:R-:W2:Y:S04]  /*46c90*/  LDL.64 R26, [R1+0x48] ;  /* 0x00004800011a7983 */ /* 0x002ea80000100a00 */
[----:B--2---:R1:W-:Y:S04]  /*46ca0*/  STL.64 [R1+0x2218], R26 ;  /* 0x0022181a01007387 */ /* 0x0043e80000100a00 */
[----:B-1----:R-:W2:Y:S01]  /*46cb0*/  LDL.64 R26, [R1+0x58] ;  /* 0x00005800011a7983 */ /* 0x002ea20000100a00 */
[C---:B----4-:R-:W-:Y:S03]  /*46cc0*/  HMMA.1688.F32.TF32 R4, R12.reuse, R10, R4 ;  /* 0x0000000a0c04723c */ /* 0x050fe60000081004 */
[----:B--2---:R1:W-:Y:S01]  /*46cd0*/  STL.64 [R1+0x2238], R26 ;  /* 0x0022381a01007387 */ /* 0x0043e20000100a00 */
        /* <DEDUP_REMOVED lines=8> */
[----:B------:R-:W2:Y:S02]  /*46d60*/  LDL.LU R26, [R1+0x2e8] ;  /* 0x0002e800011a7983 */ /* 0x000ea40000300800 */
[----:B------:R-:W2:Y:S03]  /*46d70*/  LDL.LU R27, [R1+0x2ec] ;  /* 0x0002ec00011b7983 */ /* 0x000ea60000300800 */
[----:B------:R-:W-:Y:S01]  /*46d80*/  STL.64 [R1+0x380], R4 ;  /* 0x0003800401007387 */ /* 0x000fe20000100a00 */
[----:B------:R1:W-:Y:S03]  /*46d90*/  STL.64 [R1+0x388], R6 ;  /* 0x0003880601007387 */ /* 0x0003e60000100a00 */
[----:B-1----:R-:W3:Y:S01]  /*46da0*/  LDL.LU.64 R6, [R1+0x2270] ;  /* 0x0022700001067983 */ /* 0x002ee20000300a00 */
[----:B------:R-:W4:Y:S01]  /*46db0*/  LDL.LU.64 R4, [R1+0x2268] ;  /* 0x0022680001047983 */ /* 0x000f220000300a00 */
[----:B---3--:R-:W-:Y:S02]  /*46dc0*/  HMMA.1688.F32.TF32 R12, R12, R6, R16 ;  /* 0x000000060c0c723c */ /* 0x008fe40000081010 */
[----:B------:R-:W2:Y:S01]  /*46dd0*/  LDL.LU.64 R18, [R1+0x2260] ;  /* 0x0022600001127983 */ /* 0x000ea20000300a00 */
[----:B------:R-:W2:Y:S02]  /*46de0*/  LDL.LU.64 R16, [R1+0x2258] ;  /* 0x0022580001107983 */ /* 0x000ea40000300a00 */
[----:B------:R-:W-:Y:S02]  /*46df0*/  STL.64 [R1+0x21f8], R6 ;  /* 0x0021f80601007387 */ /* 0x000fe40000100a00 */
[----:B----4-:R1:W-:Y:S11]  /*46e00*/  STL.64 [R1+0x21f0], R4 ;  /* 0x0021f00401007387 */ /* 0x0103f60000100a00 */
[----:B------:R-:W-:Y:S05]  /*46e10*/  @!UPT UIADD3 URZ, URZ, URZ, URZ ;  /* 0x0000003f3f3ff290 */ /* 0x000fea000fffe03f */
[----:B------:R-:W-:Y:S01]  /*46e20*/  STL.64 [R1+0x2f0], R12 ;  /* 0x0002f00c01007387 */ /* 0x000fe20000100a00 */
[----:B------:R-:W-:Y:S02]  /*46e30*/  STL.64 [R1+0x2f8], R14 ;  /* 0x0002f80e01007387 */ /* 0x000fe40000100a00 */
[----:B-1----:R-:W3:Y:S02]  /*46e40*/  LDL.LU R4, [R1+0x2a0] ;  /* 0x0002a00001047983 */ /* 0x002ee40000300800 */
[----:B------:R-:W3:Y:S01]  /*46e50*/  LDL.LU R5, [R1+0x2a4] ;  /* 0x0002a40001057983 */ /* 0x000ee20000300800 */
[----:B------:R-:W4:Y:S01]  /*46e60*/  LDL.LU R6, [R1+0x2a8] ;  /* 0x0002a80001067983 */ /* 0x000f220000300800 */
[----:B------:R-:W4:Y:S02]  /*46e70*/  LDL.LU R7, [R1+0x2ac] ;  /* 0x0002ac0001077983 */ /* 0x000f240000300800 */
[----:B------:R-:W-:Y:S02]  /*46e80*/  IMAD.MOV.U32 R9, RZ, RZ, R22 ;  /* 0x000000ffff097224 */ /* 0x000fe400078e0016 */
[----:B------:R-:W-:Y:S01]  /*46e90*/  IMAD.MOV.U32 R8, RZ, RZ, R23 ;  /* 0x000000ffff087224 */ /* 0x000fe200078e0017 */
[C---:B--2---:R-:W-:Y:S01]  /*46ea0*/  HMMA.1688.F32.TF32 R24, R16.reuse, R22, R24 ;  /* 0x000000161018723c */ /* 0x044fe20000081018 */
        /* <DEDUP_REMOVED lines=10> */
[----:B------:R-:W-:Y:S01]  /*46f50*/  STL.64 [R1+0x2e0], R24 ;  /* 0x0002e01801007387 */ /* 0x000fe20000100a00 */
[----:B------:R1:W-:Y:S03]  /*46f60*/  STL.64 [R1+0x2e8], R26 ;  /* 0x0002e81a01007387 */ /* 0x0003e60000100a00 */
[----:B-1----:R-:W4:Y:S01]  /*46f70*/  LDL.LU.64 R26, [R1+0x2250] ;  /* 0x00225000011a7983 */ /* 0x002f220000300a00 */
[----:B------:R-:W4:Y:S02]  /*46f80*/  LDL.LU.64 R24, [R1+0x2248] ;  /* 0x0022480001187983 */ /* 0x000f240000300a00 */
[----:B------:R-:W4:Y:S02]  /*46f90*/  LDL.LU.64 R22, [R1+0x2240] ;  /* 0x0022400001167983 */ /* 0x000f240000300a00 */
[C---:B----4-:R-:W-:Y:S01]  /*46fa0*/  HMMA.1688.F32.TF32 R20, R16.reuse, R22, R24 ;  /* 0x000000161014723c */ /* 0x050fe20000081018 */
[----:B------:R-:W4:Y:S11]  /*46fb0*/  LDL.LU.64 R26, [R1+0x2238] ;  /* 0x00223800011a7983 */ /* 0x000f360000300a00 */
[----:B------:R-:W-:Y:S11]  /*46fc0*/  @!UPT UIADD3 URZ, URZ, URZ, URZ ;  /* 0x0000003f3f3ff290 */ /* 0x000ff6000fffe03f */
[----:B------:R-:W-:Y:S01]  /*46fd0*/  STL.64 [R1+0x2d0], R20 ;  /* 0x0002d01401007387 */ /* 0x000fe20000100a00 */
[----:B------:R1:W-:Y:S03]  /*46fe0*/  STL.64 [R1+0x2d8], R22 ;  /* 0x0002d81601007387 */ /* 0x0003e60000100a00 */
[----:B-1----:R-:W4:Y:S01]  /*46ff0*/  LDL.LU.64 R22, [R1+0x2230] ;  /* 0x0022300001167983 */ /* 0x002f220000300a00 */
[----:B------:R-:W4:Y:S02]  /*47000*/  LDL.LU.64 R20, [R1+0x2228] ;  /* 0x0022280001147983 */ /* 0x000f240000300a00 */
[C---:B----4-:R-:W-:Y:S11]  /*47010*/  HMMA.1688.F32.TF32 R20, R16.reuse, R26, R20 ;  /* 0x0000001a1014723c */ /* 0x050ff60000081014 */
[----:B------:R-:W-:Y:S11]  /*47020*/  @!UPT UIADD3 URZ, URZ, URZ, URZ ;  /* 0x0000003f3f3ff290 */ /* 0x000ff6000fffe03f */
[----:B------:R-:W-:Y:S01]  /*47030*/  @!UPT UIADD3 URZ, URZ, URZ, URZ ;  /* 0x0000003f3f3ff290 */ /* 0x000fe2000fffe03f */
[----:B------:R1:W-:Y:S01]  /*47040*/  STL.64 [R1+0x2c0], R20 ;  /* 0x0002c01401007387 */ /* 0x0003e20000100a00 */
[----:B------:R4:W-:Y:S02]  /*47050*/  STL.64 [R1+0x2c8], R22 ;  /* 0x0002c81601007387 */ /* 0x0009e40000100a00 */
[----:B-1----:R-:W-:Y:S01]  /*47060*/  IMAD.MOV.U32 R20, RZ, RZ, R27 ;  /* 0x000000ffff147224 */ /* 0x002fe200078e001b */
[----:B----4-:R-:W4:Y:S01]  /*47070*/  LDL.LU R23, [R1+0x2224] ;  /* 0x0022240001177983 */ /* 0x010f220000300800 */
[----:B------:R-:W4:Y:S02]  /*47080*/  LDL.LU R21, [R1+0x2220] ;  /* 0x0022200001157983 */ /* 0x000f240000300800 */
        /* <DEDUP_REMOVED lines=17> */
[----:B-1----:R-:W3:Y:S02]  /*471a0*/  LDL.LU.64 R26, [R1+0x21e8] ;  /* 0x0021e800011a7983 */ /* 0x002ee40000300a00 */
[C---:B---3--:R-:W-:Y:S01]  /*471b0*/  HMMA.1688.F32.TF32 R12, R16.reuse, R26, R12 ;  /* 0x0000001a100c723c */ /* 0x048fe2000008100c */
[----:B------:R-:W-:Y:S02]  /*471c0*/  IMAD.MOV.U32 R28, RZ, RZ, R26 ;  /* 0x000000ffff1c7224 */ /* 0x000fe400078e001a */
[----:B------:R-:W-:Y:S11]  /*471d0*/  IMAD.MOV.U32 R29, RZ, RZ, R27 ;  /* 0x000000ffff1d7224 */ /* 0x000ff600078e001b */
[----:B------:R-:W-:Y:S09]  /*471e0*/  @!UPT UIADD3 URZ, URZ, URZ, URZ ;  /* 0x0000003f3f3ff290 */ /* 0x000ff2000fffe03f */
[----:B------:R1:W-:Y:S01]  /*471f0*/  STL.64 [R1+0x290], R12 ;  /* 0x0002900c01007387 */ /* 0x0003e20000100a00 */
[----:B------:R3:W-:Y:S02]  /*47200*/  STL.64 [R1+0x298], R14 ;  /* 0x0002980e01007387 */ /* 0x0007e40000100a00 */
[----:B------:R-:W2:Y:S02]  /*47210*/  LDL.LU.64 R26, [R1+0x21e0] ;  /* 0x0021e000011a7983 */ /* 0x000ea40000300a00 */
[----:B------:R-:W2:Y:S01]  /*47220*/  LDL.LU.64 R24, [R1+0x21d8] ;  /* 0x0021d80001187983 */ /* 0x000ea20000300a00 */
[----:B-1----:R-:W4:Y:S01]  /*47230*/  LDL.LU R12, [R1] ;  /* 0x00000000010c7983 */ /* 0x002f220000300800 */
[----:B------:R-:W4:Y:S02]  /*47240*/  LDL.LU R13, [R1+0x4] ;  /* 0x00000400010d7983 */ /* 0x000f240000300800 */
[----:B---3--:R-:W3:Y:S02]  /*47250*/  LDL.LU R14, [R1+0x8] ;  /* 0x00000800010e7983 */ /* 0x008ee40000300800 */
[----:B------:R-:W3:Y:S01]  /*47260*/  LDL.LU R15, [R1+0xc] ;  /* 0x00000c00010f7983 */ /* 0x000ee20000300800 */
[C---:B--2---:R-:W-:Y:S01]  /*47270*/  HMMA.1688.F32.TF32 R24, R16.reuse, R10, R24 ;  /* 0x0000000a1018723c */ /* 0x044fe20000081018 */
[----:B---3--:R-:W-:Y:S01]  /*47280*/  STL.64 [R1+0x20a8], R14 ;  /* 0x0020a80e01007387 */ /* 0x008fe20000100a00 */
[----:B----4-:R1:W-:Y:S03]  /*47290*/  STL.64 [R1+0x20a0], R12 ;  /* 0x0020a00c01007387 */ /* 0x0103e60000100a00 */
[----:B-1----:R-:W2:Y:S01]  /*472a0*/  LDL.LU R12, [R1+0x1f0] ;  /* 0x0001f000010c7983 */ /* 0x002ea20000300800 */
[----:B------:R-:W2:Y:S02]  /*472b0*/  LDL.LU R13, [R1+0x1f4] ;  /* 0x0001f400010d7983 */ /* 0x000ea40000300800 */
[----:B------:R-:W2:Y:S02]  /*472c0*/  LDL.LU R14, [R1+0x1f8] ;  /* 0x0001f800010e7983 */ /* 0x000ea40000300800 */
[----:B------:R-:W2:Y:S11]  /*472d0*/  LDL.LU R15, [R1+0x1fc] ;  /* 0x0001fc00010f7983 */ /* 0x000eb60000300800 */
[----:B------:R-:W-:Y:S02]  /*472e0*/  @!UPT UIADD3 URZ, URZ, URZ, URZ ;  /* 0x0000003f3f3ff290 */ /* 0x000fe4000fffe03f */
[----:B------:R1:W-:Y:S01]  /*472f0*/  STL.64 [R1+0x280], R24 ;  /* 0x0002801801007387 */ /* 0x0003e20000100a00 */
[----:B------:R3:W-:Y:S03]  /*47300*/  STL.64 [R1+0x288], R26 ;  /* 0x0002881a01007387 */ /* 0x0007e60000100a00 */
[----:B-1----:R-:W4:Y:S01]  /*47310*/  LDL.LU R24, [R1+0x1b0] ;  /* 0x0001b00001187983 */ /* 0x002f220000300800 */
[----:B------:R-:W4:Y:S02]  /*47320*/  LDL.LU R25, [R1+0x1b4] ;  /* 0x0001b40001197983 */ /* 0x000f240000300800 */
[----:B---3--:R-:W3:Y:S02]  /*47330*/  LDL.LU R26, [R1+0x1b8] ;  /* 0x0001b800011a7983 */ /* 0x008ee40000300800 */
[----:B------:R-:W3:Y:S02]  /*47340*/  LDL.LU R27, [R1+0x1bc] ;  /* 0x0001bc00011b7983 */ /* 0x000ee40000300800 */
[----:B---3--:R-:W-:Y:S01]  /*47350*/  STL.64 [R1+0x2198], R26 ;  /* 0x0021981a01007387 */ /* 0x008fe20000100a00 */
[----:B----4-:R1:W-:Y:S03]  /*47360*/  STL.64 [R1+0x2190], R24 ;  /* 0x0021901801007387 */ /* 0x0103e60000100a00 */
[----:B-1----:R-:W3:Y:S01]  /*47370*/  LDL.LU R24, [R1+0x1c0] ;  /* 0x0001c00001187983 */ /* 0x002ee20000300800 */
[----:B------:R-:W3:Y:S02]  /*47380*/  LDL.LU R25, [R1+0x1c4] ;  /* 0x0001c40001197983 */ /* 0x000ee40000300800 */
[----:B------:R-:W4:Y:S02]  /*47390*/  LDL.LU R26, [R1+0x1c8] ;  /* 0x0001c800011a7983 */ /* 0x000f240000300800 */
[----:B------:R-:W4:Y:S02]  /*473a0*/  LDL.LU R27, [R1+0x1cc] ;  /* 0x0001cc00011b7983 */ /* 0x000f240000300800 */
[----:B----4-:R1:W-:Y:S01]  /*473b0*/  STL.64 [R1+0x21a8], R26 ;  /* 0x0021a81a01007387 */ /* 0x0103e20000100a00 */
[----:B---3--:R-:W-:Y:S03]  /*473c0*/  STL.64 [R1+0x21a0], R24 ;  /* 0x0021a01801007387 */ /* 0x008fe60000100a00 */
[----:B-1----:R-:W3:Y:S01]  /*473d0*/  LDL.64 R26, [R1+0x68] ;  /* 0x00006800011a7983 */ /* 0x002ee20000100a00 */
[----:B--2---:R-:W-:Y:S03]  /*473e0*/  HMMA.1688.F32.TF32 R12, R16, R6, R12 ;  /* 0x00000006100c723c */ /* 0x004fe6000008100c */
[----:B---3--:R1:W-:Y:S01]  /*473f0*/  STL.64 [R1+0x21b0], R26 ;  /* 0x0021b01a01007387 */ /* 0x0083e20000100a00 */
[----:B------:R2:W-:Y:S02]  /*47400*/  STL.64 [R1+0x2150], R10 ;  /* 0x0021500a01007387 */ /* 0x0005e40000100a00 */
[----:B-1----:R-:W-:-:S02]  /*47410*/  IMAD.MOV.U32 R27, RZ, RZ, R8 ;  /* 0x000000ffff1b7224 */ /* 0x002fc400078e0008 */
[----:B------:R-:W-:Y:S01]  /*47420*/  IMAD.MOV.U32 R26, RZ, RZ, R9 ;  /* 0x000000ffff1a7224 */ /* 0x000fe200078e0009 */
[----:B------:R-:W3:Y:S01]  /*47430*/  LDL.LU R8, [R1+0x1d0] ;  /* 0x0001d00001087983 */ /* 0x000ee20000300800 */
[----:B------:R-:W3:Y:S02]  /*47440*/  LDL.LU R9, [R1+0x1d4] ;  /* 0x0001d40001097983 */ /* 0x000ee40000300800 */
[----:B--2---:R-:W2:Y:S02]  /*47450*/  LDL.LU R10, [R1+0x1d8] ;  /* 0x0001d800010a7983 */ /* 0x004ea40000300800 */
[----:B------:R-:W2:Y:S02]  /*47460*/  LDL.LU R11, [R1+0x1dc] ;  /* 0x0001dc00010b7983 */ /* 0x000ea40000300800 */
[----:B--2---:R-:W-:Y:S01]  /*47470*/  STL.64 [R1+0x21c0], R10 ;  /* 0x0021c00a01007387 */ /* 0x004fe20000100a00 */
[----:B---3--:R1:W-:Y:S03]  /*47480*/  STL.64 [R1+0x21b8], R8 ;  /* 0x0021b80801007387 */ /* 0x0083e60000100a00 */
[----:B-1----:R-:W2:Y:S01]  /*47490*/  LDL.LU R8, [R1+0x1e0] ;  /* 0x0001e00001087983 */ /* 0x002ea20000300800 */
[----:B------:R-:W2:Y:S02]  /*474a0*/  LDL.LU R9, [R1+0x1e4] ;  /* 0x0001e40001097983 */ /* 0x000ea40000300800 */
[----:B------:R-:W2:Y:S02]  /*474b0*/  LDL.LU R10, [R1+0x1e8] ;  /* 0x0001e800010a7983 */ /* 0x000ea40000300800 */
[----:B------:R-:W2:Y:S01]  /*474c0*/  LDL.LU R11, [R1+0x1ec] ;  /* 0x0001ec00010b7983 */ /* 0x000ea20000300800 */
[----:B------:R1:W-:Y:S01]  /*474d0*/  STL.64 [R1+0x2148], R6 ;  /* 0x0021480601007387 */ /* 0x0003e20000100a00 */
[----:B------:R-:W-:Y:S02]  /*474e0*/  STL.64 [R1+0x2140], R4 ;  /* 0x0021400401007387 */ /* 0x000fe40000100a00 */
[----:B------:R3:W-:Y:S02]  /*474f0*/  STL.64 [R1+0x1f0], R12 ;  /* 0x0001f00c01007387 */ /* 0x0007e40000100a00 */
[----:B------:R4:W-:Y:S02]  /*47500*/  STL.64 [R1+0x1f8], R14 ;  /* 0x0001f80e01007387 */ /* 0x0009e40000100a00 */
[----:B-1----:R-:W-:-:S02]  /*47510*/  IMAD.MOV.U32 R6, RZ, RZ, R22 ;  /* 0x000000ffff067224 */ /* 0x002fc400078e0016 */
[----:B------:R-:W-:Y:S01]  /*47520*/  IMAD.MOV.U32 R7, RZ, RZ, R20 ;  /* 0x000000ffff077224 */ /* 0x000fe200078e0014 */
[----:B------:R-:W2:Y:S01]  /*47530*/  LDL.LU R22, [R1+0x21d4] ;  /* 0x0021d40001167983 */ /* 0x000ea20000300800 */
[----:B------:R-:W2:Y:S02]  /*47540*/  LDL.LU R20, [R1+0x21d0] ;  /* 0x0021d00001147983 */ /* 0x000ea40000300800 */
[----:B---3--:R-:W3:Y:S02]  /*47550*/  LDL.LU R12, [R1+0x90] ;  /* 0x00009000010c7983 */ /* 0x008ee40000300800 */
[----:B------:R-:W3:Y:S01]  /*47560*/  LDL.LU R13, [R1+0x94] ;  /* 0x00009400010d7983 */ /* 0x000ee20000300800 */
[----:B----4-:R-:W4:Y:S01]  /*47570*/  LDL.LU R14, [R1+0x98] ;  /* 0x00009800010e7983 */ /* 0x010f220000300800 */
[----:B------:R-:W4:Y:S03]  /*47580*/  LDL.LU R15, [R1+0x9c] ;  /* 0x00009c00010f7983 */ /* 0x000f260000300800 */
[----:B----4-:R1:W-:Y:S01]  /*47590*/  STL.64 [R1+0x20b8], R14 ;  /* 0x0020b80e01007387 */ /* 0x0103e20000100a00 */
[----:B---3--:R-:W-:Y:S03]  /*475a0*/  STL.64 [R1+0x20b0], R12 ;  /* 0x0020b00c01007387 */ /* 0x008fe60000100a00 */
[----:B-1----:R-:W3:Y:S01]  /*475b0*/  LDL.LU.64 R14, [R1+0x38] ;  /* 0x00003800010e7983 */ /* 0x002ee20000300a00 */
[----:B------:R-:W4:Y:S02]  /*475c0*/  LDL.LU R16, [R1+0x80] ;  /* 0x0000800001107983 */ /* 0x000f240000300800 */
[----:B------:R-:W4:Y:S02]  /*475d0*/  LDL.LU R17, [R1+0x84] ;  /* 0x0000840001117983 */ /* 0x000f240000300800 */
[----:B------:R-:W3:Y:S01]  /*475e0*/  LDL.LU R18, [R1+0x88] ;  /* 0x0000880001127983 */ /* 0x000ee20000300800 */
[----:B------:R-:W3:Y:S01]  /*475f0*/  LDL.LU R19, [R1+0x8c] ;  /* 0x00008c0001137983 */ /* 0x000ee20000300800 */
[----:B--2---:R-:W-:Y:S03]  /*47600*/  HMMA.1688.F32.TF32 R24, R20, R26, R8 ;  /* 0x0000001a1418723c */ /* 0x004fe60000081008 */
[----:B---3--:R-:W-:Y:S01]  /*47610*/  STL.64 [R1+0x20c8], R18 ;  /* 0x0020c81201007387 */ /* 0x008fe20000100a00 */
[----:B----4-:R1:W-:Y:S03]  /*47620*/  STL.64 [R1+0x20c0], R16 ;  /* 0x0020c01001007387 */ /* 0x0103e60000100a00 */
[----:B-1----:R-:W2:Y:S01]  /*47630*/  LDL.LU R16, [R1+0xa0] ;  /* 0x0000a00001107983 */ /* 0x002ea20000300800 */
[----:B------:R-:W2:Y:S02]  /*47640*/  LDL.LU R17, [R1+0xa4] ;  /* 0x0000a40001117983 */ /* 0x000ea40000300800 */
[----:B------:R-:W3:Y:S02]  /*47650*/  LDL.LU R18, [R1+0xa8] ;  /* 0x0000a80001127983 */ /* 0x000ee40000300800 */
[----:B------:R-:W3:Y:S02]  /*47660*/  LDL.LU R19, [R1+0xac] ;  /* 0x0000ac0001137983 */ /* 0x000ee40000300800 */
[----:B---3--:R1:W-:Y:S01]  /*47670*/  STL.64 [R1+0x20d8], R18 ;  /* 0x0020d81201007387 */ /* 0x0083e20000100a00 */
[----:B--2---:R-:W-:Y:S02]  /*47680*/  STL.64 [R1+0x20d0], R16 ;  /* 0x0020d01001007387 */ /* 0x004fe40000100a00 */
[----:B-1----:R-:W-:-:S02]  /*47690*/  IMAD.MOV.U32 R18, RZ, RZ, R0 ;  /* 0x000000ffff127224 */ /* 0x002fc400078e0000 */
[----:B------:R-:W-:Y:S01]  /*476a0*/  IMAD.MOV.U32 R19, RZ, RZ, R3 ;  /* 0x000000ffff137224 */ /* 0x000fe200078e0003 */
[----:B------:R-:W2:Y:S01]  /*476b0*/  LDL.LU R0, [R1+0x21cc] ;  /* 0x0021cc0001007983 */ /* 0x000ea20000300800 */
[----:B------:R-:W3:Y:S02]  /*476c0*/  LDL.LU R3, [R1+0x21c8] ;  /* 0x0021c80001037983 */ /* 0x000ee40000300800 */
[----:B------:R-:W4:Y:S02]  /*476d0*/  LDL.LU.64 R10, [R1+0x21c0] ;  /* 0x0021c000010a7983 */ /* 0x000f240000300a00 */
[----:B------:R-:W4:Y:S01]  /*476e0*/  LDL.LU.64 R8, [R1+0x21b8] ;  /* 0x0021b80001087983 */ /* 0x000f220000300a00 */
[----:B------:R-:W-:Y:S01]  /*476f0*/  STL.64 [R1+0x1e0], R24 ;  /* 0x0001e01801007387 */ /* 0x000fe20000100a00 */
[----:B------:R1:W-:Y:S03]  /*47700*/  STL.64 [R1+0x1e8], R26 ;  /* 0x0001e81a01007387 */ /* 0x0003e60000100a00 */
[----:B-1----:R-:W4:Y:S02]  /*47710*/  LDL.LU.64 R26, [R1+0x21b0] ;  /* 0x0021b000011a7983 */ /* 0x002f240000300a00 */
        /* <DEDUP_REMOVED lines=9> */
[C---:B----4-:R-:W-:Y:S01]  /*477b0*/  HMMA.1688.F32.TF32 R4, R20.reuse, R6, R24 ;  /* 0x000000061404723c */ /* 0x050fe20000081018 */
[----:B------:R-:W4:Y:S01]  /*477c0*/  LDL.LU.64 R26, [R1+0x2198] ;  /* 0x00219800011a7983 */ /* 0x000f220000300a00 */
[----:B------:R-:W4:Y:S11]  /*477d0*/  LDL.LU.64 R24, [R1+0x2190] ;  /* 0x0021900001187983 */ /* 0x000f360000300a00 */
[----:B------:R-:W-:Y:S10]  /*477e0*/  @!UPT UIADD3 URZ, URZ, URZ, URZ ;  /* 0x0000003f3f3ff290 */ /* 0x000ff4000fffe03f */
[----:B------:R-:W-:Y:S01]  /*477f0*/  STL.64 [R1+0x1c0], R4 ;  /* 0x0001c00401007387 */ /* 0x000fe20000100a00 */
[----:B------:R4:W-:Y:S02]  /*47800*/  STL.64 [R1+0x1c8], R6 ;  /* 0x0001c80601007387 */ /* 0x0009e40000100a00 */
[C---:B----4-:R-:W-:Y:S01]  /*47810*/  HMMA.1688.F32.TF32 R4, R20.reuse, R18, R24 ;  /* 0x000000121404723c */ /* 0x050fe20000081018 */
[----:B------:R-:W4:Y:S11]  /*47820*/  LDL.LU R24, [R1+0xf0] ;  /* 0x0000f00001187983 */ /* 0x000f360000300800 */
[----:B------:R-:W-:Y:S11]  /*47830*/  @!UPT UIADD3 URZ, URZ, URZ, URZ ;  /* 0x0000003f3f3ff290 */ /* 0x000ff6000fffe03f */
[----:B------:R1:W-:Y:S01]  /*47840*/  STL.64 [R1+0x1b0], R4 ;  /* 0x0001b00401007387 */ /* 0x0003e20000100a00 */
[----:B------:R1:W-:Y:S02]  /*47850*/  STL.64 [R1+0x1b8], R6 ;  /* 0x0001b80601007387 */ /* 0x0003e40000100a00 */
[----:B------:R-:W4:Y:S02]  /*47860*/  LDL.LU R25, [R1+0xf4] ;  /* 0x0000f40001197983 */ /* 0x000f240000300800 */
[----:B------:R-:W2:Y:S01]  /*47870*/  LDL.LU R26, [R1+0xf8] ;  /* 0x0000f800011a7983 */ /* 0x000ea20000300800 */
[----:B------:R-:W2:Y:S04]  /*47880*/  LDL.LU R27, [R1+0xfc] ;  /* 0x0000fc00011b7983 */ /* 0x000ea80000300800 */
[----:B--2---:R-:W-:Y:S01]  /*47890*/  STL.64 [R1+0x2160], R26 ;  /* 0x0021601a01007387 */ /* 0x004fe20000100a00 */
[----:B----4-:R-:W-:Y:S02]  /*478a0*/  STL.64 [R1+0x2158], R24 ;  /* 0x0021581801007387 */ /* 0x010fe40000100a00 */
[----:B-1----:R-:W2:Y:S02]  /*478b0*/  LDL.LU R4, [R1+0x180] ;  /* 0x0001800001047983 */ /* 0x002ea40000300800 */
[----:B------:R-:W2:Y:S01]  /*478c0*/  LDL.LU R5, [R1+0x184] ;  /* 0x0001840001057983 */ /* 0x000ea20000300800 */
[----:B------:R-:W4:Y:S01]  /*478d0*/  LDL.LU R6, [R1+0x188] ;  /* 0x0001880001067983 */ /* 0x000f220000300800 */
[----:B------:R-:W4:Y:S02]  /*478e0*/  LDL.LU R7, [R1+0x18c] ;  /* 0x00018c0001077983 */ /* 0x000f240000300800 */
        /* <DEDUP_REMOVED lines=8> */
[----:B------:R-:W3:Y:S02]  /*47970*/  LDL.LU R24, [R1+0x190] ;  /* 0x0001900001187983 */ /* 0x000ee40000300800 */
[----:B------:R-:W3:Y:S02]  /*47980*/  LDL.LU R25, [R1+0x194] ;  /* 0x0001940001197983 */ /* 0x000ee40000300800 */
[----:B------:R-:W3:Y:S01]  /*47990*/  LDL.LU R26, [R1+0x198] ;  /* 0x00019800011a7983 */ /* 0x000ee20000300800 */
[----:B------:R-:W3:Y:S01]  /*479a0*/  LDL.LU R27, [R1+0x19c] ;  /* 0x00019c00011b7983 */ /* 0x000ee20000300800 */
[----:B------:R1:W-:Y:S03]  /*479b0*/  STL.64 [R1+0x20e8], R18 ;  /* 0x0020e81201007387 */ /* 0x0003e60000100a00 */
[----:B-1----:R-:W3:Y:S01]  /*479c0*/  LDL.LU.64 R18, [R1+0x58] ;  /* 0x0000580001127983 */ /* 0x002ee20000300a00 */
[----:B--2---:R-:W-:Y:S03]  /*479d0*/  HMMA.1688.F32.TF32 R4, R20, R14, R4 ;  /* 0x0000000e1404723c */ /* 0x004fe60000081004 */
[----:B---3--:R1:W-:Y:S02]  /*479e0*/  STL.64 [R1+0x2100], R18 ;  /* 0x0021001201007387 */ /* 0x0083e40000100a00 */
[----:B-1----:R-:W-:-:S02]  /*479f0*/  IMAD.MOV.U32 R18, RZ, RZ, R9 ;  /* 0x000000ffff127224 */ /* 0x002fc400078e0009 */
[----:B------:R-:W-:-:S05]  /*47a00*/  IMAD.MOV.U32 R19, RZ, RZ, R8 ;  /* 0x000000ffff137224 */ /* 0x000fca00078e0008 */
[----:B------:R1:W-:Y:S01]  /*47a10*/  STL.64 [R1+0x2118], R18 ;  /* 0x0021181201007387 */ /* 0x0003e20000100a00 */
[----:B------:R-:W2:Y:S02]  /*47a20*/  LDL.LU R16, [R1+0xe0] ;  /* 0x0000e00001107983 */ /* 0x000ea40000300800 */
[----:B------:R-:W2:Y:S01]  /*47a30*/  LDL.LU R17, [R1+0xe4] ;  /* 0x0000e40001117983 */ /* 0x000ea20000300800 */
[----:B-1----:R-:W2:Y:S01]  /*47a40*/  LDL.LU R18, [R1+0xe8] ;  /* 0x0000e80001127983 */ /* 0x002ea20000300800 */
[----:B------:R-:W2:Y:S06]  /*47a50*/  LDL.LU R19, [R1+0xec] ;  /* 0x0000ec0001137983 */ /* 0x000eac0000300800 */
[----:B------:R-:W-:Y:S02]  /*47a60*/  STL.64 [R1+0x1a0], R4 ;  /* 0x0001a00401007387 */ /* 0x000fe40000100a00 */
[----:B------:R1:W-:Y:S02]  /*47a70*/  STL.64 [R1+0x1a8], R6 ;  /* 0x0001a80601007387 */ /* 0x0003e40000100a00 */
[----:B-1----:R-:W3:Y:S01]  /*47a80*/  LDL.LU.64 R6, [R1+0x2180] ;  /* 0x0021800001067983 */ /* 0x002ee20000300a00 */
[----:B------:R-:W3:Y:S02]  /*47a90*/  LDL.LU.64 R4, [R1+0x2178] ;  /* 0x0021780001047983 */ /* 0x000ee40000300a00 */
[----:B------:R4:W-:Y:S02]  /*47aa0*/  STL.64 [R1+0x20e0], R14 ;  /* 0x0020e00e01007387 */ /* 0x0009e40000100a00 */
[----:B------:R-:W2:Y:S01]  /*47ab0*/  LDL.LU R12, [R1+0xb0] ;  /* 0x0000b000010c7983 */ /* 0x000ea20000300800 */
[----:B------:R-:W2:Y:S01]  /*47ac0*/  LDL.LU R13, [R1+0xb4] ;  /* 0x0000b400010d7983 */ /* 0x000ea20000300800 */
[----:B----4-:R-:W-:-:S02]  /*47ad0*/  IMAD.MOV.U32 R14, RZ, RZ, R28 ;  /* 0x000000ffff0e7224 */ /* 0x010fc400078e001c */
[----:B------:R-:W-:Y:S01]  /*47ae0*/  IMAD.MOV.U32 R15, RZ, RZ, R3 ;  /* 0x000000ffff0f7224 */ /* 0x000fe200078e0003 */
[----:B------:R-:W4:Y:S01]  /*47af0*/  LDL.LU R28, [R1+0x2170] ;  /* 0x00217000011c7983 */ /* 0x000f220000300800 */
[----:B------:R-:W3:Y:S03]  /*47b00*/  LDL.LU R3, [R1+0x216c] ;  /* 0x00216c0001037983 */ /* 0x000ee60000300800 */
[----:B------:R-:W-:Y:S04]  /*47b10*/  STL.64 [R1+0x20f8], R14 ;  /* 0x0020f80e01007387 */ /* 0x000fe80000100a00 */
[----:B--2---:R1:W-:Y:S04]  /*47b20*/  STL.64 [R1+0x20f0], R12 ;  /* 0x0020f00c01007387 */ /* 0x0043e80000100a00 */
[----:B-1----:R-:W2:Y:S01]  /*47b30*/  LDL.LU R12, [R1+0xc0] ;  /* 0x0000c000010c7983 */ /* 0x002ea20000300800 */
[----:B------:R-:W2:Y:S02]  /*47b40*/  LDL.LU R13, [R1+0xc4] ;  /* 0x0000c400010d7983 */ /* 0x000ea40000300800 */
[----:B------:R-:W2:Y:S02]  /*47b50*/  LDL.LU R14, [R1+0xc8] ;  /* 0x0000c800010e7983 */ /* 0x000ea40000300800 */
[----:B------:R-:W2:Y:S02]  /*47b60*/  LDL.LU R15, [R1+0xcc] ;  /* 0x0000cc00010f7983 */ /* 0x000ea40000300800 */
[----:B------:R-:W-:-:S07]  /*47b70*/  IMAD.MOV.U32 R11, RZ, RZ, R29 ;  /* 0x000000ffff0b7224 */ /* 0x000fce00078e001d */
[C---:B------:R-:W-:Y:S01]  /*47b80*/  HMMA.1688.F32.TF32 R8, R20.reuse, R10, R24 ;  /* 0x0000000a1408723c */ /* 0x040fe20000081018 */
[----:B--2---:R-:W-:Y:S01]  /*47b90*/  STL.64 [R1+0x2110], R14 ;  /* 0x0021100e01007387 */ /* 0x004fe20000100a00 */
[----:B------:R1:W-:Y:S03]  /*47ba0*/  STL.64 [R1+0x2108], R12 ;  /* 0x0021080c01007387 */ /* 0x0003e60000100a00 */
[----:B-1----:R-:W2:Y:S01]  /*47bb0*/  LDL.LU R12, [R1+0xd0] ;  /* 0x0000d000010c7983 */ /* 0x002ea20000300800 */
[----:B------:R-:W2:Y:S02]  /*47bc0*/  LDL.LU R13, [R1+0xd4] ;  /* 0x0000d400010d7983 */ /* 0x000ea40000300800 */
[----:B---3--:R-:W-:Y:S02]  /*47bd0*/  IMAD.MOV.U32 R14, RZ, RZ, R3 ;  /* 0x000000ffff0e7224 */ /* 0x008fe400078e0003 */
[----:B----4-:R-:W-:Y:S01]  /*47be0*/  IMAD.MOV.U32 R15, RZ, RZ, R28 ;  /* 0x000000ffff0f7224 */ /* 0x010fe200078e001c */
[----:B------:R-:W3:Y:S04]  /*47bf0*/  LDL.LU R3, [R1+0x2168] ;  /* 0x0021680001037983 */ /* 0x000ee80000300800 */
[----:B------:R1:W-:Y:S04]  /*47c00*/  STL.64 [R1+0x2128], R14 ;  /* 0x0021280e01007387 */ /* 0x0003e80000100a00 */
[----:B--2---:R-:W-:Y:S01]  /*47c10*/  STL.64 [R1+0x2120], R12 ;  /* 0x0021200c01007387 */ /* 0x004fe20000100a00 */
[----:B-1----:R-:W2:Y:S02]  /*47c20*/  LDL.64 R14, [R1+0x78] ;  /* 0x00007800010e7983 */ /* 0x002ea40000100a00 */
[----:B------:R-:W4:Y:S02]  /*47c30*/  LDL.LU.64 R26, [R1+0x2160] ;  /* 0x00216000011a7983 */ /* 0x000f240000300a00 */
[----:B------:R-:W4:Y:S01]  /*47c40*/  LDL.LU.64 R24, [R1+0x2158] ;  /* 0x0021580001187983 */ /* 0x000f220000300a00 */
        /* <DEDUP_REMOVED lines=12> */
[----:B------:R-:W4:Y:S02]  /*47d10*/  LDL.LU.64 R24, [R1+0x2130] ;  /* 0x0021300001187983 */ /* 0x000f240000300a00 */
[----:B------:R-:W-:Y:S11]  /*47d20*/  IMAD.MOV.U32 R8, RZ, RZ, R15 ;  /* 0x000000ffff087224 */ /* 0x000ff600078e000f */
[----:B------:R-:W-:Y:S07]  /*47d30*/  @!UPT UIADD3 URZ, URZ, URZ, URZ ;  /* 0x0000003f3f3ff290 */ /* 0x000fee000fffe03f */
[----:B------:R-:W-:Y:S01]  /*47d40*/  STL.64 [R1+0xf0], R20 ;  /* 0x0000f01401007387 */ /* 0x000fe20000100a00 */
[----:B------:R1:W-:Y:S02]  /*47d50*/  STL.64 [R1+0xf8], R22 ;  /* 0x0000f81601007387 */ /* 0x0003e40000100a00 */
[----:B------:R-:W-:Y:S04]  /*47d60*/  LDS R20, [R0+0x96380] ;  /* 0x0963800000147984 */ /* 0x000fe80000000800 */
[----:B------:R-:W-:Y:S01]  /*47d70*/  LDS R21, [R2+0x96380] ;  /* 0x0963800002157984 */ /* 0x000fe20000000800 */
[----:B-1----:R-:W2:Y:S01]  /*47d80*/  LDL.64 R22, [R1+0x28] ;  /* 0x0000280001167983 */ /* 0x002ea20000100a00 */
[C---:B----4-:R-:W-:Y:S03]  /*47d90*/  HMMA.1688.F32.TF32 R16, R24.reuse, R14, R16 ;  /* 0x0000000e1810723c */ /* 0x050fe60000081010 */
[----:B------:R-:W4:Y:S01]  /*47da0*/  LDL.LU.64 R14, [R1+0x2128] ;  /* 0x00212800010e7983 */ /* 0x000f220000300a00 */
[----:B------:R-:W4:Y:S11]  /*47db0*/  LDL.LU.64 R12, [R1+0x2120] ;  /* 0x00212000010c7983 */ /* 0x000f360000300a00 */
[----:B------:R-:W-:Y:S08]  /*47dc0*/  @!UPT UIADD3 URZ, URZ, URZ, URZ ;  /* 0x0000003f3f3ff290 */ /* 0x000ff0000fffe03f */
[----:B------:R-:W-:Y:S01]  /*47dd0*/  STL.64 [R1+0xe0], R16 ;  /* 0x0000e01001007387 */ /* 0x000fe20000100a00 */
[----:B------:R1:W-:Y:S02]  /*47de0*/  STL [R1+0xe8], R18 ;  /* 0x0000e81201007387 */ /* 0x0003e40000100800 */
[----:B------:R-:W-:Y:S02]  /*47df0*/  IMAD.MOV.U32 R28, RZ, RZ, R19 ;  /* 0x000000ffff1c7224 */ /* 0x000fe400078e0013 */
[----:B-1----:R-:W4:Y:S01]  /*47e00*/  LDL.LU.64 R18, [R1+0x2118] ;  /* 0x0021180001127983 */ /* 0x002f220000300a00 */
[----:B------:R-:W-:Y:S02]  /*47e10*/  STL [R1+0x2090], R8 ;  /* 0x0020900801007387 */ /* 0x000fe40000100800 */
[----:B------:R-:W-:Y:S01]  /*47e20*/  STL [R1+0x1d40], R28 ;  /* 0x001d401c01007387 */ /* 0x000fe20000100800 */
[C---:B----4-:R-:W-:Y:S01]  /*47e30*/  HMMA.1688.F32.TF32 R16, R24.reuse, R18, R12 ;  /* 0x000000121810723c */ /* 0x050fe2000008100c */
[----:B------:R-:W4:Y:S01]  /*47e40*/  LDL.LU.64 R14, [R1+0x2110] ;  /* 0x00211000010e7983 */ /* 0x000f220000300a00 */
[----:B------:R-:W4:Y:S11]  /*47e50*/  LDL.LU.64 R12, [R1+0x2108] ;  /* 0x00210800010c7983 */ /* 0x000f360000300a00 */
[----:B------:R-:W-:Y:S10]  /*47e60*/  @!UPT UIADD3 URZ, URZ, URZ, URZ ;  /* 0x0000003f3f3ff290 */ /* 0x000ff4000fffe03f */
[----:B------:R-:W-:Y:S01]  /*47e70*/  STL.64 [R1+0x4a0], R16 ;  /* 0x0004a01001007387 */ /* 0x000fe20000100a00 */
[----:B------:R1:W-:Y:S03]  /*47e80*/  STL.64 [R1+0x4a8], R18 ;  /* 0x0004a81201007387 */ /* 0x0003e60000100a00 */
[----:B-1----:R-:W4:Y:S02]  /*47e90*/  LDL.LU.64 R18, [R1+0x2100] ;  /* 0x0021000001127983 */ /* 0x002f240000300a00 */
[C---:B----4-:R-:W-:Y:S01]  /*47ea0*/  HMMA.1688.F32.TF32 R12, R24.reuse, R18, R12 ;  /* 0x00000012180c723c */ /* 0x050fe2000008100c */
[----:B------:R-:W-:Y:S02]  /*47eb0*/  IMAD.MOV.U32 R8, RZ, RZ, R18 ;  /* 0x000000ffff087224 */ /* 0x000fe400078e0012 */
[----:B------:R-:W-:Y:S11]  /*47ec0*/  IMAD.MOV.U32 R29, RZ, RZ, R19 ;  /* 0x000000ffff1d7224 */ /* 0x000ff600078e0013 */
[----:B------:R-:W-:Y:S09]  /*47ed0*/  @!UPT UIADD3 URZ, URZ, URZ, URZ ;  /* 0x0000003f3f3ff290 */ /* 0x000ff2000fffe03f */
[----:B------:R-:W-:Y:S01]  /*47ee0*/  STL.64 [R1+0x490], R12 ;  /* 0x0004900c01007387 */ /* 0x000fe20000100a00 */
[----:B------:R1:W-:Y:S03]  /*47ef0*/  STL.64 [R1+0x498], R14 ;  /* 0x0004980e01007387 */ /* 0x0003e60000100a00 */
[----:B-1----:R-:W4:Y:S01]  /*47f00*/  LDL.LU.64 R14, [R1+0x20f8] ;  /* 0x0020f800010e7983 */ /* 0x002f220000300a00 */
[----:B------:R-:W4:Y:S02]  /*47f10*/  LDL.LU.64 R12, [R1+0x20f0] ;  /* 0x0020f000010c7983 */ /* 0x000f240000300a00 */
[----:B------:R-:W4:Y:S02]  /*47f20*/  LDL.LU.64 R18, [R1+0x20e8] ;  /* 0x0020e80001127983 */ /* 0x000f240000300a00 */
[----:B------:R-:W-:Y:S01]  /*47f30*/  STL [R1+0x2098], R29 ;  /* 0x0020981d01007387 */ /* 0x000fe20000100800 */
[----:B------:R-:W-:Y:S01]  /*47f40*/  STL [R1+0x2094], R8 ;  /* 0x0020940801007387 */ /* 0x000fe20000100800 */
[----:B----4-:R-:W-:Y:S03]  /*47f50*/  HMMA.1688.F32.TF32 R16, R24, R18, R12 ;  /* 0x000000121810723c */ /* 0x010fe6000008100c */
[----:B------:R-:W4:Y:S11]  /*47f60*/  LDL.LU.64 R14, [R1+0x20e0] ;  /* 0x0020e000010e7983 */ /* 0x000f360000300a00 */
[----:B------:R-:W-:Y:S09]  /*47f70*/  @!UPT UIADD3 URZ, URZ, URZ, URZ ;  /* 0x0000003f3f3ff290 */ /* 0x000ff2000fffe03f */
[----:B------:R-:W-:Y:S01]  /*47f80*/  STL.64 [R1+0x480], R16 ;  /* 0x0004801001007387 */ /* 0x000fe20000100a00 */
[----:B------:R1:W-:Y:S02]  /*47f90*/  STL [R1+0x488], R18 ;  /* 0x0004881201007387 */ /* 0x0003e40000100800 */
[----:B------:R-:W-:Y:S02]  /*47fa0*/  IMAD.MOV.U32 R28, RZ, RZ, R19 ;  /* 0x000000ffff1c7224 */ /* 0x000fe400078e0013 */
[----:B-1----:R-:W2:Y:S01]  /*47fb0*/  LDL.LU.64 R18, [R1+0x20d8] ;  /* 0x0020d80001127983 */ /* 0x002ea20000300a00 */
[----:B------:R-:W2:Y:S02]  /*47fc0*/  LDL.LU.64 R16, [R1+0x20d0] ;  /* 0x0020d00001107983 */ /* 0x000ea40000300a00 */
[----:B------:R-:W-:Y:S02]  /*47fd0*/  STL [R1+0x1d50], R28 ;  /* 0x001d501c01007387 */ /* 0x000fe40000100800 */
[----:B----4-:R-:W-:-:S02]  /*47fe0*/  IMAD.MOV.U32 R29, RZ, RZ, R14 ;  /* 0x000000ffff1d7224 */ /* 0x010fc400078e000e */
[----:B------:R-:W-:Y:S01]  /*47ff0*/  IMAD.MOV.U32 R8, RZ, RZ, R15 ;  /* 0x000000ffff087224 */ /* 0x000fe200078e000f */
[C---:B--2---:R-:W-:Y:S11]  /*48000*/  HMMA.1688.F32.TF32 R16, R24.reuse, R14, R16 ;  /* 0x0000000e1810723c */ /* 0x044ff60000081010 */
[----:B------:R-:W-:Y:S11]  /*48010*/  @!UPT UIADD3 URZ, URZ, URZ, URZ ;  /* 0x0000003f3f3ff290 */ /* 0x000ff6000fffe03f */
[----:B------:R-:W-:Y:S01]  /*48020*/  @!UPT UIADD3 URZ, URZ, URZ, URZ ;  /* 0x0000003f3f3ff290 */ /* 0x000fe2000fffe03f */
[----:B------:R-:W-:Y:S01]  /*48030*/  STL.64 [R1+0x470], R16 ;  /* 0x0004701001007387 */ /* 0x000fe20000100a00 */
[----:B------:R1:W-:Y:S03]  /*48040*/  STL.64 [R1+0x478], R18 ;  /* 0x0004781201007387 */ /* 0x0003e60000100a00 */
[----:B-1----:R-:W2:Y:S01]  /*48050*/  LDL.LU.64 R18, [R1+0x20c8] ;  /* 0x0020c80001127983 */ /* 0x002ea20000300a00 */
[----:B------:R-:W2:Y:S02]  /*48060*/  LDL.LU.64 R16, [R1+0x20c0] ;  /* 0x0020c00001107983 */ /* 0x000ea40000300a00 */
[----:B------:R-:W4:Y:S02]  /*48070*/  LDL.LU.64 R14, [R1+0x20b8] ;  /* 0x0020b800010e7983 */ /* 0x000f240000300a00 */
[----:B------:R-:W4:Y:S02]  /*48080*/  LDL.LU.64 R12, [R1+0x20b0] ;  /* 0x0020b000010c7983 */ /* 0x000f240000300a00 */
[C---:B----4-:R-:W-:Y:S08]  /*48090*/  HMMA.1688.F32.TF32 R12, R24.reuse, R22, R12 ;  /* 0x00000016180c723c */ /* 0x050ff0000008100c */
[C---:B--2---:R-:W-:Y:S01]  /*480a0*/  HMMA.1688.F32.TF32 R16, R24.reuse, R10, R16 ;  /* 0x0000000a1810723c */ /* 0x044fe20000081010 */
[----:B------:R-:W-:Y:S01]  /*480b0*/  IMAD.MOV.U32 R9, RZ, RZ, R23 ;  /* 0x000000ffff097224 */ /* 0x000fe200078e0017 */
[----:B------:R-:W-:Y:S04]  /*480c0*/  LDS R22, [R0+0x97380] ;  /* 0x0973800000167984 */ /* 0x000fe80000000800 */
[----:B------:R-:W-:Y:S09]  /*480d0*/  LDS R23, [R2+0x97380] ;  /* 0x0973800002177984 */ /* 0x000ff20000000800 */
[----:B------:R-:W-:Y:S01]  /*480e0*/  STL.64 [R1+0x460], R12 ;  /* 0x0004600c01007387 */ /* 0x000fe20000100a00 */
[----:B------:R1:W-:Y:S03]  /*480f0*/  STL.64 [R1+0x468], R14 ;  /* 0x0004680e01007387 */ /* 0x0003e60000100a00 */
[----:B-1----:R-:W2:Y:S01]  /*48100*/  LDL.LU.64 R14, [R1+0x20a8] ;  /* 0x0020a800010e7983 */ /* 0x002ea20000300a00 */
[----:B------:R-:W2:Y:S02]  /*48110*/  LDL.LU.64 R12, [R1+0x20a0] ;  /* 0x0020a000010c7983 */ /* 0x000ea40000300a00 */
[----:B--2---:R-:W-:Y:S01]  /*48120*/  HMMA.1688.F32.TF32 R12, R24, R6, R12 ;  /* 0x00000006180c723c */ /* 0x004fe2000008100c */
[----:B---3--:R-:W-:Y:S11]  /*48130*/  LDSM.16.M88.4 R24, [R3+0x8180] ;  /* 0x008180000318783b */ /* 0x008ff60000000200 */
[----:B------:R-:W-:Y:S11]  /*48140*/  @!UPT UIADD3 URZ, URZ, URZ, URZ ;  /* 0x0000003f3f3ff290 */ /* 0x000ff6000fffe03f */
[----:B------:R-:W-:Y:S01]  /*48150*/  STL.64 [R1+0x420], R12 ;  /* 0x0004200c01007387 */ /* 0x000fe20000100a00 */
[----:B------:R-:W-:Y:S02]  /*48160*/  STL.64 [R1+0x450], R16 ;  /* 0x0004501001007387 */ /* 0x000fe40000100a00 */
[----:B------:R-:W-:Y:S02]  /*48170*/  STL.64 [R1+0x458], R18 ;  /* 0x0004581201007387 */ /* 0x000fe40000100a00 */
[----:B------:R-:W-:Y:S04]  /*48180*/  LDS R18, [R0+0x99000] ;  /* 0x0990000000127984 */ /* 0x000fe80000000800 */
[----:B------:R-:W1:Y:S04]  /*48190*/  LDS R19, [R2+0x99000] ;  /* 0x0990000002137984 */ /* 0x000e680000000800 */
[----:B------:R-:W-:Y:S01]  /*481a0*/  STL [R1+0x428], R14 ;  /* 0x0004280e01007387 */ /* 0x000fe20000100800 */
[----:B------:R-:W-:-:S03]  /*481b0*/  IMAD.MOV.U32 R28, RZ, RZ, R15 ;  /* 0x000000ffff1c7224 */ /* 0x000fc600078e000f */
[----:B------:R-:W-:Y:S04]  /*481c0*/  LDS R16, [R0+0x98000] ;  /* 0x0980000000107984 */ /* 0x000fe80000000800 */
[----:B------:R-:W2:Y:S01]  /*481d0*/  LDS R17, [R2+0x98000] ;  /* 0x0980000002117984 */ /* 0x000ea20000000800 */
[----:B------:R-:W-:Y:S04]  /*481e0*/  LDS R14, [R0+0x99080] ;  /* 0x09908000000e7984 */ /* 0x000fe80000000800 */
[----:B------:R-:W3:Y:S04]  /*481f0*/  LDS R15, [R2+0x99080] ;  /* 0x09908000020f7984 */ /* 0x000ee80000000800 */
[----:B------:R-:W-:Y:S01]  /*48200*/  STL.64 [R1+0x2000], R6 ;  /* 0x0020000601007387 */ /* 0x000fe20000100a00 */
[----:B------:R-:W-:Y:S04]  /*48210*/  LDS R12, [R0+0x98080] ;  /* 0x09808000000c7984 */ /* 0x000fe80000000800 */
[----:B------:R-:W4:Y:S04]  /*48220*/  LDS R13, [R2+0x98080] ;  /* 0x09808000020d7984 */ /* 0x000f280000000800 */
[----:B------:R-:W-:Y:S02]  /*48230*/  STL.64 [R1+0x1ff8], R4 ;  /* 0x001ff80401007387 */ /* 0x000fe40000100a00 */
[----:B------:R-:W4:Y:S04]  /*48240*/  LDSM.16.M88.4 R4, [R3+0x180] ;  /* 0x000180000304783b */ /* 0x000f280000000200 */
[----:B------:R-:W-:Y:S01]  /*48250*/  STL [R1+0x1fe0], R28 ;  /* 0x001fe01c01007387 */ /* 0x000fe20000100800 */
[----:B-1----:R-:W-:Y:S04]  /*48260*/  STL.64 [R1+0x1ff0], R18 ;  /* 0x001ff01201007387 */ /* 0x002fe80000100a00 */
[----:B--2---:R1:W-:Y:S01]  /*48270*/  STL.64 [R1+0x1fe8], R16 ;  /* 0x001fe81001007387 */ /* 0x0043e20000100a00 */
[----:B---3--:R-:W-:Y:S03]  /*48280*/  STL.64 [R1+0x1f70], R14 ;  /* 0x001f700e01007387 */ /* 0x008fe60000100a00 */
[----:B----4-:R-:W-:Y:S04]  /*48290*/  STL.64 [R1+0x1f68], R12 ;  /* 0x001f680c01007387 */ /* 0x010fe80000100a00 */
[----:B-1----:R-:W2:Y:S01]  /*482a0*/  LDL.LU R16, [R1+0x3f0] ;  /* 0x0003f00001107983 */ /* 0x002ea20000300800 */
[----:B------:R1:W-:Y:S02]  /*482b0*/  STL.64 [R1+0xd0], R4 ;  /* 0x0000d00401007387 */ /* 0x0003e40000100a00 */
[----:B------:R3:W-:Y:S02]  /*482c0*/  STL.64 [R1+0xd8], R6 ;  /* 0x0000d80601007387 */ /* 0x0007e40000100a00 */
[----:B------:R-:W2:Y:S01]  /*482d0*/  LDL.LU R17, [R1+0x3f4] ;  /* 0x0003f40001117983 */ /* 0x000ea20000300800 */
[----:B------:R-:W4:Y:S01]  /*482e0*/  LDL.LU R18, [R1+0x3f8] ;  /* 0x0003f80001127983 */ /* 0x000f220000300800 */
[----:B------:R-:W4:Y:S03]  /*482f0*/  LDL.LU R19, [R1+0x3fc] ;  /* 0x0003fc0001137983 */ /* 0x000f260000300800 */
[----:B----4-:R4:W-:Y:S01]  /*48300*/  STL.64 [R1+0x2010], R18 ;  /* 0x0020101201007387 */ /* 0x0109e20000100a00 */
[----:B--2---:R-:W-:Y:S02]  /*48310*/  STL.64 [R1+0x2008], R16 ;  /* 0x0020081001007387 */ /* 0x004fe40000100a00 */
[----:B-1----:R-:W2:Y:S02]  /*48320*/  LDL.LU R4, [R1+0x400] ;  /* 0x0004000001047983 */ /* 0x002ea40000300800 */
[----:B------:R-:W2:Y:S01]  /*48330*/  LDL.LU R5, [R1+0x404] ;  /* 0x0004040001057983 */ /* 0x000ea20000300800 */
[----:B---3--:R-:W3:Y:S01]  /*48340*/  LDL.LU R6, [R1+0x408] ;  /* 0x0004080001067983 */ /* 0x008ee20000300800 */
[----:B------:R-:W3:Y:S02]  /*48350*/  LDL.LU R7, [R1+0x40c] ;  /* 0x00040c0001077983 */ /* 0x000ee40000300800 */
[----:B----4-:R-:W-:-:S02]  /*48360*/  IMAD.MOV.U32 R18, RZ, RZ, R29 ;  /* 0x000000ffff127224 */ /* 0x010fc400078e001d */
[----:B------:R-:W-:Y:S01]  /*48370*/  IMAD.MOV.U32 R19, RZ, RZ, R8 ;  /* 0x000000ffff137224 */ /* 0x000fe200078e0008 */
[----:B---3--:R-:W-:Y:S01]  /*48380*/  STL.64 [R1+0x2020], R6 ;  /* 0x0020200601007387 */ /* 0x008fe20000100a00 */
[----:B--2---:R-:W-:Y:S02]  /*48390*/  STL.64 [R1+0x2018], R4 ;  /* 0x0020180401007387 */ /* 0x004fe40000100a00 */
[----:B------:R-:W2:Y:S02]  /*483a0*/  LDL.LU R29, [R1+0x2098] ;  /* 0x00209800011d7983 */ /* 0x000ea40000300800 */
[----:B------:R-:W3:Y:S01]  /*483b0*/  LDL.LU R8, [R1+0x2094] ;  /* 0x0020940001087983 */ /* 0x000ee20000300800 */
[----:B------:R1:W-:Y:S04]  /*483c0*/  STL.64 [R1+0x2028], R18 ;  /* 0x0020281201007387 */ /* 0x0003e80000100a00 */
[----:B-1----:R-:W4:Y:S01]  /*483d0*/  LDL.LU R18, [R1+0x48] ;  /* 0x0000480001127983 */ /* 0x002f220000300800 */
[----:B------:R-:W4:Y:S03]  /*483e0*/  LDL.LU R19, [R1+0x4c] ;  /* 0x00004c0001137983 */ /* 0x000f260000300800 */
[----:B----4-:R3:W-:Y:S01]  /*483f0*/  STL.64 [R1+0x2040], R18 ;  /* 0x0020401201007387 */ /* 0x0107e20000100a00 */
[----:B------:R-:W4:Y:S02]  /*48400*/  LDL.LU R4, [R1+0x410] ;  /* 0x0004100001047983 */ /* 0x000f240000300800 */
[----:B------:R-:W4:Y:S02]  /*48410*/  LDL.LU R5, [R1+0x414] ;  /* 0x0004140001057983 */ /* 0x000f240000300800 */
[----:B------:R-:W4:Y:S01]  /*48420*/  LDL.LU R6, [R1+0x418] ;  /* 0x0004180001067983 */ /* 0x000f220000300800 */
[----:B------:R-:W4:Y:S01]  /*48430*/  LDL.LU R7, [R1+0x41c] ;  /* 0x00041c0001077983 */ /* 0x000f220000300800 */
[----:B---3--:R-:W-:-:S02]  /*48440*/  IMAD.MOV.U32 R18, RZ, RZ, R8 ;  /* 0x000000ffff127224 */ /* 0x008fc400078e0008 */
[----:B--2---:R-:W-:Y:S01]  /*48450*/  IMAD.MOV.U32 R19, RZ, RZ, R29 ;  /* 0x000000ffff137224 */ /* 0x004fe200078e001d */
[----:B------:R-:W2:Y:S01]  /*48460*/  LDL.LU R8, [R1+0x2090] ;  /* 0x0020900001087983 */ /* 0x000ea20000300800 */
[----:B------:R-:W3:Y:S03]  /*48470*/  LDL.LU R29, [R1+0x208c] ;  /* 0x00208c00011d7983 */ /* 0x000ee60000300800 */
[----:B------:R-:W-:Y:S04]  /*48480*/  STL.64 [R1+0x2060], R18 ;  /* 0x0020601201007387 */ /* 0x000fe80000100a00 */
[----:B----4-:R-:W-:Y:S01]  /*48490*/  STL.64 [R1+0x2038], R6 ;  /* 0x0020380601007387 */ /* 0x010fe20000100a00 */
[----:B------:R1:W-:Y:S03]  /*484a0*/  STL.64 [R1+0x2030], R4 ;  /* 0x0020300401007387 */ /* 0x0003e60000100a00 */
[----:B-1----:R-:W4:Y:S01]  /*484b0*/  LDL.LU R4, [R1+0x440] ;  /* 0x0004400001047983 */ /* 0x002f220000300800 */
        /* <DEDUP_REMOVED lines=9> */
[----:B-1----:R-:W2:Y:S01]  /*48550*/  LDL.LU R18, [R1+0x78] ;  /* 0x0000780001127983 */ /* 0x002ea20000300800 */
[----:B------:R3:W-:Y:S02]  /*48560*/  STL.64 [R1+0x2050], R6 ;  /* 0x0020500601007387 */ /* 0x0007e40000100a00 */
[----:B----4-:R1:W-:Y:S02]  /*48570*/  STL.64 [R1+0x2048], R4 ;  /* 0x0020480401007387 */ /* 0x0103e40000100a00 */
[----:B---3--:R-:W-:Y:S01]  /*48580*/  IMAD.MOV.U32 R6, RZ, RZ, R29 ;  /* 0x000000ffff067224 */ /* 0x008fe200078e001d */
[----:B-1----:R-:W3:Y:S01]  /*48590*/  LDL.LU R4, [R1+0x4b0] ;  /* 0x0004b00001047983 */ /* 0x002ee20000300800 */
[----:B------:R-:W3:Y:S02]  /*485a0*/  LDL.LU R5, [R1+0x4b4] ;  /* 0x0004b40001057983 */ /* 0x000ee40000300800 */
[----:B------:R-:W4:Y:S02]  /*485b0*/  LDL.LU R29, [R1+0x2088] ;  /* 0x00208800011d7983 */ /* 0x000f240000300800 */
[----:B------:R-:W2:Y:S02]  /*485c0*/  LDL.LU R7, [R1+0x4bc] ;  /* 0x0004bc0001077983 */ /* 0x000ea40000300800 */
[----:B------:R-:W-:-:S02]  /*485d0*/  IMAD.MOV.U32 R13, RZ, RZ, R24 ;  /* 0x000000ffff0d7224 */ /* 0x000fc400078e0018 */
[----:B------:R-:W-:Y:S02]  /*485e0*/  IMAD.MOV.U32 R12, RZ, RZ, R25 ;  /* 0x000000ffff0c7224 */ /* 0x000fe400078e0019 */
[----:B------:R-:W-:Y:S01]  /*485f0*/  IMAD.MOV.U32 R19, RZ, RZ, R8 ;  /* 0x000000ffff137224 */ /* 0x000fe200078e0008 */
[----:B--2---:R-:W-:Y:S01]  /*48600*/  STL.64 [R1+0x2080], R6 ;  /* 0x0020800601007387 */ /* 0x004fe20000100a00 */
[----:B---3--:R1:W-:Y:S03]  /*48610*/  STL.64 [R1+0x2078], R4 ;  /* 0x0020780401007387 */ /* 0x0083e60000100a00 */
[----:B-1----:R-:W2:Y:S01]  /*48620*/  LDL.LU R4, [R1+0x4d0] ;  /* 0x0004d00001047983 */ /* 0x002ea20000300800 */
[----:B------:R-:W2:Y:S02]  /*48630*/  LDL.LU R5, [R1+0x4d4] ;  /* 0x0004d40001057983 */ /* 0x000ea40000300800 */
[----:B------:R-:W2:Y:S02]  /*48640*/  LDL.LU R6, [R1+0x4d8] ;  /* 0x0004d80001067983 */ /* 0x000ea40000300800 */
[----:B------:R-:W-:Y:S01]  /*48650*/  STL.64 [R1+0xc0], R24 ;  /* 0x0000c01801007387 */ /* 0x000fe20000100a00 */
[----:B------:R-:W-:Y:S02]  /*48660*/  STL.64 [R1+0xc8], R26 ;  /* 0x0000c81a01007387 */ /* 0x000fe40000100a00 */
[----:B------:R-:W1:Y:S02]  /*48670*/  LDSM.16.M88.4 R24, [R3+0x10180] ;  /* 0x010180000318783b */ /* 0x000e640000000200 */
[----:B-1----:R-:W-:Y:S02]  /*48680*/  STL.64 [R1+0xb0], R24 ;  /* 0x0000b01801007387 */ /* 0x002fe40000100a00 */
[----:B------:R-:W-:-:S02]  /*48690*/  IMAD.MOV.U32 R15, RZ, RZ, R24 ;  /* 0x000000ffff0f7224 */ /* 0x000fc400078e0018 */
[----:B------:R-:W-:Y:S02]  /*486a0*/  STL.64 [R1+0xb8], R26 ;  /* 0x0000b81a01007387 */ /* 0x000fe40000100a00 */
[----:B------:R-:W-:Y:S02]  /*486b0*/  IMAD.MOV.U32 R14, RZ, RZ, R25 ;  /* 0x000000ffff0e7224 */ /* 0x000fe400078e0019 */
[----:B------:R-:W1:Y:S04]  /*486c0*/  LDSM.16.M88.4 R24, [R3+0x18180] ;  /* 0x018180000318783b */ /* 0x000e680000000200 */
[----:B-1----:R-:W-:Y:S01]  /*486d0*/  STL.64 [R1+0xa0], R24 ;  /* 0x0000a01801007387 */ /* 0x002fe20000100a00 */
[----:B------:R-:W-:Y:S02]  /*486e0*/  STL.64 [R1+0xa8], R26 ;  /* 0x0000a81a01007387 */ /* 0x000fe40000100a00 */
[----:B------:R-:W1:Y:S02]  /*486f0*/  LDSM.16.M88.4 R24, [R3+0x20180] ;  /* 0x020180000318783b */ /* 0x000e640000000200 */
[----:B-1----:R-:W-:Y:S02]  /*48700*/  STL.64 [R1+0x90], R24 ;  /* 0x0000901801007387 */ /* 0x002fe40000100a00 */
[----:B------:R-:W-:Y:S02]  /*48710*/  STL.64 [R1+0x98], R26 ;  /* 0x0000981a01007387 */ /* 0x000fe40000100a00 */
[----:B------:R-:W1:Y:S04]  /*48720*/  LDSM.16.M88.4 R24, [R3+0x28180] ;  /* 0x028180000318783b */ /* 0x000e680000000200 */
[----:B----4-:R-:W-:Y:S01]  /*48730*/  IMAD.MOV.U32 R7, RZ, RZ, R29 ;  /* 0x000000ffff077224 */ /* 0x010fe200078e001d */
[----:B-1----:R-:W-:Y:S01]  /*48740*/  STL.64 [R1+0x80], R24 ;  /* 0x0000801801007387 */ /* 0x002fe20000100a00 */
[----:B------:R-:W-:-:S02]  /*48750*/  IMAD.MOV.U32 R28, RZ, RZ, R24 ;  /* 0x000000ffff1c7224 */ /* 0x000fc400078e0018 */
[----:B------:R-:W-:Y:S02]  /*48760*/  STL.64 [R1+0x88], R26 ;  /* 0x0000881a01007387 */ /* 0x000fe40000100a00 */
[----:B------:R-:W-:Y:S02]  /*48770*/  IMAD.MOV.U32 R29, RZ, RZ, R25 ;  /* 0x000000ffff1d7224 */ /* 0x000fe400078e0019 */
[----:B------:R-:W1:Y:S04]  /*48780*/  LDSM.16.M88.4 R24, [R3+0x30180] ;  /* 0x030180000318783b */ /* 0x000e680000000200 */
[----:B-1----:R-:W-:Y:S01]  /*48790*/  STL.64 [R1+0x10], R24 ;  /* 0x0000101801007387 */ /* 0x002fe20000100a00 */
[----:B------:R-:W-:Y:S02]  /*487a0*/  STL.64 [R1+0x18], R26 ;  /* 0x0000181a01007387 */ /* 0x000fe40000100a00 */
[----:B------:R-:W1:Y:S02]  /*487b0*/  LDSM.16.M88.4 R24, [R3+0x38180] ;  /* 0x038180000318783b */ /* 0x000e640000000200 */
[----:B-1----:R-:W-:Y:S02]  /*487c0*/  STL.64 [R1], R24 ;  /* 0x0000001801007387 */ /* 0x002fe40000100a00 */
[----:B------:R-:W-:Y:S02]  /*487d0*/  STL.64 [R1+0x8], R26 ;  /* 0x0000081a01007387 */ /* 0x000fe40000100a00 */
[----:B------:R-:W-:-:S02]  /*487e0*/  IMAD.MOV.U32 R8, RZ, RZ, R24 ;  /* 0x000000ffff087224 */ /* 0x000fc400078e0018 */
[----:B------:R-:W-:Y:S01]  /*487f0*/  IMAD.MOV.U32 R3, RZ, RZ, R25 ;  /* 0x000000ffff037224 */ /* 0x000fe200078e0019 */
[----:B------:R-:W-:Y:S04]  /*48800*/  LDS R26, [R0+0x99100] ;  /* 0x09910000001a7984 */ /* 0x000fe80000000800 */
[----:B------:R-:W1:Y:S04]  /*48810*/  LDS R27, [R2+0x99100] ;  /* 0x09910000021b7984 */ /* 0x000e680000000800 */
[----:B------:R-:W-:Y:S04]  /*48820*/  LDS R24, [R0+0x98100] ;  /* 0x0981000000187984 */ /* 0x000fe80000000800 */
[----:B------:R-:W3:Y:S04]  /*48830*/  LDS R25, [R2+0x98100] ;  /* 0x0981000002197984 */ /* 0x000ee80000000800 */
[----:B-1----:R-:W-:Y:S01]  /*48840*/  STL.64 [R1+0x1ee8], R26 ;  /* 0x001ee81a01007387 */ /* 0x002fe20000100a00 */
[----:B---3--:R1:W-:Y:S03]  /*48850*/  STL.64 [R1+0x1ee0], R24 ;  /* 0x001ee01801007387 */ /* 0x0083e60000100a00 */
        /* <DEDUP_REMOVED lines=10> */
[----:B-1----:R-:W2:Y:S01]  /*48900*/  LDL.LU.64 R18, [R1+0x2070] ;  /* 0x0020700001127983 */ /* 0x002ea20000300a00 */
[----:B------:R-:W2:Y:S02]  /*48910*/  LDL.LU.64 R16, [R1+0x2068] ;  /* 0x0020680001107983 */ /* 0x000ea40000300a00 */
[----:B--2---:R-:W-:Y:S01]  /*48920*/  HMMA.1688.F32.TF32 R24, R20, R26, R16 ;  /* 0x0000001a1418723c */ /* 0x004fe20000081010 */
[----:B------:R-:W3:Y:S11]  /*48930*/  LDL.LU.64 R18, [R1+0x2060] ;  /* 0x0020600001127983 */ /* 0x000ef60000300a00 */
[----:B------:R-:W-:Y:S11]  /*48940*/  @!UPT UIADD3 URZ, URZ, URZ, URZ ;  /* 0x0000003f3f3ff290 */ /* 0x000ff6000fffe03f */
[----:B------:R1:W-:Y:S01]  /*48950*/  STL.64 [R1+0x4c0], R24 ;  /* 0x0004c01801007387 */ /* 0x0003e20000100a00 */
[----:B------:R2:W-:Y:S02]  /*48960*/  STL.64 [R1+0x4c8], R26 ;  /* 0x0004c81a01007387 */ /* 0x0005e40000100a00 */
[----:B-1----:R-:W-:Y:S02]  /*48970*/  IMAD.MOV.U32 R24, RZ, RZ, R15 ;  /* 0x000000ffff187224 */ /* 0x002fe400078e000f */
[----:B------:R-:W-:Y:S02]  /*48980*/  IMAD.MOV.U32 R25, RZ, RZ, R14 ;  /* 0x000000ffff197224 */ /* 0x000fe400078e000e */
[----:B--2---:R-:W-:-:S03]  /*48990*/  IMAD.MOV.U32 R27, RZ, RZ, R9 ;  /* 0x000000ffff1b7224 */ /* 0x004fc600078e0009 */
[----:B------:R-:W-:Y:S01]  /*489a0*/  STL.64 [R1+0x1fb0], R24 ;  /* 0x001fb01801007387 */ /* 0x000fe20000100a00 */
[----:B------:R-:W2:Y:S02]  /*489b0*/  LDL.LU R26, [R1+0x28] ;  /* 0x00002800011a7983 */ /* 0x000ea40000300800 */
[----:B------:R-:W4:Y:S01]  /*489c0*/  LDL.LU R9, [R1+0x2058] ;  /* 0x0020580001097983 */ /* 0x000f220000300800 */
[C---:B---3--:R-:W-:Y:S01]  /*489d0*/  HMMA.1688.F32.TF32 R16, R20.reuse, R18, R4 ;  /* 0x000000121410723c */ /* 0x048fe20000081004 */
[----:B------:R-:W3:Y:S01]  /*489e0*/  LDL.LU.64 R6, [R1+0x2050] ;  /* 0x0020500001067983 */ /* 0x000ee20000300a00 */
[----:B------:R-:W3:Y:S11]  /*489f0*/  LDL.LU.64 R4, [R1+0x2048] ;  /* 0x0020480001047983 */ /* 0x000ef60000300a00 */
[----:B------:R-:W-:Y:S10]  /*48a00*/  @!UPT UIADD3 URZ, URZ, URZ, URZ ;  /* 0x0000003f3f3ff290 */ /* 0x000ff4000fffe03f */
[----:B------:R-:W-:Y:S01]  /*48a10*/  STL.64 [R1+0x4b0], R16 ;  /* 0x0004b01001007387 */ /* 0x000fe20000100a00 */
[----:B------:R1:W-:Y:S03]  /*48a20*/  STL.64 [R1+0x4b8], R18 ;  /* 0x0004b81201007387 */ /* 0x0003e60000100a00 */
[----:B-1----:R-:W3:Y:S02]  /*48a30*/  LDL.LU.64 R18, [R1+0x2040] ;  /* 0x0020400001127983 */ /* 0x002ee40000300a00 */
[C---:B---3--:R-:W-:Y:S02]  /*48a40*/  HMMA.1688.F32.TF32 R16, R20.reuse, R18, R4 ;  /* 0x000000121410723c */ /* 0x048fe40000081004 */
[----:B------:R-:W3:Y:S01]  /*48a50*/  LDL.LU.64 R6, [R1+0x2038] ;  /* 0x0020380001067983 */ /* 0x000ee20000300a00 */
[----:B------:R-:W3:Y:S11]  /*48a60*/  LDL.LU.64 R4, [R1+0x2030] ;  /* 0x0020300001047983 */ /* 0x000ef60000300a00 */
[----:B------:R-:W-:Y:S09]  /*48a70*/  @!UPT UIADD3 URZ, URZ, URZ, URZ ;  /* 0x0000003f3f3ff290 */ /* 0x000ff2000fffe03f */
[----:B------:R-:W-:Y:S01]  /*48a80*/  STL.64 [R1+0x440], R16 ;  /* 0x0004401001007387 */ /* 0x000fe20000100a00 */
[----:B------:R1:W-:Y:S03]  /*48a90*/  STL.64 [R1+0x448], R18 ;  /* 0x0004481201007387 */ /* 0x0003e60000100a00 */
[----:B-1----:R-:W3:Y:S02]  /*48aa0*/  LDL.LU.64 R18, [R1+0x2028] ;  /* 0x0020280001127983 */ /* 0x002ee40000300a00 */
[C---:B---3--:R-:W-:Y:S02]  /*48ab0*/  HMMA.1688.F32.TF32 R16, R20.reuse, R18, R4 ;  /* 0x000000121410723c */ /* 0x048fe40000081004 */
[----:B------:R-:W2:Y:S01]  /*48ac0*/  LDL.LU.64 R6, [R1+0x2020] ;  /* 0x0020200001067983 */ /* 0x000ea20000300a00 */
[----:B------:R-:W2:Y:S11]  /*48ad0*/  LDL.LU.64 R4, [R1+0x2018] ;  /* 0x0020180001047983 */ /* 0x000eb60000300a00 */
[----:B------:R-:W-:Y:S09]  /*48ae0*/  @!UPT UIADD3 URZ, URZ, URZ, URZ ;  /* 0x0000003f3f3ff290 */ /* 0x000ff2000fffe03f */
[----:B------:R-:W-:Y:S01]  /*48af0*/  STL.64 [R1+0x410], R16 ;  /* 0x0004101001007387 */ /* 0x000fe20000100a00 */
[----:B------:R1:W-:Y:S03]  /*48b00*/  STL.64 [R1+0x418], R18 ;  /* 0x0004181201007387 */ /* 0x0003e60000100a00 */
[----:B-1----:R-:W3:Y:S01]  /*48b10*/  LDL.LU.64 R18, [R1+0x2010] ;  /* 0x0020100001127983 */ /* 0x002ee20000300a00 */
[----:B------:R-:W3:Y:S01]  /*48b20*/  LDL.LU.64 R16, [R1+0x2008] ;  /* 0x0020080001107983 */ /* 0x000ee20000300a00 */
[C---:B--2---:R-:W-:Y:S02]  /*48b30*/  HMMA.1688.F32.TF32 R24, R20.reuse, R26, R4 ;  /* 0x0000001a1418723c */ /* 0x044fe40000081004 */
[----:B------:R-:W2:Y:S01]  /*48b40*/  LDL.LU.64 R6, [R1+0x2000] ;  /* 0x0020000001067983 */ /* 0x000ea20000300a00 */
[----:B------:R-:W2:Y:S05]  /*48b50*/  LDL.LU.64 R4, [R1+0x1ff8] ;  /* 0x001ff80001047983 */ /* 0x000eaa0000300a00 */
[----:B---3--:R-:W-:Y:S11]  /*48b60*/  HMMA.1688.F32.TF32 R16, R20, R10, R16 ;  /* 0x0000000a1410723c */ /* 0x008ff60000081010 */
[----:B------:R-:W-:Y:S04]  /*48b70*/  @!UPT UIADD3 URZ, URZ, URZ, URZ ;  /* 0x0000003f3f3ff290 */ /* 0x000fe8000fffe03f */
[----:B------:R1:W-:Y:S01]  /*48b80*/  STL.64 [R1+0x400], R24 ;  /* 0x0004001801007387 */ /* 0x0003e20000100a00 */
[----:B------:R-:W-:Y:S02]  /*48b90*/  STL.64 [R1+0x408], R26 ;  /* 0x0004081a01007387 */ /* 0x000fe40000100a00 */
[----:B-1----:R-:W-:Y:S02]  /*48ba0*/  IMAD.MOV.U32 R24, RZ, RZ, R13 ;  /* 0x000000ffff187224 */ /* 0x002fe400078e000d */
[----:B------:R-:W-:-:S03]  /*48bb0*/  IMAD.MOV.U32 R25, RZ, RZ, R12 ;  /* 0x000000ffff197224 */ /* 0x000fc600078e000c */
[----:B------:R1:W-:Y:S01]  /*48bc0*/  STL.64 [R1+0x3f0], R16 ;  /* 0x0003f01001007387 */ /* 0x0003e20000100a00 */
[----:B------:R3:W-:Y:S03]  /*48bd0*/  STL.64 [R1+0x3f8], R18 ;  /* 0x0003f81201007387 */ /* 0x0007e60000100a00 */
[----:B-1----:R-:W2:Y:S01]  /*48be0*/  LDL.LU R16, [R1+0x370] ;  /* 0x0003700001107983 */ /* 0x002ea20000300800 */
[----:B------:R-:W2:Y:S02]  /*48bf0*/  LDL.LU R17, [R1+0x374] ;  /* 0x0003740001117983 */ /* 0x000ea40000300800 */
[----:B---3--:R-:W2:Y:S02]  /*48c00*/  LDL.LU R18, [R1+0x378] ;  /* 0x0003780001127983 */ /* 0x008ea40000300800 */
[----:B------:R1:W-:Y:S02]  /*48c10*/  STL.64 [R1+0x1fc8], R24 ;  /* 0x001fc81801007387 */ /* 0x0003e40000100a00 */
[----:B-1----:R-:W3:Y:S01]  /*48c20*/  LDL.64 R24, [R1+0xd0] ;  /* 0x0000d00001187983 */ /* 0x002ee20000100a00 */
        /* <DEDUP_REMOVED lines=16> */
[----:B----4-:R-:W-:-:S02]  /*48d30*/  IMAD.MOV.U32 R19, RZ, RZ, R9 ;  /* 0x000000ffff137224 */ /* 0x010fc400078e0009 */
[----:B------:R-:W-:-:S05]  /*48d40*/  IMAD.MOV.U32 R9, RZ, RZ, R3 ;  /* 0x000000ffff097224 */ /* 0x000fca00078e0003 */
[----:B------:R-:W-:Y:S01]  /*48d50*/  HMMA.1688.F32.TF32 R20, R20, R6, R16 ;  /* 0x000000061414723c */ /* 0x000fe20000081010 */
[----:B--2---:R-:W-:Y:S01]  /*48d60*/  STL.64 [R1+0x1fd8], R14 ;  /* 0x001fd80e01007387 */ /* 0x004fe20000100a00 */
[----:B------:R1:W-:Y:S03]  /*48d70*/  STL.64 [R1+0x1fd0], R12 ;  /* 0x001fd00c01007387 */ /* 0x0003e60000100a00 */
[----:B-1----:R-:W2:Y:S01]  /*48d80*/  LDL.LU R12, [R1+0x360] ;  /* 0x00036000010c7983 */ /* 0x002ea20000300800 */
[----:B------:R-:W2:Y:S02]  /*48d90*/  LDL.LU R13, [R1+0x364] ;  /* 0x00036400010d7983 */ /* 0x000ea40000300800 */
[----:B------:R-:W2:Y:S02]  /*48da0*/  LDL.LU R14, [R1+0x368] ;  /* 0x00036800010e7983 */ /* 0x000ea40000300800 */
[----:B------:R-:W2:Y:S01]  /*48db0*/  LDL.LU R15, [R1+0x36c] ;  /* 0x00036c00010f7983 */ /* 0x000ea20000300800 */
[----:B------:R1:W-:Y:S04]  /*48dc0*/  STL.64 [R1+0x1f78], R8 ;  /* 0x001f780801007387 */ /* 0x0003e80000100a00 */
[----:B-1----:R-:W4:Y:S01]  /*48dd0*/  LDL.LU R8, [R1+0x330] ;  /* 0x0003300001087983 */ /* 0x002f220000300800 */
[----:B------:R-:W4:Y:S02]  /*48de0*/  LDL.LU R9, [R1+0x334] ;  /* 0x0003340001097983 */ /* 0x000f240000300800 */
[----:B------:R-:W4:Y:S02]  /*48df0*/  LDL.LU R10, [R1+0x338] ;  /* 0x00033800010a7983 */ /* 0x000f240000300800 */
[----:B------:R-:W4:Y:S01]  /*48e00*/  LDL.LU R11, [R1+0x33c] ;  /* 0x00033c00010b7983 */ /* 0x000f220000300800 */
[----:B------:R-:W2:Y:S01]  /*48e10*/  LDL.LU.64 R18, [R1+0x1ff0] ;  /* 0x001ff00001127983 */ /* 0x000ea20000300a00 */
[----:B------:R-:W2:Y:S02]  /*48e20*/  LDL.LU.64 R16, [R1+0x1fe8] ;  /* 0x001fe80001107983 */ /* 0x000ea40000300a00 */
[----:B------:R-:W-:Y:S02]  /*48e30*/  STL.64 [R1+0x370], R20 ;  /* 0x0003701401007387 */ /* 0x000fe40000100a00 */
[----:B------:R-:W-:Y:S01]  /*48e40*/  STL.64 [R1+0x378], R22 ;  /* 0x0003781601007387 */ /* 0x000fe20000100a00 */
[----:B------:R-:W4:Y:S01]  /*48e50*/  LDL.LU R6, [R1+0x438] ;  /* 0x0004380001067983 */ /* 0x000f220000300800 */
[----:B------:R-:W4:Y:S02]  /*48e60*/  LDL.LU R7, [R1+0x43c] ;  /* 0x00043c0001077983 */ /* 0x000f240000300800 */
[----:B---3--:R-:W-:Y:S01]  /*48e70*/  IMAD.MOV.U32 R3, RZ, RZ, R25 ;  /* 0x000000ffff037224 */ /* 0x008fe200078e0019 */
[----:B--2---:R-:W-:Y:S01]  /*48e80*/  HMMA.1688.F32.TF32 R12, R16, R24, R12 ;  /* 0x00000018100c723c */ /* 0x004fe2000008100c */
[----:B----4-:R-:W-:Y:S01]  /*48e90*/  STL.64 [R1+0x1e78], R6 ;  /* 0x001e780601007387 */ /* 0x010fe20000100a00 */
[----:B------:R1:W-:Y:S02]  /*48ea0*/  STL.64 [R1+0x1e70], R4 ;  /* 0x001e700401007387 */ /* 0x0003e40000100a00 */
[----:B-1----:R-:W-:-:S02]  /*48eb0*/  IMAD.MOV.U32 R4, RZ, RZ, R28 ;  /* 0x000000ffff047224 */ /* 0x002fc400078e001c */
[----:B------:R-:W2:Y:S01]  /*48ec0*/  LDL.LU R28, [R1+0x1fe0] ;  /* 0x001fe000011c7983 */ /* 0x000ea20000300800 */
[----:B------:R-:W3:Y:S11]  /*48ed0*/  LDL.64 R20, [R1+0xa0] ;  /* 0x0000a00001147983 */ /* 0x000ef60000100a00 */
[----:B------:R-:W-:Y:S05]  /*48ee0*/  @!UPT UIADD3 URZ, URZ, URZ, URZ ;  /* 0x0000003f3f3ff290 */ /* 0x000fea000fffe03f */
[----:B------:R-:W-:Y:S01]  /*48ef0*/  STL.64 [R1+0x360], R12 ;  /* 0x0003600c01007387 */ /* 0x000fe20000100a00 */
[----:B------:R1:W-:Y:S02]  /*48f00*/  STL.64 [R1+0x368], R14 ;  /* 0x0003680e01007387 */ /* 0x0003e40000100a00 */
[----:B------:R-:W-:Y:S01]  /*48f10*/  IMAD.MOV.U32 R6, RZ, RZ, R24 ;  /* 0x000000ffff067224 */ /* 0x000fe200078e0018 */
[----:B-1----:R-:W4:Y:S01]  /*48f20*/  LDL.LU.64 R14, [R1+0x1fd8] ;  /* 0x001fd800010e7983 */ /* 0x002f220000300a00 */
[----:B------:R-:W4:Y:S02]  /*48f30*/  LDL.LU.64 R12, [R1+0x1fd0] ;  /* 0x001fd000010c7983 */ /* 0x000f240000300a00 */
[----:B------:R-:W4:Y:S02]  /*48f40*/  LDL.LU.64 R24, [R1+0x1fc8] ;  /* 0x001fc80001187983 */ /* 0x000f240000300a00 */
[C---:B----4-:R-:W-:Y:S01]  /*48f50*/  HMMA.1688.F32.TF32 R24, R16.reuse, R24, R12 ;  /* 0x000000181018723c */ /* 0x050fe2000008100c */
[----:B------:R-:W4:Y:S01]  /*48f60*/  LDL.LU.64 R14, [R1+0x1fc0] ;  /* 0x001fc000010e7983 */ /* 0x000f220000300a00 */
[----:B------:R-:W4:Y:S11]  /*48f70*/  LDL.LU.64 R12, [R1+0x1fb8] ;  /* 0x001fb800010c7983 */ /* 0x000f360000300a00 */
[----:B------:R-:W-:Y:S10]  /*48f80*/  @!UPT UIADD3 URZ, URZ, URZ, URZ ;  /* 0x0000003f3f3ff290 */ /* 0x000ff4000fffe03f */
[----:B------:R1:W-:Y:S01]  /*48f90*/  STL.64 [R1+0x350], R24 ;  /* 0x0003501801007387 */ /* 0x0003e20000100a00 */
[----:B------:R4:W-:Y:S03]  /*48fa0*/  STL.64 [R1+0x358], R26 ;  /* 0x0003581a01007387 */ /* 0x0009e60000100a00 */
[----:B-1----:R-:W4:Y:S01]  /*48fb0*/  LDL.LU.64 R24, [R1+0x1fb0] ;  /* 0x001fb00001187983 */ /* 0x002f220000300a00 */
[----:B---3--:R-:W-:Y:S01]  /*48fc0*/  HMMA.1688.F32.TF32 R8, R16, R20, R8 ;  /* 0x000000141008723c */ /* 0x008fe20000081008 */
[----:B------:R-:W-:-:S07]  /*48fd0*/  IMAD.MOV.U32 R5, RZ, RZ, R29 ;  /* 0x000000ffff057224 */ /* 0x000fce00078e001d */
[C---:B----4-:R-:W-:Y:S01]  /*48fe0*/  HMMA.1688.F32.TF32 R24, R16.reuse, R24, R12 ;  /* 0x000000181018723c */ /* 0x050fe2000008100c */
[----:B------:R-:W3:Y:S01]  /*48ff0*/  LDL.LU.64 R14, [R1+0x1fa8] ;  /* 0x001fa800010e7983 */ /* 0x000ee20000300a00 */
[----:B------:R-:W3:Y:S11]  /*49000*/  LDL.LU.64 R12, [R1+0x1fa0] ;  /* 0x001fa000010c7983 */ /* 0x000ef60000300a00 */
[----:B------:R-:W-:Y:S10]  /*49010*/  @!UPT UIADD3 URZ, URZ, URZ, URZ ;  /* 0x0000003f3f3ff290 */ /* 0x000ff4000fffe03f */
[----:B------:R1:W-:Y:S01]  /*49020*/  STL.64 [R1+0x340], R24 ;  /* 0x0003401801007387 */ /* 0x0003e20000100a00 */
[----:B------:R-:W-:Y:S02]  /*49030*/  STL [R1+0x348], R26 ;  /* 0x0003481a01007387 */ /* 0x000fe40000100800 */
[----:B------:R-:W-:Y:S01]  /*49040*/  IMAD.MOV.U32 R29, RZ, RZ, R27 ;  /* 0x000000ffff1d7224 */ /* 0x000fe200078e001b */
[----:B-1----:R-:W3:Y:S04]  /*49050*/  LDL.LU.64 R24, [R1+0x1f98] ;  /* 0x001f980001187983 */ /* 0x002ee80000300a00 */
[----:B------:R-:W-:Y:S02]  /*49060*/  STL [R1+0x1c98], R29 ;  /* 0x001c981d01007387 */ /* 0x000fe40000100800 */
[----:B------:R1:W-:Y:S02]  /*49070*/  STL.64 [R1+0x1f80], R20 ;  /* 0x001f801401007387 */ /* 0x0003e40000100a00 */
[----:B-1----:R-:W4:Y:S01]  /*49080*/  LDL.LU R20, [R1+0x300] ;  /* 0x0003000001147983 */ /* 0x002f220000300800 */
[----:B------:R-:W-:Y:S02]  /*49090*/  STL.64 [R1+0x330], R8 ;  /* 0x0003300801007387 */ /* 0x000fe40000100a00 */
[----:B------:R-:W-:Y:S02]  /*490a0*/  STL.64 [R1+0x338], R10 ;  /* 0x0003380a01007387 */ /* 0x000fe40000100a00 */
[----:B------:R-:W4:Y:S01]  /*490b0*/  LDL.LU R21, [R1+0x304] ;  /* 0x0003040001157983 */ /* 0x000f220000300800 */
[----:B------:R-:W2:Y:S01]  /*490c0*/  LDL.LU R22, [R1+0x308] ;  /* 0x0003080001167983 */ /* 0x000ea20000300800 */
[----:B------:R-:W2:Y:S01]  /*490d0*/  LDL.LU R23, [R1+0x30c] ;  /* 0x00030c0001177983 */ /* 0x000ea20000300800 */
[C---:B---3--:R-:W-:Y:S02]  /*490e0*/  HMMA.1688.F32.TF32 R12, R16.reuse, R24, R12 ;  /* 0x00000018100c723c */ /* 0x048fe4000008100c */
[----:B--2---:R-:W-:Y:S01]  /*490f0*/  STL.64 [R1+0x1f90], R22 ;  /* 0x001f901601007387 */ /* 0x004fe20000100a00 */
[----:B----4-:R1:W-:Y:S03]  /*49100*/  STL.64 [R1+0x1f88], R20 ;  /* 0x001f881401007387 */ /* 0x0103e60000100a00 */
[----:B-1----:R-:W2:Y:S01]  /*49110*/  LDL.LU R20, [R1+0x310] ;  /* 0x0003100001147983 */ /* 0x002ea20000300800 */
[----:B------:R-:W2:Y:S02]  /*49120*/  LDL.LU R21, [R1+0x314] ;  /* 0x0003140001157983 */ /* 0x000ea40000300800 */
[----:B------:R-:W2:Y:S02]  /*49130*/  LDL.LU R22, [R1+0x318] ;  /* 0x0003180001167983 */ /* 0x000ea40000300800 */
[----:B------:R-:W2:Y:S01]  /*49140*/  LDL.LU R23, [R1+0x31c] ;  /* 0x00031c0001177983 */ /* 0x000ea20000300800 */
[----:B------:R-:W3:Y:S11]  /*49150*/  LDL.64 R8, [R1+0x10] ;  /* 0x0000100001087983 */ /* 0x000ef60000100a00 */
        /* <DEDUP_REMOVED lines=13> */
[----:B-1----:R-:W2:Y:S01]  /*49230*/  LDL.64 R24, [R1+0xb0] ;  /* 0x0000b00001187983 */ /* 0x002ea20000100a00 */
[C---:B------:R-:W-:Y:S03]  /*49240*/  HMMA.1688.F32.TF32 R20, R16.reuse, R4, R20 ;  /* 0x000000041014723c */ /* 0x040fe60000081014 */
[----:B--2---:R1:W-:Y:S04]  /*49250*/  STL.64 [R1+0x1f40], R24 ;  /* 0x001f401801007387 */ /* 0x0043e80000100a00 */
[----:B-1----:R-:W2:Y:S04]  /*49260*/  LDL.64 R24, [R1+0xc0] ;  /* 0x0000c00001187983 */ /* 0x002ea80000100a00 */
[----:B--2---:R-:W-:Y:S11]  /*49270*/  STL.64 [R1+0x1f50], R24 ;  /* 0x001f501801007387 */ /* 0x004ff60000100a00 */
[----:B------:R-:W-:Y:S01]  /*49280*/  @!UPT UIADD3 URZ, URZ, URZ, URZ ;  /* 0x0000003f3f3ff290 */ /* 0x000fe2000fffe03f */
[----:B------:R-:W-:Y:S02]  /*49290*/  STL.64 [R1+0x310], R20 ;  /* 0x0003101401007387 */ /* 0x000fe40000100a00 */
[----:B------:R1:W-:Y:S02]  /*492a0*/  STL.64 [R1+0x318], R22 ;  /* 0x0003181601007387 */ /* 0x0003e40000100a00 */
[----:B-1----:R-:W2:Y:S01]  /*492b0*/  LDL.LU.64 R22, [R1+0x1f90] ;  /* 0x001f900001167983 */ /* 0x002ea20000300a00 */
[----:B------:R-:W2:Y:S02]  /*492c0*/  LDL.LU.64 R20, [R1+0x1f88] ;  /* 0x001f880001147983 */ /* 0x000ea40000300a00 */
[----:B------:R1:W-:Y:S02]  /*492d0*/  STL.64 [R1+0x1f48], R4 ;  /* 0x001f480401007387 */ /* 0x0003e40000100a00 */
[----:B------:R-:W-:Y:S01]  /*492e0*/  IMAD.MOV.U32 R24, RZ, RZ, R6 ;  /* 0x000000ffff187224 */ /* 0x000fe200078e0006 */
[----:B-1----:R-:W4:Y:S01]  /*492f0*/  LDL.LU R4, [R1+0x250] ;  /* 0x0002500001047983 */ /* 0x002f220000300800 */
[----:B------:R-:W4:Y:S02]  /*49300*/  LDL.LU R5, [R1+0x254] ;  /* 0x0002540001057983 */ /* 0x000f240000300800 */
[----:B------:R-:W4:Y:S02]  /*49310*/  LDL.LU R6, [R1+0x258] ;  /* 0x0002580001067983 */ /* 0x000f240000300800 */
[----:B------:R-:W4:Y:S02]  /*49320*/  LDL.LU R7, [R1+0x25c] ;  /* 0x00025c0001077983 */ /* 0x000f240000300800 */
[----:B---3--:R-:W-:Y:S01]  /*49330*/  IMAD.MOV.U32 R11, RZ, RZ, R9 ;  /* 0x000000ffff0b7224 */ /* 0x008fe200078e0009 */
[C---:B--2---:R-:W-:Y:S01]  /*49340*/  HMMA.1688.F32.TF32 R20, R16.reuse, R8, R20 ;  /* 0x000000081014723c */ /* 0x044fe20000081014 */
[----:B----4-:R-:W-:Y:S01]  /*49350*/  STL.64 [R1+0x1f60], R6 ;  /* 0x001f600601007387 */ /* 0x010fe20000100a00 */
[----:B------:R1:W-:Y:S03]  /*49360*/  STL.64 [R1+0x1f58], R4 ;  /* 0x001f580401007387 */ /* 0x0003e60000100a00 */
[----:B-1----:R-:W2:Y:S01]  /*49370*/  LDL.LU R4, [R1+0x260] ;  /* 0x0002600001047983 */ /* 0x002ea20000300800 */
[----:B------:R-:W2:Y:S02]  /*49380*/  LDL.LU R5, [R1+0x264] ;  /* 0x0002640001057983 */ /* 0x000ea40000300800 */
[----:B------:R-:W2:Y:S02]  /*49390*/  LDL.LU R6, [R1+0x268] ;  /* 0x0002680001067983 */ /* 0x000ea40000300800 */
[----:B------:R-:W2:Y:S11]  /*493a0*/  LDL.LU R7, [R1+0x26c] ;  /* 0x00026c0001077983 */ /* 0x000eb60000300800 */
[----:B------:R-:W-:Y:S02]  /*493b0*/  @!UPT UIADD3 URZ, URZ, URZ, URZ ;  /* 0x0000003f3f3ff290 */ /* 0x000fe4000fffe03f */
[----:B------:R1:W-:Y:S01]  /*493c0*/  STL.64 [R1+0x300], R20 ;  /* 0x0003001401007387 */ /* 0x0003e20000100a00 */
[----:B------:R3:W-:Y:S03]  /*493d0*/  STL.64 [R1+0x308], R22 ;  /* 0x0003081601007387 */ /* 0x0007e60000100a00 */
[----:B-1----:R-:W4:Y:S01]  /*493e0*/  LDL.LU.64 R20, [R1+0x1f80] ;  /* 0x001f800001147983 */ /* 0x002f220000300a00 */
[----:B---3--:R-:W-:Y:S02]  /*493f0*/  IMAD.MOV.U32 R22, RZ, RZ, R8 ;  /* 0x000000ffff167224 */ /* 0x008fe400078e0008 */
[----:B------:R-:W3:Y:S03]  /*49400*/  LDL.LU.64 R8, [R1+0x1f78] ;  /* 0x001f780001087983 */ /* 0x000ee60000300a00 */
[----:B------:R-:W-:Y:S01]  /*49410*/  STL [R1+0x1f38], R22 ;  /* 0x001f381601007387 */ /* 0x000fe20000100800 */
[----:B---3--:R-:W-:Y:S03]  /*49420*/  HMMA.1688.F32.TF32 R16, R16, R8, R12 ;  /* 0x000000081010723c */ /* 0x008fe6000008100c */
[----:B----4-:R1:W-:Y:S04]  /*49430*/  STL.64 [R1+0x1f30], R20 ;  /* 0x001f301401007387 */ /* 0x0103e80000100a00 */
[----:B-1----:R-:W3:Y:S01]  /*49440*/  LDL.LU R20, [R1+0x240] ;  /* 0x0002400001147983 */ /* 0x002ee20000300800 */
[----:B------:R-:W3:Y:S02]  /*49450*/  LDL.LU R21, [R1+0x244] ;  /* 0x0002440001157983 */ /* 0x000ee40000300800 */
[----:B------:R-:W3:Y:S02]  /*49460*/  LDL.LU R22, [R1+0x248] ;  /* 0x0002480001167983 */ /* 0x000ee40000300800 */
[----:B------:R-:W3:Y:S01]  /*49470*/  LDL.LU R23, [R1+0x24c] ;  /* 0x00024c0001177983 */ /* 0x000ee20000300800 */
[----:B------:R-:W2:Y:S01]  /*49480*/  LDL.LU.64 R14, [R1+0x1f70] ;  /* 0x001f7000010e7983 */ /* 0x000ea20000300a00 */
[----:B------:R-:W2:Y:S09]  /*49490*/  LDL.LU.64 R12, [R1+0x1f68] ;  /* 0x001f6800010c7983 */ /* 0x000eb20000300a00 */
[----:B------:R1:W-:Y:S01]  /*494a0*/  STL.64 [R1+0x270], R16 ;  /* 0x0002701001007387 */ /* 0x0003e20000100a00 */
[----:B------:R4:W-:Y:S03]  /*494b0*/  STL.64 [R1+0x278], R18 ;  /* 0x0002781201007387 */ /* 0x0009e60000100a00 */
[----:B-1----:R-:W3:Y:S01]  /*494c0*/  LDL.LU R16, [R1+0x210] ;  /* 0x0002100001107983 */ /* 0x002ee20000300800 */
[----:B------:R-:W3:Y:S02]  /*494d0*/  LDL.LU R17, [R1+0x214] ;  /* 0x0002140001117983 */ /* 0x000ee40000300800 */
[----:B----4-:R-:W4:Y:S02]  /*494e0*/  LDL.LU R18, [R1+0x218] ;  /* 0x0002180001127983 */ /* 0x010f240000300800 */
[----:B------:R-:W4:Y:S02]  /*494f0*/  LDL.LU R19, [R1+0x21c] ;  /* 0x00021c0001137983 */ /* 0x000f240000300800 */
[----:B------:R-:W-:-:S07]  /*49500*/  IMAD.MOV.U32 R25, RZ, RZ, R3 ;  /* 0x000000ffff197224 */ /* 0x000fce00078e0003 */
[C---:B--2---:R-:W-:Y:S01]  /*49510*/  HMMA.1688.F32.TF32 R24, R12.reuse, R24, R4 ;  /* 0x000000180c18723c */ /* 0x044fe20000081004 */
[----:B----4-:R-:W-:Y:S01]  /*49520*/  STL.64 [R1+0x1f10], R18 ;  /* 0x001f101201007387 */ /* 0x010fe20000100a00 */
[----:B---3--:R1:W-:Y:S03]  /*49530*/  STL.64 [R1+0x1f08], R16 ;  /* 0x001f081001007387 */ /* 0x0083e60000100a00 */
[----:B-1----:R-:W2:Y:S01]  /*49540*/  LDL.LU R16, [R1+0x220] ;  /* 0x0002200001107983 */ /* 0x002ea20000300800 */
[----:B------:R-:W2:Y:S02]  /*49550*/  LDL.LU R17, [R1+0x224] ;  /* 0x0002240001117983 */ /* 0x000ea40000300800 */
[----:B------:R-:W2:Y:S02]  /*49560*/  LDL.LU R18, [R1+0x228] ;  /* 0x0002280001127983 */ /* 0x000ea40000300800 */
[----:B------:R-:W2:Y:S01]  /*49570*/  LDL.LU R19, [R1+0x22c] ;  /* 0x00022c0001137983 */ /* 0x000ea20000300800 */
[----:B------:R-:W-:Y:S01]  /*49580*/  STL.64 [R1+0x1ef0], R8 ;  /* 0x001ef00801007387 */ /* 0x000fe20000100a00 */
[----:B------:R-:W3:Y:S02]  /*49590*/  LDL.LU.64 R6, [R1+0x1f60] ;  /* 0x001f600001067983 */ /* 0x000ee40000300a00 */
[----:B------:R-:W3:Y:S09]  /*495a0*/  LDL.LU.64 R4, [R1+0x1f58] ;  /* 0x001f580001047983 */ /* 0x000ef20000300a00 */
[----:B------:R1:W-:Y:S01]  /*495b0*/  STL.64 [R1+0x260], R24 ;  /* 0x0002601801007387 */ /* 0x0003e20000100a00 */
[----:B------:R-:W-:Y:S04]  /*495c0*/  STL.64 [R1+0x268], R26 ;  /* 0x0002681a01007387 */ /* 0x000fe80000100a00 */
[----:B-1----:R-:W3:Y:S02]  /*495d0*/  LDL.LU.64 R24, [R1+0x1f50] ;  /* 0x001f500001187983 */ /* 0x002ee40000300a00 */
        /* <DEDUP_REMOVED lines=8> */
[----:B---3--:R-:W-:Y:S01]  /*49660*/  HMMA.1688.F32.TF32 R20, R12, R24, R20 ;  /* 0x000000180c14723c */ /* 0x008fe20000081014 */
[----:B------:R-:W-:-:S02]  /*49670*/  IMAD.MOV.U32 R6, RZ, RZ, R24 ;  /* 0x000000ffff067224 */ /* 0x000fc400078e0018 */
[----:B------:R-:W-:Y:S11]  /*49680*/  IMAD.MOV.U32 R3, RZ, RZ, R25 ;  /* 0x000000ffff037224 */ /* 0x000ff600078e0019 */
[----:B------:R-:W-:Y:S09]  /*49690*/  @!UPT UIADD3 URZ, URZ, URZ, URZ ;  /* 0x0000003f3f3ff290 */ /* 0x000ff2000fffe03f */
[----:B------:R-:W-:Y:S01]  /*496a0*/  STL.64 [R1+0x240], R20 ;  /* 0x0002401401007387 */ /* 0x000fe20000100a00 */
[----:B------:R1:W-:Y:S03]  /*496b0*/  STL.64 [R1+0x248], R22 ;  /* 0x0002481601007387 */ /* 0x0003e60000100a00 */
[----:B-1----:R-:W3:Y:S01]  /*496c0*/  LDL.LU R22, [R1+0x1f38] ;  /* 0x001f380001167983 */ /* 0x002ee20000300800 */
[----:B------:R-:W2:Y:S02]  /*496d0*/  LDL.LU.64 R20, [R1+0x1f30] ;  /* 0x001f300001147983 */ /* 0x000ea40000300a00 */
        /* <DEDUP_REMOVED lines=11> */
[----:B------:R-:W-:Y:S01]  /*49790*/  STL.64 [R1+0x1ec0], R20 ;  /* 0x001ec01401007387 */ /* 0x000fe20000100a00 */
[----:B--2---:R-:W-:Y:S01]  /*497a0*/  HMMA.1688.F32.TF32 R16, R12, R24, R16 ;  /* 0x000000180c10723c */ /* 0x004fe20000081010 */
[----:B------:R-:W-:Y:S02]  /*497b0*/  IMAD.MOV.U32 R6, RZ, RZ, R24 ;  /* 0x000000ffff067224 */ /* 0x000fe400078e0018 */
[----:B------:R-:W-:Y:S11]  /*497c0*/  IMAD.MOV.U32 R3, RZ, RZ, R25 ;  /* 0x000000ffff037224 */ /* 0x000ff600078e0019 */
[----:B------:R-:W-:Y:S09]  /*497d0*/  @!UPT UIADD3 URZ, URZ, URZ, URZ ;  /* 0x0000003f3f3ff290 */ /* 0x000ff2000fffe03f */
[----:B------:R-:W-:Y:S01]  /*497e0*/  STL.64 [R1+0x220], R16 ;  /* 0x0002201001007387 */ /* 0x000fe20000100a00 */
[----:B------:R1:W-:Y:S03]  /*497f0*/  STL.64 [R1+0x228], R18 ;  /* 0x0002281201007387 */ /* 0x0003e60000100a00 */
[----:B-1----:R-:W4:Y:S01]  /*49800*/  LDL.LU.64 R18, [R1+0x1f10] ;  /* 0x001f100001127983 */ /* 0x002f220000300a00 */
[----:B------:R-:W4:Y:S02]  /*49810*/  LDL.LU.64 R16, [R1+0x1f08] ;  /* 0x001f080001107983 */ /* 0x000f240000300a00 */
[----:B------:R-:W2:Y:S02]  /*49820*/  LDL.LU R24, [R1+0x170] ;  /* 0x0001700001187983 */ /* 0x000ea40000300800 */
[----:B------:R-:W2:Y:S01]  /*49830*/  LDL.LU R25, [R1+0x174] ;  /* 0x0001740001197983 */ /* 0x000ea20000300800 */
[----:B------:R-:W2:Y:S01]  /*49840*/  LDL.LU R26, [R1+0x178] ;  /* 0x00017800011a7983 */ /* 0x000ea20000300800 */
[----:B------:R-:W2:Y:S02]  /*49850*/  LDL.LU R27, [R1+0x17c] ;  /* 0x00017c00011b7983 */ /* 0x000ea40000300800 */
[----:B------:R-:W-:-:S02]  /*49860*/  IMAD.MOV.U32 R20, RZ, RZ, R10 ;  /* 0x000000ffff147224 */ /* 0x000fc400078e000a */
[----:B------:R-:W-:Y:S01]  /*49870*/  IMAD.MOV.U32 R21, RZ, RZ, R7 ;  /* 0x000000ffff157224 */ /* 0x000fe200078e0007 */
[----:B----4-:R-:W-:Y:S01]  /*49880*/  HMMA.1688.F32.TF32 R16, R12, R4, R16 ;  /* 0x000000040c10723c */ /* 0x010fe20000081010 */
[----:B--2---:R-:W-:Y:S01]  /*49890*/  STL.64 [R1+0x1f00], R26 ;  /* 0x001f001a01007387 */ /* 0x004fe20000100a00 */
[----:B------:R1:W-:Y:S03]  /*498a0*/  STL.64 [R1+0x1ef8], R24 ;  /* 0x001ef81801007387 */ /* 0x0003e60000100a00 */
[----:B-1----:R-:W2:Y:S01]  /*498b0*/  LDL.LU R24, [R1+0x200] ;  /* 0x0002000001187983 */ /* 0x002ea20000300800 */
[----:B------:R-:W2:Y:S02]  /*498c0*/  LDL.LU R25, [R1+0x204] ;  /* 0x0002040001197983 */ /* 0x000ea40000300800 */
[----:B------:R-:W2:Y:S02]  /*498d0*/  LDL.LU R26, [R1+0x208] ;  /* 0x00020800011a7983 */ /* 0x000ea40000300800 */
[----:B------:R-:W2:Y:S11]  /*498e0*/  LDL.LU R27, [R1+0x20c] ;  /* 0x00020c00011b7983 */ /* 0x000eb60000300800 */
[----:B------:R-:W-:Y:S02]  /*498f0*/  @!UPT UIADD3 URZ, URZ, URZ, URZ ;  /* 0x0000003f3f3ff290 */ /* 0x000fe4000fffe03f */
[----:B------:R1:W-:Y:S01]  /*49900*/  STL.64 [R1+0x210], R16 ;  /* 0x0002101001007387 */ /* 0x0003e20000100a00 */
[----:B------:R4:W-:Y:S02]  /*49910*/  STL.64 [R1+0x218], R18 ;  /* 0x0002181201007387 */ /* 0x0009e40000100a00 */
[----:B------:R-:W-:Y:S02]  /*49920*/  STL.64 [R1+0x1ed8], R20 ;  /* 0x001ed81401007387 */ /* 0x000fe40000100a00 */
[----:B------:R3:W-:Y:S01]  /*49930*/  STL.64 [R1+0x1e88], R4 ;  /* 0x001e880401007387 */ /* 0x0007e20000100a00 */
[----:B-1----:R-:W2:Y:S01]  /*49940*/  LDL.LU R16, [R1+0x160] ;  /* 0x0001600001107983 */ /* 0x002ea20000300800 */
[----:B------:R-:W2:Y:S02]  /*49950*/  LDL.LU R17, [R1+0x164] ;  /* 0x0001640001117983 */ /* 0x000ea40000300800 */
[----:B----4-:R-:W4:Y:S02]  /*49960*/  LDL.LU R18, [R1+0x168] ;  /* 0x0001680001127983 */ /* 0x010f240000300800 */
[----:B---3--:R-:W-:-:S02]  /*49970*/  IMAD.MOV.U32 R4, RZ, RZ, R6 ;  /* 0x000000ffff047224 */ /* 0x008fc400078e0006 */
[----:B------:R-:W-:Y:S01]  /*49980*/  IMAD.MOV.U32 R5, RZ, RZ, R3 ;  /* 0x000000ffff057224 */ /* 0x000fe200078e0003 */
[----:B------:R-:W4:Y:S01]  /*49990*/  LDL.LU R19, [R1+0x16c] ;  /* 0x00016c0001137983 */ /* 0x000f220000300800 */
[----:B------:R-:W4:Y:S03]  /*499a0*/  LDL.64 R20, [R1+0xd0] ;  /* 0x0000d00001147983 */ /* 0x000f260000100a00 */
[----:B------:R1:W-:Y:S04]  /*499b0*/  STL.64 [R1+0x1ea0], R4 ;  /* 0x001ea00401007387 */ /* 0x0003e80000100a00 */
[----:B-1----:R-:W3:Y:S01]  /*499c0*/  LDL.LU R4, [R1+0x130] ;  /* 0x0001300001047983 */ /* 0x002ee20000300800 */
[----:B------:R-:W3:Y:S02]  /*499d0*/  LDL.LU R5, [R1+0x134] ;  /* 0x0001340001057983 */ /* 0x000ee40000300800 */
[----:B------:R-:W2:Y:S02]  /*499e0*/  LDL.LU R6, [R1+0x138] ;  /* 0x0001380001067983 */ /* 0x000ea40000300800 */
[----:B------:R-:W2:Y:S02]  /*499f0*/  LDL.LU R7, [R1+0x13c] ;  /* 0x00013c0001077983 */ /* 0x000ea40000300800 */
[----:B------:R-:W-:-:S02]  /*49a00*/  IMAD.MOV.U32 R8, RZ, RZ, R22 ;  /* 0x000000ffff087224 */ /* 0x000fc400078e0016 */
[----:B------:R-:W-:Y:S01]  /*49a10*/  IMAD.MOV.U32 R9, RZ, RZ, R11 ;  /* 0x000000ffff097224 */ /* 0x000fe200078e000b */
[----:B--2---:R-:W-:Y:S01]  /*49a20*/  STL.64 [R1+0x1eb8], R6 ;  /* 0x001eb80601007387 */ /* 0x004fe20000100a00 */
[----:B---3--:R1:W-:Y:S03]  /*49a30*/  STL.64 [R1+0x1eb0], R4 ;  /* 0x001eb00401007387 */ /* 0x0083e60000100a00 */
[----:B-1----:R-:W2:Y:S01]  /*49a40*/  LDL.LU R4, [R1+0x140] ;  /* 0x0001400001047983 */ /* 0x002ea20000300800 */
[----:B------:R-:W2:Y:S02]  /*49a50*/  LDL.LU R5, [R1+0x144] ;  /* 0x0001440001057983 */ /* 0x000ea40000300800 */
[----:B------:R-:W3:Y:S02]  /*49a60*/  LDL.LU R6, [R1+0x148] ;  /* 0x0001480001067983 */ /* 0x000ee40000300800 */
[----:B------:R-:W3:Y:S01]  /*49a70*/  LDL.LU R7, [R1+0x14c] ;  /* 0x00014c0001077983 */ /* 0x000ee20000300800 */
[C---:B------:R-:W-:Y:S01]  /*49a80*/  HMMA.1688.F32.TF32 R8, R12.reuse, R8, R24 ;  /* 0x000000080c08723c */ /* 0x040fe20000081018 */
[----:B---3--:R-:W-:Y:S01]  /*49a90*/  STL.64 [R1+0x1ed0], R6 ;  /* 0x001ed00601007387 */ /* 0x008fe20000100a00 */
[----:B--2---:R1:W-:Y:S03]  /*49aa0*/  STL.64 [R1+0x1ec8], R4 ;  /* 0x001ec80401007387 */ /* 0x0043e60000100a00 */
[----:B-1----:R-:W2:Y:S01]  /*49ab0*/  LDL.LU R4, [R1+0x150] ;  /* 0x0001500001047983 */ /* 0x002ea20000300800 */
[----:B------:R-:W2:Y:S02]  /*49ac0*/  LDL.LU R5, [R1+0x154] ;  /* 0x0001540001057983 */ /* 0x000ea40000300800 */
[----:B------:R-:W2:Y:S02]  /*49ad0*/  LDL.LU R6, [R1+0x158] ;  /* 0x0001580001067983 */ /* 0x000ea40000300800 */
[----:B------:R-:W2:Y:S01]  /*49ae0*/  LDL.LU R7, [R1+0x15c] ;  /* 0x00015c0001077983 */ /* 0x000ea20000300800 */
[----:B------:R-:W3:Y:S01]  /*49af0*/  LDL.LU.64 R26, [R1+0x1f00] ;  /* 0x001f0000011a7983 */ /* 0x000ee20000300a00 */
[----:B------:R-:W3:Y:S11]  /*49b00*/  LDL.LU.64 R24, [R1+0x1ef8] ;  /* 0x001ef80001187983 */ /* 0x000ef60000300a00 */
[----:B------:R1:W-:Y:S02]  /*49b10*/  STL.64 [R1+0x200], R8 ;  /* 0x0002000801007387 */ /* 0x0003e40000100a00 */
[----:B------:R-:W-:Y:S01]  /*49b20*/  STL.64 [R1+0x208], R10 ;  /* 0x0002080a01007387 */ /* 0x000fe20000100a00 */
[----:B-1----:R-:W3:Y:S02]  /*49b30*/  LDL.LU.64 R8, [R1+0x1ef0] ;  /* 0x001ef00001087983 */ /* 0x002ee40000300a00 */
[----:B---3--:R-:W-:Y:S02]  /*49b40*/  HMMA.1688.F32.TF32 R12, R12, R8, R24 ;  /* 0x000000080c0c723c */ /* 0x008fe40000081018 */
[----:B------:R-:W4:Y:S01]  /*49b50*/  LDL.LU.64 R26, [R1+0x1ee8] ;  /* 0x001ee800011a7983 */ /* 0x000f220000300a00 */
[----:B------:R-:W4:Y:S02]  /*49b60*/  LDL.LU.64 R24, [R1+0x1ee0] ;  /* 0x001ee00001187983 */ /* 0x000f240000300a00 */
[----:B------:R1:W-:Y:S02]  /*49b70*/  STL.64 [R1+0x1e80], R8 ;  /* 0x001e800801007387 */ /* 0x0003e40000100a00 */
[----:B-1----:R-:W3:Y:S11]  /*49b80*/  LDL.LU R8, [R1+0x110] ;  /* 0x0001100001087983 */ /* 0x002ef60000300800 */
[----:B------:R-:W-:Y:S05]  /*49b90*/  @!UPT UIADD3 URZ, URZ, URZ, URZ ;  /* 0x0000003f3f3ff290 */ /* 0x000fea000fffe03f */
[----:B------:R-:W-:Y:S01]  /*49ba0*/  STL.64 [R1+0x170], R12 ;  /* 0x0001700c01007387 */ /* 0x000fe20000100a00 */
[----:B------:R-:W-:Y:S02]  /*49bb0*/  STL.64 [R1+0x178], R14 ;  /* 0x0001780e01007387 */ /* 0x000fe40000100a00 */
[----:B------:R-:W3:Y:S02]  /*49bc0*/  LDL.LU R9, [R1+0x114] ;  /* 0x0001140001097983 */ /* 0x000ee40000300800 */
[----:B------:R-:W2:Y:S01]  /*49bd0*/  LDL.LU R10, [R1+0x118] ;  /* 0x00011800010a7983 */ /* 0x000ea20000300800 */
[----:B------:R-:W2:Y:S04]  /*49be0*/  LDL.LU R11, [R1+0x11c] ;  /* 0x00011c00010b7983 */ /* 0x000ea80000300800 */
[----:B------:R-:W-:Y:S04]  /*49bf0*/  LDS R14, [R0+0x99280] ;  /* 0x09928000000e7984 */ /* 0x000fe80000000800 */
[----:B------:R-:W-:Y:S01]  /*49c00*/  LDS R15, [R2+0x99280] ;  /* 0x09928000020f7984 */ /* 0x000fe20000000800 */
[----:B----4-:R-:W-:Y:S03]  /*49c10*/  HMMA.1688.F32.TF32 R16, R24, R20, R16 ;  /* 0x000000141810723c */ /* 0x010fe60000081010 */
[----:B--2---:R-:W-:Y:S01]  /*49c20*/  STL.64 [R1+0x1e98], R10 ;  /* 0x001e980a01007387 */ /* 0x004fe20000100a00 */
[----:B---3--:R1:W-:Y:S03]  /*49c30*/  STL.64 [R1+0x1e90], R8 ;  /* 0x001e900801007387 */ /* 0x0083e60000100a00 */
[----:B-1----:R-:W2:Y:S01]  /*49c40*/  LDL.LU R8, [R1+0x120] ;  /* 0x0001200001087983 */ /* 0x002ea20000300800 */
[----:B------:R-:W2:Y:S02]  /*49c50*/  LDL.LU R9, [R1+0x124] ;  /* 0x0001240001097983 */ /* 0x000ea40000300800 */
[----:B------:R-:W2:Y:S02]  /*49c60*/  LDL.LU R10, [R1+0x128] ;  /* 0x00012800010a7983 */ /* 0x000ea40000300800 */
[----:B------:R-:W2:Y:S01]  /*49c70*/  LDL.LU R11, [R1+0x12c] ;  /* 0x00012c00010b7983 */ /* 0x000ea20000300800 */
[----:B------:R-:W3:Y:S10]  /*49c80*/  LDL.64 R12, [R1+0x10] ;  /* 0x00001000010c7983 */ /* 0x000ef40000100a00 */
[----:B------:R1:W-:Y:S02]  /*49c90*/  STL.64 [R1+0x160], R16 ;  /* 0x0001601001007387 */ /* 0x0003e40000100a00 */
[----:B------:R4:W-:Y:S02]  /*49ca0*/  STL.64 [R1+0x168], R18 ;  /* 0x0001681201007387 */ /* 0x0009e40000100a00 */
[----:B------:R-:W-:Y:S01]  /*49cb0*/  LDS R19, [R2+0x99300] ;  /* 0x0993000002137984 */ /* 0x000fe20000000800 */
[----:B-1----:R-:W-:-:S02]  /*49cc0*/  IMAD.MOV.U32 R17, RZ, RZ, R21 ;  /* 0x000000ffff117224 */ /* 0x002fc400078e0015 */
[----:B----4-:R-:W-:Y:S02]  /*49cd0*/  IMAD.MOV.U32 R18, RZ, RZ, R20 ;  /* 0x000000ffff127224 */ /* 0x010fe400078e0014 */
[----:B------:R-:W4:Y:S02]  /*49ce0*/  LDL.LU.64 R20, [R1+0x1ed8] ;  /* 0x001ed80001147983 */ /* 0x000f240000300a00 */
        /* <DEDUP_REMOVED lines=12> */
[----:B------:R-:W-:Y:S03]  /*49db0*/  STL.64 [R1+0x148], R22 ;  /* 0x0001481601007387 */ /* 0x000fe60000100a00 */
[----:B-1----:R-:W4:Y:S02]  /*49dc0*/  LDL.LU.64 R20, [R1+0x1ea8] ;  /* 0x001ea80001147983 */ /* 0x002f240000300a00 */
[C---:B----4-:R-:W-:Y:S11]  /*49dd0*/  HMMA.1688.F32.TF32 R4, R24.reuse, R20, R4 ;  /* 0x000000141804723c */ /* 0x050ff60000081004 */
        /* <DEDUP_REMOVED lines=18> */
[----:B------:R-:W2:Y:S06]  /*49f00*/  LDL.LU.64 R8, [R1+0x1e80] ;  /* 0x001e800001087983 */ /* 0x000eac0000300a00 */
[----:B---3--:R-:W-:Y:S01]  /*49f10*/  HMMA.1688.F32.TF32 R20, R24, R12, R20 ;  /* 0x0000000c1814723c */ /* 0x008fe20000081014 */
[----:B------:R-:W-:Y:S04]  /*49f20*/  LDS R10, [R0+0x99200] ;  /* 0x09920000000a7984 */ /* 0x000fe80000000800 */
[----:B------:R-:W1:Y:S10]  /*49f30*/  LDS R11, [R2+0x99200] ;  /* 0x09920000020b7984 */ /* 0x000e740000000800 */
[----:B------:R-:W-:Y:S01]  /*49f40*/  STL.64 [R1+0x110], R4 ;  /* 0x0001100401007387 */ /* 0x000fe20000100a00 */
[----:B------:R3:W-:Y:S03]  /*49f50*/  STL.64 [R1+0x118], R6 ;  /* 0x0001180601007387 */ /* 0x0007e60000100a00 */
[----:B---3--:R-:W2:Y:S01]  /*49f60*/  LDL.LU.64 R6, [R1+0x1e78] ;  /* 0x001e780001067983 */ /* 0x008ea20000300a00 */
[----:B------:R-:W2:Y:S03]  /*49f70*/  LDL.LU.64 R4, [R1+0x1e70] ;  /* 0x001e700001047983 */ /* 0x000ea60000300a00 */
[----:B------:R-:W-:Y:S02]  /*49f80*/  STL.64 [R1+0x100], R20 ;  /* 0x0001001401007387 */ /* 0x000fe40000100a00 */
[----:B------:R-:W-:Y:S02]  /*49f90*/  STL.64 [R1+0x108], R22 ;  /* 0x0001081601007387 */ /* 0x000fe40000100a00 */
[----:B------:R-:W-:-:S02]  /*49fa0*/  IMAD.MOV.U32 R16, RZ, RZ, R12 ;  /* 0x000000ffff107224 */ /* 0x000fc400078e000c */
[----:B------:R-:W-:Y:S01]  /*49fb0*/  IMAD.MOV.U32 R3, RZ, RZ, R13 ;  /* 0x000000ffff037224 */ /* 0x000fe200078e000d */
[----:B------:R-:W-:Y:S04]  /*49fc0*/  LDS R12, [R0+0x98280] ;  /* 0x09828000000c7984 */ /* 0x000fe80000000800 */
[----:B------:R-:W-:Y:S01]  /*49fd0*/  LDS R13, [R2+0x98280] ;  /* 0x09828000020d7984 */ /* 0x000fe20000000800 */
[----:B--2---:R-:W-:Y:S03]  /*49fe0*/  HMMA.1688.F32.TF32 R24, R24, R8, R4 ;  /* 0x000000081818723c */ /* 0x004fe60000081004 */
        /* <DEDUP_REMOVED lines=8> */
[----:B---3--:R-:W3:Y:S04]  /*4a070*/  LDL.LU.64 R24, [R1] ;  /* 0x0000000001187983 */ /* 0x008ee80000300a00 */
[----:B---3--:R-:W-:Y:S01]  /*4a080*/  STL.64 [R1+0x1e08], R24 ;  /* 0x001e081801007387 */ /* 0x008fe20000100a00 */
[----:B-1----:R-:W-:Y:S02]  /*4a090*/  STL.64 [R1+0x1e18], R10 ;  /* 0x001e180a01007387 */ /* 0x002fe40000100a00 */
[----:B--2---:R-:W-:Y:S02]  /*4a0a0*/  STL.64 [R1+0x1e10], R8 ;  /* 0x001e100801007387 */ /* 0x004fe40000100a00 */
[----:B------:R-:W-:Y:S01]  /*4a0b0*/  STL.64 [R1+0x1d80], R14 ;  /* 0x001d800e01007387 */ /* 0x000fe20000100a00 */
[----:B------:R1:W-:Y:S04]  /*4a0c0*/  STL.64 [R1+0x1d78], R12 ;  /* 0x001d780c01007387 */ /* 0x0003e80000100a00 */
        /* <DEDUP_REMOVED lines=8> */
[----:B------:R-:W2:Y:S04]  /*4a150*/  LDL.64 R20, [R1+0xb0] ;  /* 0x0000b00001147983 */ /* 0x000ea80000100a00 */
[----:B--2---:R1:W-:Y:S04]  /*4a160*/  STL.64 [R1+0x1e48], R20 ;  /* 0x001e481401007387 */ /* 0x0043e80000100a00 */
[----:B-1----:R-:W2:Y:S01]  /*4a170*/  LDL.LU R20, [R1+0x3d0] ;  /* 0x0003d00001147983 */ /* 0x002ea20000300800 */
[----:B------:R-:W2:Y:S02]  /*4a180*/  LDL.LU R21, [R1+0x3d4] ;  /* 0x0003d40001157983 */ /* 0x000ea40000300800 */
[----:B------:R-:W2:Y:S02]  /*4a190*/  LDL.LU R22, [R1+0x3d8] ;  /* 0x0003d80001167983 */ /* 0x000ea40000300800 */
[----:B------:R-:W2:Y:S02]  /*4a1a0*/  LDL.LU R23, [R1+0x3dc] ;  /* 0x0003dc0001177983 */ /* 0x000ea40000300800 */
[----:B--2---:R-:W-:Y:S01]  /*4a1b0*/  STL.64 [R1+0x1e58], R22 ;  /* 0x001e581601007387 */ /* 0x004fe20000100a00 */
[----:B------:R-:W-:Y:S02]  /*4a1c0*/  STL.64 [R1+0x1e50], R20 ;  /* 0x001e501401007387 */ /* 0x000fe40000100a00 */
[----:B------:R-:W-:Y:S02]  /*4a1d0*/  STL.64 [R1+0x1e28], R10 ;  /* 0x001e280a01007387 */ /* 0x000fe40000100a00 */
[----:B----4-:R1:W-:Y:S02]  /*4a1e0*/  STL.64 [R1+0x1e20], R8 ;  /* 0x001e200801007387 */ /* 0x0103e40000100a00 */
[----:B-1----:R-:W2:Y:S04]  /*4a1f0*/  LDL.64 R8, [R1+0x90] ;  /* 0x0000900001087983 */ /* 0x002ea80000100a00 */
        /* <DEDUP_REMOVED lines=11> */
[----:B------:R-:W4:Y:S01]  /*4a2b0*/  LDL.64 R24, [R1+0x80] ;  /* 0x0000800001187983 */ /* 0x000f220000100a00 */
[----:B------:R-:W-:-:S02]  /*4a2c0*/  IMAD.MOV.U32 R20, RZ, RZ, R18 ;  /* 0x000000ffff147224 */ /* 0x000fc400078e0012 */
[----:B------:R-:W-:Y:S02]  /*4a2d0*/  IMAD.MOV.U32 R21, RZ, RZ, R17 ;  /* 0x000000ffff157224 */ /* 0x000fe400078e0011 */
[----:B------:R-:W1:Y:S01]  /*4a2e0*/  LDS R18, [R0+0x99300] ;  /* 0x0993000000127984 */ /* 0x000e620000000800 */
[----:B------:R-:W-:Y:S04]  /*4a2f0*/  LDS R17, [R2+0x98300] ;  /* 0x0983000002117984 */ /* 0x000fe80000000800 */
[----:B----4-:R4:W-:Y:S04]  /*4a300*/  STL.64 [R1+0x1e30], R24 ;  /* 0x001e301801007387 */ /* 0x0109e80000100a00 */
[----:B----4-:R-:W4:Y:S01]  /*4a310*/  LDL.LU R24, [R1+0x3a0] ;  /* 0x0003a00001187983 */ /* 0x010f220000300800 */
[----:B------:R-:W4:Y:S02]  /*4a320*/  LDL.LU R25, [R1+0x3a4] ;  /* 0x0003a40001197983 */ /* 0x000f240000300800 */
[----:B------:R-:W4:Y:S02]  /*4a330*/  LDL.LU R26, [R1+0x3a8] ;  /* 0x0003a800011a7983 */ /* 0x000f240000300800 */
[----:B------:R-:W4:Y:S01]  /*4a340*/  LDL.LU R27, [R1+0x3ac] ;  /* 0x0003ac00011b7983 */ /* 0x000f220000300800 */
[----:B---3--:R-:W-:Y:S01]  /*4a350*/  STL.64 [R1+0x1d90], R14 ;  /* 0x001d900e01007387 */ /* 0x008fe20000100a00 */
[----:B------:R3:W-:Y:S02]  /*4a360*/  STL.64 [R1+0x1d88], R12 ;  /* 0x001d880c01007387 */ /* 0x0007e40000100a00 */
[----:B---3--:R-:W-:-:S02]  /*4a370*/  IMAD.MOV.U32 R12, RZ, RZ, R16 ;  /* 0x000000ffff0c7224 */ /* 0x008fc400078e0010 */
[----:B------:R-:W3:Y:S04]  /*4a380*/  LDS R16, [R0+0x98300] ;  /* 0x0983000000107984 */ /* 0x000ee80000000800 */
[----:B-1----:R-:W-:Y:S04]  /*4a390*/  STL.64 [R1+0x1d30], R18 ;  /* 0x001d301201007387 */ /* 0x002fe80000100a00 */
[----:B---3--:R1:W-:Y:S04]  /*4a3a0*/  STL.64 [R1+0x1d28], R16 ;  /* 0x001d281001007387 */ /* 0x0083e80000100a00 */
[----:B-1----:R-:W3:Y:S01]  /*4a3b0*/  LDL.LU R16, [R1+0x1b0] ;  /* 0x0001b00001107983 */ /* 0x002ee20000300800 */
[----:B------:R-:W3:Y:S02]  /*4a3c0*/  LDL.LU R17, [R1+0x1b4] ;  /* 0x0001b40001117983 */ /* 0x000ee40000300800 */
[----:B------:R-:W3:Y:S02]  /*4a3d0*/  LDL.LU R18, [R1+0x1b8] ;  /* 0x0001b80001127983 */ /* 0x000ee40000300800 */
[----:B------:R-:W3:Y:S01]  /*4a3e0*/  LDL.LU R19, [R1+0x1bc] ;  /* 0x0001bc0001137983 */ /* 0x000ee20000300800 */
[C---:B--2---:R-:W-:Y:S01]  /*4a3f0*/  HMMA.1688.F32.TF32 R20, R4.reuse, R20, R8 ;  /* 0x000000140414723c */ /* 0x044fe20000081008 */
[----:B---3--:R-:W-:Y:S01]  /*4a400*/  STL.64 [R1+0x1d60], R18 ;  /* 0x001d601201007387 */ /* 0x008fe20000100a00 */
[----:B------:R1:W-:Y:S03]  /*4a410*/  STL.64 [R1+0x1d58], R16 ;  /* 0x001d581001007387 */ /* 0x0003e60000100a00 */
[----:B-1----:R-:W2:Y:S01]  /*4a420*/  LDL.64 R16, [R1+0xc0] ;  /* 0x0000c00001107983 */ /* 0x002ea20000100a00 */
[----:B------:R-:W3:Y:S02]  /*4a430*/  LDL.LU.64 R10, [R1+0x1e68] ;  /* 0x001e6800010a7983 */ /* 0x000ee40000300a00 */
[----:B------:R-:W3:Y:S11]  /*4a440*/  LDL.LU.64 R8, [R1+0x1e60] ;  /* 0x001e600001087983 */ /* 0x000ef60000300a00 */
[----:B------:R-:W-:Y:S04]  /*4a450*/  @!UPT UIADD3 URZ, URZ, URZ, URZ ;  /* 0x0000003f3f3ff290 */ /* 0x000fe8000fffe03f */
[----:B------:R-:W-:Y:S01]  /*4a460*/  STL.64 [R1+0x3e0], R20 ;  /* 0x0003e01401007387 */ /* 0x000fe20000100a00 */
[----:B------:R1:W-:Y:S04]  /*4a470*/  STL.64 [R1+0x3e8], R22 ;  /* 0x0003e81601007387 */ /* 0x0003e80000100a00 */
[----:B-1----:R-:W2:Y:S01]  /*4a480*/  LDL.LU.64 R22, [R1+0x1e58] ;  /* 0x001e580001167983 */ /* 0x002ea20000300a00 */
        /* <DEDUP_REMOVED lines=11> */
[----:B------:R-:W2:Y:S02]  /*4a540*/  LDL.LU R19, [R1+0x3cc] ;  /* 0x0003cc0001137983 */ /* 0x000ea40000300800 */
[----:B------:R-:W-:Y:S01]  /*4a550*/  IMAD.MOV.U32 R13, RZ, RZ, R3 ;  /* 0x000000ffff0d7224 */ /* 0x000fe200078e0003 */
[C---:B--2---:R-:W-:Y:S01]  /*4a560*/  HMMA.1688.F32.TF32 R16, R4.reuse, R20, R16 ;  /* 0x000000140410723c */ /* 0x044fe20000081010 */
[----:B------:R-:W-:Y:S11]  /*4a570*/  IMAD.MOV.U32 R3, RZ, RZ, R21 ;  /* 0x000000ffff037224 */ /* 0x000ff600078e0015 */
[----:B------:R-:W-:Y:S11]  /*4a580*/  @!UPT UIADD3 URZ, URZ, URZ, URZ ;  /* 0x0000003f3f3ff290 */ /* 0x000ff6000fffe03f */
[----:B------:R-:W-:Y:S01]  /*4a590*/  STL.64 [R1+0x3c0], R16 ;  /* 0x0003c01001007387 */ /* 0x000fe20000100a00 */
[----:B------:R1:W-:Y:S02]  /*4a5a0*/  STL.64 [R1+0x3c8], R18 ;  /* 0x0003c81201007387 */ /* 0x0003e40000100a00 */
[----:B-1----:R-:W-:Y:S02]  /*4a5b0*/  IMAD.MOV.U32 R18, RZ, RZ, R20 ;  /* 0x000000ffff127224 */ /* 0x002fe400078e0014 */
[----:B------:R-:W3:Y:S02]  /*4a5c0*/  LDL.LU.64 R20, [R1+0x1e40] ;  /* 0x001e400001147983 */ /* 0x000ee40000300a00 */
[C---:B---3--:R-:W-:Y:S11]  /*4a5d0*/  HMMA.1688.F32.TF32 R8, R4.reuse, R20, R8 ;  /* 0x000000140408723c */ /* 0x048ff60000081008 */
[----:B------:R-:W-:Y:S11]  /*4a5e0*/  @!UPT UIADD3 URZ, URZ, URZ, URZ ;  /* 0x0000003f3f3ff290 */ /* 0x000ff6000fffe03f */
[----:B------:R-:W-:Y:S01]  /*4a5f0*/  @!UPT UIADD3 URZ, URZ, URZ, URZ ;  /* 0x0000003f3f3ff290 */ /* 0x000fe2000fffe03f */
[----:B------:R1:W-:Y:S01]  /*4a600*/  STL.64 [R1+0x3b0], R8 ;  /* 0x0003b00801007387 */ /* 0x0003e20000100a00 */
[----:B------:R-:W-:Y:S03]  /*4a610*/  STL.64 [R1+0x3b8], R10 ;  /* 0x0003b80a01007387 */ /* 0x000fe60000100a00 */
[----:B-1----:R-:W4:Y:S01]  /*4a620*/  LDL.LU.64 R8, [R1+0x1e38] ;  /* 0x001e380001087983 */ /* 0x002f220000300a00 */
[----:B------:R1:W-:Y:S03]  /*4a630*/  STL.64 [R1+0x1dd8], R20 ;  /* 0x001dd81401007387 */ /* 0x0003e60000100a00 */
[----:B-1----:R-:W2:Y:S01]  /*4a640*/  LDL.LU R20, [R1+0x380] ;  /* 0x0003800001147983 */ /* 0x002ea20000300800 */
[----:B------:R-:W2:Y:S02]  /*4a650*/  LDL.LU R21, [R1+0x384] ;  /* 0x0003840001157983 */ /* 0x000ea40000300800 */
[----:B------:R-:W2:Y:S02]  /*4a660*/  LDL.LU R22, [R1+0x388] ;  /* 0x0003880001167983 */ /* 0x000ea40000300800 */
[----:B------:R-:W2:Y:S01]  /*4a670*/  LDL.LU R23, [R1+0x38c] ;  /* 0x00038c0001177983 */ /* 0x000ea20000300800 */
[----:B----4-:R-:W-:Y:S01]  /*4a680*/  HMMA.1688.F32.TF32 R24, R4, R8, R24 ;  /* 0x000000080418723c */ /* 0x010fe20000081018 */
[----:B------:R-:W-:-:S02]  /*4a690*/  IMAD.MOV.U32 R15, RZ, RZ, R8 ;  /* 0x000000ffff0f7224 */ /* 0x000fc400078e0008 */
[----:B------:R-:W-:Y:S11]  /*4a6a0*/  IMAD.MOV.U32 R14, RZ, RZ, R9 ;  /* 0x000000ffff0e7224 */ /* 0x000ff600078e0009 */
[----:B------:R-:W-:Y:S09]  /*4a6b0*/  @!UPT UIADD3 URZ, URZ, URZ, URZ ;  /* 0x0000003f3f3ff290 */ /* 0x000ff2000fffe03f */
[----:B------:R1:W-:Y:S01]  /*4a6c0*/  STL.64 [R1+0x3a0], R24 ;  /* 0x0003a01801007387 */ /* 0x0003e20000100a00 */
[----:B------:R-:W-:Y:S03]  /*4a6d0*/  STL.64 [R1+0x3a8], R26 ;  /* 0x0003a81a01007387 */ /* 0x000fe60000100a00 */
[----:B-1----:R-:W3:Y:S01]  /*4a6e0*/  LDL.LU.64 R24, [R1+0x1e30] ;  /* 0x001e300001187983 */ /* 0x002ee20000300a00 */
[----:B------:R-:W3:Y:S02]  /*4a6f0*/  LDL.LU.64 R10, [R1+0x1e28] ;  /* 0x001e2800010a7983 */ /* 0x000ee40000300a00 */
[----:B------:R-:W3:Y:S01]  /*4a700*/  LDL.LU.64 R8, [R1+0x1e20] ;  /* 0x001e200001087983 */ /* 0x000ee20000300a00 */
[C---:B--2---:R-:W-:Y:S08]  /*4a710*/  HMMA.1688.F32.TF32 R20, R4.reuse, R12, R20 ;  /* 0x0000000c0414723c */ /* 0x044ff00000081014 */
        /* <DEDUP_REMOVED lines=9> */
[----:B------:R1:W-:Y:S01]  /*4a7b0*/  STL.64 [R1+0x1da0], R12 ;  /* 0x001da00c01007387 */ /* 0x0003e20000100a00 */
[----:B------:R4:W-:Y:S01]  /*4a7c0*/  STL.64 [R1+0x380], R20 ;  /* 0x0003801401007387 */ /* 0x0009e20000100a00 */
[----:B------:R4:W-:Y:S02]  /*4a7d0*/  STL.64 [R1+0x388], R22 ;  /* 0x0003881601007387 */ /* 0x0009e40000100a00 */
[----:B-1----:R-:W-:-:S02]  /*4a7e0*/  IMAD.MOV.U32 R12, RZ, RZ, R17 ;  /* 0x000000ffff0c7224 */ /* 0x002fc400078e0011 */
[----:B------:R-:W-:-:S05]  /*4a7f0*/  IMAD.MOV.U32 R13, RZ, RZ, R16 ;  /* 0x000000ffff0d7224 */ /* 0x000fca00078e0010 */
[----:B------:R-:W-:Y:S01]  /*4a800*/  STL.64 [R1+0x1db8], R12 ;  /* 0x001db80c01007387 */ /* 0x000fe20000100a00 */
[----:B----4-:R-:W4:Y:S02]  /*4a810*/  LDL.LU R20, [R1+0x2c0] ;  /* 0x0002c00001147983 */ /* 0x010f240000300800 */
[----:B------:R-:W4:Y:S02]  /*4a820*/  LDL.LU R21, [R1+0x2c4] ;  /* 0x0002c40001157983 */ /* 0x000f240000300800 */
[----:B------:R-:W2:Y:S01]  /*4a830*/  LDL.LU R22, [R1+0x2c8] ;  /* 0x0002c80001167983 */ /* 0x000ea20000300800 */
[----:B------:R-:W2:Y:S01]  /*4a840*/  LDL.LU R23, [R1+0x2cc] ;  /* 0x0002cc0001177983 */ /* 0x000ea20000300800 */
[----:B------:R-:W3:Y:S03]  /*4a850*/  LDL.64 R16, [R1+0xd0] ;  /* 0x0000d00001107983 */ /* 0x000ee60000100a00 */
[----:B--2---:R-:W-:Y:S01]  /*4a860*/  STL.64 [R1+0x1de8], R22 ;  /* 0x001de81601007387 */ /* 0x004fe20000100a00 */
[----:B----4-:R1:W-:Y:S03]  /*4a870*/  STL.64 [R1+0x1de0], R20 ;  /* 0x001de01401007387 */ /* 0x0103e60000100a00 */
[----:B-1----:R-:W2:Y:S01]  /*4a880*/  LDL.LU R20, [R1+0x2d0] ;  /* 0x0002d00001147983 */ /* 0x002ea20000300800 */
[----:B------:R-:W2:Y:S02]  /*4a890*/  LDL.LU R21, [R1+0x2d4] ;  /* 0x0002d40001157983 */ /* 0x000ea40000300800 */
[----:B------:R-:W4:Y:S02]  /*4a8a0*/  LDL.LU R22, [R1+0x2d8] ;  /* 0x0002d80001167983 */ /* 0x000f240000300800 */
[----:B------:R-:W4:Y:S02]  /*4a8b0*/  LDL.LU R23, [R1+0x2dc] ;  /* 0x0002dc0001177983 */ /* 0x000f240000300800 */
[----:B------:R-:W-:-:S02]  /*4a8c0*/  IMAD.MOV.U32 R12, RZ, RZ, R15 ;  /* 0x000000ffff0c7224 */ /* 0x000fc400078e000f */
[----:B------:R-:W-:Y:S01]  /*4a8d0*/  IMAD.MOV.U32 R13, RZ, RZ, R14 ;  /* 0x000000ffff0d7224 */ /* 0x000fe200078e000e */
[----:B----4-:R-:W-:Y:S01]  /*4a8e0*/  STL.64 [R1+0x1e00], R22 ;  /* 0x001e001601007387 */ /* 0x010fe20000100a00 */
[----:B--2---:R1:W-:Y:S03]  /*4a8f0*/  STL.64 [R1+0x1df8], R20 ;  /* 0x001df81401007387 */ /* 0x0043e60000100a00 */
[----:B-1----:R-:W2:Y:S01]  /*4a900*/  LDL.LU R20, [R1+0x2e0] ;  /* 0x0002e00001147983 */ /* 0x002ea20000300800 */
[----:B------:R-:W2:Y:S02]  /*4a910*/  LDL.LU R21, [R1+0x2e4] ;  /* 0x0002e40001157983 */ /* 0x000ea40000300800 */
[----:B------:R-:W2:Y:S02]  /*4a920*/  LDL.LU R22, [R1+0x2e8] ;  /* 0x0002e80001167983 */ /* 0x000ea40000300800 */
[----:B------:R-:W2:Y:S01]  /*4a930*/  LDL.LU R23, [R1+0x2ec] ;  /* 0x0002ec0001177983 */ /* 0x000ea20000300800 */
[----:B------:R1:W-:Y:S04]  /*4a940*/  STL.64 [R1+0x1dd0], R12 ;  /* 0x001dd00c01007387 */ /* 0x0003e80000100a00 */
[----:B-1----:R-:W3:Y:S01]  /*4a950*/  LDL.LU R12, [R1+0x2f0] ;  /* 0x0002f000010c7983 */ /* 0x002ee20000300800 */
[----:B------:R-:W3:Y:S02]  /*4a960*/  LDL.LU R13, [R1+0x2f4] ;  /* 0x0002f400010d7983 */ /* 0x000ee40000300800 */
[----:B------:R-:W3:Y:S02]  /*4a970*/  LDL.LU R14, [R1+0x2f8] ;  /* 0x0002f800010e7983 */ /* 0x000ee40000300800 */
[----:B------:R-:W3:Y:S02]  /*4a980*/  LDL.LU R15, [R1+0x2fc] ;  /* 0x0002fc00010f7983 */ /* 0x000ee40000300800 */
[----:B---3--:R-:W-:Y:S01]  /*4a990*/  HMMA.1688.F32.TF32 R4, R4, R24, R12 ;  /* 0x000000180404723c */ /* 0x008fe2000008100c */
[----:B------:R-:W3:Y:S11]  /*4a9a0*/  LDL.LU R12, [R1+0x2b0] ;  /* 0x0002b000010c7983 */ /* 0x000ef60000300800 */
[----:B------:R-:W-:Y:S11]  /*4a9b0*/  @!UPT UIADD3 URZ, URZ, URZ, URZ ;  /* 0x0000003f3f3ff290 */ /* 0x000ff6000fffe03f */
[----:B------:R-:W-:Y:S01]  /*4a9c0*/  STL.64 [R1+0x2f0], R4 ;  /* 0x0002f00401007387 */ /* 0x000fe20000100a00 */
[----:B------:R-:W-:Y:S02]  /*4a9d0*/  STL.64 [R1+0x2f8], R6 ;  /* 0x0002f80601007387 */ /* 0x000fe40000100a00 */
[----:B------:R-:W3:Y:S02]  /*4a9e0*/  LDL.LU R13, [R1+0x2b4] ;  /* 0x0002b400010d7983 */ /* 0x000ee40000300800 */
[----:B------:R-:W3:Y:S01]  /*4a9f0*/  LDL.LU R14, [R1+0x2b8] ;  /* 0x0002b800010e7983 */ /* 0x000ee20000300800 */
[----:B------:R-:W3:Y:S01]  /*4aa00*/  LDL.LU R15, [R1+0x2bc] ;  /* 0x0002bc00010f7983 */ /* 0x000ee20000300800 */
[----:B------:R1:W-:Y:S03]  /*4aa10*/  STL.64 [R1+0x1d98], R24 ;  /* 0x001d981801007387 */ /* 0x0003e60000100a00 */
[----:B-1----:R-:W4:Y:S01]  /*4aa20*/  LDL.LU R24, [R1+0x280] ;  /* 0x0002800001187983 */ /* 0x002f220000300800 */
[----:B------:R-:W4:Y:S02]  /*4aa30*/  LDL.LU R25, [R1+0x284] ;  /* 0x0002840001197983 */ /* 0x000f240000300800 */
[----:B------:R-:W3:Y:S02]  /*4aa40*/  LDL.LU R26, [R1+0x288] ;  /* 0x00028800011a7983 */ /* 0x000ee40000300800 */
[----:B------:R-:W3:Y:S01]  /*4aa50*/  LDL.LU R27, [R1+0x28c] ;  /* 0x00028c00011b7983 */ /* 0x000ee20000300800 */
[----:B--2---:R-:W-:Y:S01]  /*4aa60*/  HMMA.1688.F32.TF32 R20, R8, R16, R20 ;  /* 0x000000100814723c */ /* 0x004fe20000081014 */
[----:B---3--:R-:W-:Y:S01]  /*4aa70*/  STL.64 [R1+0x1db0], R26 ;  /* 0x001db01a01007387 */ /* 0x008fe20000100a00 */
[----:B----4-:R1:W-:Y:S03]  /*4aa80*/  STL.64 [R1+0x1da8], R24 ;  /* 0x001da81801007387 */ /* 0x0103e60000100a00 */
[----:B-1----:R-:W2:Y:S01]  /*4aa90*/  LDL.LU R24, [R1+0x290] ;  /* 0x0002900001187983 */ /* 0x002ea20000300800 */
[----:B------:R-:W2:Y:S02]  /*4aaa0*/  LDL.LU R25, [R1+0x294] ;  /* 0x0002940001197983 */ /* 0x000ea40000300800 */
[----:B------:R-:W3:Y:S02]  /*4aab0*/  LDL.LU R26, [R1+0x298] ;  /* 0x00029800011a7983 */ /* 0x000ee40000300800 */
[----:B------:R-:W3:Y:S02]  /*4aac0*/  LDL.LU R27, [R1+0x29c] ;  /* 0x00029c00011b7983 */ /* 0x000ee40000300800 */
[----:B------:R-:W-:-:S02]  /*4aad0*/  IMAD.MOV.U32 R5, RZ, RZ, R3 ;  /* 0x000000ffff057224 */ /* 0x000fc400078e0003 */
        /* <DEDUP_REMOVED lines=20> */
[----:B------:R-:W-:Y:S02]  /*4ac20*/  IMAD.MOV.U32 R4, RZ, RZ, R18 ;  /* 0x000000ffff047224 */ /* 0x000fe400078e0012 */
[----:B------:R-:W-:Y:S05]  /*4ac30*/  STL.64 [R1+0x1d68], R16 ;  /* 0x001d681001007387 */ /* 0x000fea0000100a00 */
[C---:B---3--:R-:W-:Y:S11]  /*4ac40*/  HMMA.1688.F32.TF32 R20, R8.reuse, R4, R20 ;  /* 0x000000040814723c */ /* 0x048ff60000081014 */
[----:B------:R-:W-:Y:S11]  /*4ac50*/  @!UPT UIADD3 URZ, URZ, URZ, URZ ;  /* 0x0000003f3f3ff290 */ /* 0x000ff6000fffe03f */
[----:B------:R-:W-:Y:S01]  /*4ac60*/  @!UPT UIADD3 URZ, URZ, URZ, URZ ;  /* 0x0000003f3f3ff290 */ /* 0x000fe2000fffe03f */
[----:B------:R1:W-:Y:S01]  /*4ac70*/  STL.64 [R1+0x2c0], R20 ;  /* 0x0002c01401007387 */ /* 0x0003e20000100a00 */
[----:B------:R-:W-:Y:S03]  /*4ac80*/  STL.64 [R1+0x2c8], R22 ;  /* 0x0002c81601007387 */ /* 0x000fe60000100a00 */
[----:B-1----:R-:W3:Y:S01]  /*4ac90*/  LDL.LU.64 R20, [R1+0x1dd8] ;  /* 0x001dd80001147983 */ /* 0x002ee20000300a00 */
[----:B------:R1:W-:Y:S02]  /*4aca0*/  STL.64 [R1+0x1d70], R4 ;  /* 0x001d700401007387 */ /* 0x0003e40000100a00 */
[----:B------:R-:W-:Y:S01]  /*4acb0*/  IMAD.MOV.U32 R16, RZ, RZ, R6 ;  /* 0x000000ffff107224 */ /* 0x000fe200078e0006 */
[----:B-1----:R-:W4:Y:S01]  /*4acc0*/  LDL.LU R4, [R1+0x1e0] ;  /* 0x0001e00001047983 */ /* 0x002f220000300800 */
[----:B------:R-:W4:Y:S02]  /*4acd0*/  LDL.LU R5, [R1+0x1e4] ;  /* 0x0001e40001057983 */ /* 0x000f240000300800 */
[----:B------:R-:W4:Y:S02]  /*4ace0*/  LDL.LU R6, [R1+0x1e8] ;  /* 0x0001e80001067983 */ /* 0x000f240000300800 */
[----:B------:R-:W4:Y:S01]  /*4acf0*/  LDL.LU R7, [R1+0x1ec] ;  /* 0x0001ec0001077983 */ /* 0x000f220000300800 */
[C---:B---3--:R-:W-:Y:S11]  /*4ad00*/  HMMA.1688.F32.TF32 R12, R8.reuse, R20, R12 ;  /* 0x00000014080c723c */ /* 0x048ff6000008100c */
[----:B------:R-:W-:Y:S11]  /*4ad10*/  @!UPT UIADD3 URZ, URZ, URZ, URZ ;  /* 0x0000003f3f3ff290 */ /* 0x000ff6000fffe03f */
[----:B------:R-:W-:Y:S01]  /*4ad20*/  @!UPT UIADD3 URZ, URZ, URZ, URZ ;  /* 0x0000003f3f3ff290 */ /* 0x000fe2000fffe03f */
        /* <DEDUP_REMOVED lines=41> */
[----:B------:R-:W3:Y:S11]  /*4afc0*/  LDL.LU.64 R4, [R1+0x1d70] ;  /* 0x001d700001047983 */ /* 0x000ef60000300a00 */
[----:B------:R-:W-:Y:S11]  /*4afd0*/  @!UPT UIADD3 URZ, URZ, URZ, URZ ;  /* 0x0000003f3f3ff290 */ /* 0x000ff6000fffe03f */
[----:B------:R1:W-:Y:S01]  /*4afe0*/  STL.64 [R1+0x1e0], R16 ;  /* 0x0001e01001007387 */ /* 0x0003e20000100a00 */
[----:B------:R4:W-:Y:S03]  /*4aff0*/  STL.64 [R1+0x1e8], R18 ;  /* 0x0001e81201007387 */ /* 0x0009e60000100a00 */
[----:B-1----:R-:W2:Y:S02]  /*4b000*/  LDL.LU.64 R16, [R1+0x1d68] ;  /* 0x001d680001107983 */ /* 0x002ea40000300a00 */
[C---:B--2---:R-:W-:Y:S01]  /*4b010*/  HMMA.1688.F32.TF32 R24, R12.reuse, R16, R24 ;  /* 0x000000100c18723c */ /* 0x044fe20000081018 */
[----:B------:R-:W-:Y:S02]  /*4b020*/  IMAD.MOV.U32 R29, RZ, RZ, R16 ;  /* 0x000000ffff1d7224 */ /* 0x000fe400078e0010 */
[----:B------:R-:W-:Y:S11]  /*4b030*/  IMAD.MOV.U32 R3, RZ, RZ, R17 ;  /* 0x000000ffff037224 */ /* 0x000ff600078e0011 */
[----:B------:R-:W-:Y:S09]  /*4b040*/  @!UPT UIADD3 URZ, URZ, URZ, URZ ;  /* 0x0000003f3f3ff290 */ /* 0x000ff2000fffe03f */
[----:B------:R1:W-:Y:S01]  /*4b050*/  STL.64 [R1+0x1d0], R24 ;  /* 0x0001d01801007387 */ /* 0x0003e20000100a00 */
[----:B------:R2:W-:Y:S02]  /*4b060*/  STL.64 [R1+0x1d8], R26 ;  /* 0x0001d81a01007387 */ /* 0x0005e40000100a00 */
[----:B----4-:R-:W4:Y:S02]  /*4b070*/  LDL.LU.64 R18, [R1+0x1d60] ;  /* 0x001d600001127983 */ /* 0x010f240000300a00 */
[----:B------:R-:W4:Y:S01]  /*4b080*/  LDL.LU.64 R16, [R1+0x1d58] ;  /* 0x001d580001107983 */ /* 0x000f220000300a00 */
[C---:B---3--:R-:W-:Y:S01]  /*4b090*/  HMMA.1688.F32.TF32 R8, R12.reuse, R4, R8 ;  /* 0x000000040c08723c */ /* 0x048fe20000081008 */
[----:B-1----:R-:W4:Y:S01]  /*4b0a0*/  LDL.LU R24, [R1+0x1a0] ;  /* 0x0001a00001187983 */ /* 0x002f220000300800 */
[----:B------:R-:W4:Y:S02]  /*4b0b0*/  LDL.LU R25, [R1+0x1a4] ;  /* 0x0001a40001197983 */ /* 0x000f240000300800 */
[----:B--2---:R-:W4:Y:S02]  /*4b0c0*/  LDL.LU R26, [R1+0x1a8] ;  /* 0x0001a800011a7983 */ /* 0x004f240000300800 */
[----:B------:R-:W4:Y:S11]  /*4b0d0*/  LDL.LU R27, [R1+0x1ac] ;  /* 0x0001ac00011b7983 */ /* 0x000f360000300800 */
[----:B------:R-:W-:Y:S06]  /*4b0e0*/  @!UPT UIADD3 URZ, URZ, URZ, URZ ;  /* 0x0000003f3f3ff290 */ /* 0x000fec000fffe03f */
[----:B------:R1:W-:Y:S01]  /*4b0f0*/  STL.64 [R1+0x1c0], R8 ;  /* 0x0001c00801007387 */ /* 0x0003e20000100a00 */
[----:B------:R2:W-:Y:S01]  /*4b100*/  STL.64 [R1+0x1c8], R10 ;  /* 0x0001c80a01007387 */ /* 0x0005e20000100a00 */
[----:B----4-:R-:W-:Y:S11]  /*4b110*/  HMMA.1688.F32.TF32 R4, R12, R20, R16 ;  /* 0x000000140c04723c */ /* 0x010ff60000081010 */
[----:B------:R-:W-:Y:S11]  /*4b120*/  @!UPT UIADD3 URZ, URZ, URZ, URZ ;  /* 0x0000003f3f3ff290 */ /* 0x000ff6000fffe03f */
[----:B------:R-:W-:Y:S01]  /*4b130*/  @!UPT UIADD3 URZ, URZ, URZ, URZ ;  /* 0x0000003f3f3ff290 */ /* 0x000fe2000fffe03f */
[----:B------:R4:W-:Y:S01]  /*4b140*/  STL.64 [R1+0x1b0], R4 ;  /* 0x0001b00401007387 */ /* 0x0009e20000100a00 */
[----:B------:R4:W-:Y:S02]  /*4b150*/  STL.64 [R1+0x1b8], R6 ;  /* 0x0001b80601007387 */ /* 0x0009e40000100a00 */
[----:B-1----:R-:W3:Y:S02]  /*4b160*/  LDL.LU R8, [R1+0x450] ;  /* 0x0004500001087983 */ /* 0x002ee40000300800 */
[----:B------:R-:W3:Y:S01]  /*4b170*/  LDL.LU R9, [R1+0x454] ;  /* 0x0004540001097983 */ /* 0x000ee20000300800 */
[----:B--2---:R-:W2:Y:S01]  /*4b180*/  LDL.LU R10, [R1+0x458] ;  /* 0x00045800010a7983 */ /* 0x004ea20000300800 */
[----:B------:R-:W2:Y:S03]  /*4b190*/  LDL.LU R11, [R1+0x45c] ;  /* 0x00045c00010b7983 */ /* 0x000ea60000300800 */
[----:B----4-:R-:W4:Y:S01]  /*4b1a0*/  LDL.LU R4, [R1+0x460] ;  /* 0x0004600001047983 */ /* 0x010f220000300800 */
[----:B------:R-:W4:Y:S02]  /*4b1b0*/  LDL.LU R5, [R1+0x464] ;  /* 0x0004640001057983 */ /* 0x000f240000300800 */
[----:B------:R-:W2:Y:S02]  /*4b1c0*/  LDL.LU R6, [R1+0x468] ;  /* 0x0004680001067983 */ /* 0x000ea40000300800 */
[----:B------:R-:W2:Y:S02]  /*4b1d0*/  LDL.LU R7, [R1+0x46c] ;  /* 0x00046c0001077983 */ /* 0x000ea40000300800 */
[----:B------:R-:W-:-:S02]  /*4b1e0*/  IMAD.MOV.U32 R17, RZ, RZ, R20 ;  /* 0x000000ffff117224 */ /* 0x000fc400078e0014 */
[----:B------:R-:W-:Y:S01]  /*4b1f0*/  IMAD.MOV.U32 R16, RZ, RZ, R21 ;  /* 0x000000ffff107224 */ /* 0x000fe200078e0015 */
[----:B--2---:R-:W-:Y:S01]  /*4b200*/  STL.64 [R1+0x1cc8], R6 ;  /* 0x001cc80601007387 */ /* 0x004fe20000100a00 */
[----:B----4-:R1:W-:Y:S03]  /*4b210*/  STL.64 [R1+0x1cc0], R4 ;  /* 0x001cc00401007387 */ /* 0x0103e60000100a00 */
[----:B-1----:R-:W2:Y:S01]  /*4b220*/  LDL.LU.64 R4, [R1+0x90] ;  /* 0x0000900001047983 */ /* 0x002ea20000300a00 */
[----:B------:R-:W-:Y:S02]  /*4b230*/  STL.64 [R1+0x1cb8], R10 ;  /* 0x001cb80a01007387 */ /* 0x000fe40000100a00 */
[----:B---3--:R1:W-:Y:S02]  /*4b240*/  STL.64 [R1+0x1cb0], R8 ;  /* 0x001cb00801007387 */ /* 0x0083e40000100a00 */
[----:B-1----:R-:W3:Y:S01]  /*4b250*/  LDL.LU.64 R8, [R1+0x80] ;  /* 0x0000800001087983 */ /* 0x002ee20000300a00 */
[----:B------:R-:W4:Y:S02]  /*4b260*/  LDL.LU R20, [R1+0x420] ;  /* 0x0004200001147983 */ /* 0x000f240000300800 */
[----:B------:R-:W4:Y:S02]  /*4b270*/  LDL.LU R21, [R1+0x424] ;  /* 0x0004240001157983 */ /* 0x000f240000300800 */
[----:B------:R-:W2:Y:S02]  /*4b280*/  LDL.LU R22, [R1+0x428] ;  /* 0x0004280001167983 */ /* 0x000ea40000300800 */
[----:B------:R-:W-:-:S02]  /*4b290*/  IMAD.MOV.U32 R23, RZ, RZ, R28 ;  /* 0x000000ffff177224 */ /* 0x000fc400078e001c */
[----:B------:R-:W3:Y:S04]  /*4b2a0*/  LDL.LU R28, [R1+0x1d50] ;  /* 0x001d5000011c7983 */ /* 0x000ee80000300800 */
[----:B--2---:R-:W-:Y:S01]  /*4b2b0*/  STL.64 [R1+0x1ca8], R22 ;  /* 0x001ca81601007387 */ /* 0x004fe20000100a00 */
[----:B----4-:R1:W-:Y:S03]  /*4b2c0*/  STL.64 [R1+0x1ca0], R20 ;  /* 0x001ca01401007387 */ /* 0x0103e60000100a00 */
[----:B-1----:R-:W2:Y:S01]  /*4b2d0*/  LDL.LU.64 R20, [R1+0x10] ;  /* 0x0000100001147983 */ /* 0x002ea20000300a00 */
[----:B------:R-:W-:Y:S03]  /*4b2e0*/  HMMA.1688.F32.TF32 R24, R12, R4, R24 ;  /* 0x000000040c18723c */ /* 0x000fe60000081018 */
[----:B--2---:R1:W-:Y:S04]  /*4b2f0*/  STL.64 [R1+0x1d48], R20 ;  /* 0x001d481401007387 */ /* 0x0043e80000100a00 */
[----:B-1----:R-:W3:Y:S01]  /*4b300*/  LDL.LU R20, [R1+0x190] ;  /* 0x0001900001147983 */ /* 0x002ee20000300800 */
[----:B------:R-:W3:Y:S02]  /*4b310*/  LDL.LU R21, [R1+0x194] ;  /* 0x0001940001157983 */ /* 0x000ee40000300800 */
[----:B------:R-:W3:Y:S02]  /*4b320*/  LDL.LU R22, [R1+0x198] ;  /* 0x0001980001167983 */ /* 0x000ee40000300800 */
[----:B------:R-:W3:Y:S01]  /*4b330*/  LDL.LU R23, [R1+0x19c] ;  /* 0x00019c0001177983 */ /* 0x000ee20000300800 */
[----:B------:R1:W-:Y:S10]  /*4b340*/  STL.64 [R1+0x1cd8], R4 ;  /* 0x001cd80401007387 */ /* 0x0003f40000100a00 */
[----:B------:R2:W-:Y:S02]  /*4b350*/  STL.64 [R1+0x1a0], R24 ;  /* 0x0001a01801007387 */ /* 0x0005e40000100a00 */
[----:B------:R4:W-:Y:S02]  /*4b360*/  STL.64 [R1+0x1a8], R26 ;  /* 0x0001a81a01007387 */ /* 0x0009e40000100a00 */
[----:B-1----:R-:W-:-:S02]  /*4b370*/  IMAD.MOV.U32 R5, RZ, RZ, R16 ;  /* 0x000000ffff057224 */ /* 0x002fc400078e0010 */
[----:B------:R-:W-:Y:S01]  /*4b380*/  IMAD.MOV.U32 R4, RZ, RZ, R17 ;  /* 0x000000ffff047224 */ /* 0x000fe200078e0011 */
[----:B------:R-:W3:Y:S01]  /*4b390*/  LDL.LU R16, [R1+0xf0] ;  /* 0x0000f00001107983 */ /* 0x000ee20000300800 */
[----:B------:R-:W3:Y:S02]  /*4b3a0*/  LDL.LU R17, [R1+0xf4] ;  /* 0x0000f40001117983 */ /* 0x000ee40000300800 */
[----:B------:R-:W3:Y:S02]  /*4b3b0*/  LDL.LU R18, [R1+0xf8] ;  /* 0x0000f80001127983 */ /* 0x000ee40000300800 */
[----:B------:R-:W3:Y:S01]  /*4b3c0*/  LDL.LU R19, [R1+0xfc] ;  /* 0x0000fc0001137983 */ /* 0x000ee20000300800 */
[----:B--2---:R-:W2:Y:S01]  /*4b3d0*/  LDL.LU R24, [R1+0x180] ;  /* 0x0001800001187983 */ /* 0x004ea20000300800 */
[----:B------:R-:W2:Y:S02]  /*4b3e0*/  LDL.LU R25, [R1+0x184] ;  /* 0x0001840001197983 */ /* 0x000ea40000300800 */
[----:B----4-:R-:W2:Y:S02]  /*4b3f0*/  LDL.LU R26, [R1+0x188] ;  /* 0x00018800011a7983 */ /* 0x010ea40000300800 */
[----:B------:R-:W2:Y:S01]  /*4b400*/  LDL.LU R27, [R1+0x18c] ;  /* 0x00018c00011b7983 */ /* 0x000ea20000300800 */
[----:B------:R1:W-:Y:S04]  /*4b410*/  STL.64 [R1+0x1cf0], R4 ;  /* 0x001cf00401007387 */ /* 0x0003e80000100a00 */
[----:B-1----:R-:W4:Y:S01]  /*4b420*/  LDL.LU R4, [R1+0x490] ;  /* 0x0004900001047983 */ /* 0x002f220000300800 */
[----:B------:R-:W4:Y:S02]  /*4b430*/  LDL.LU R5, [R1+0x494] ;  /* 0x0004940001057983 */ /* 0x000f240000300800 */
[----:B------:R-:W2:Y:S02]  /*4b440*/  LDL.LU R6, [R1+0x498] ;  /* 0x0004980001067983 */ /* 0x000ea40000300800 */
[----:B------:R-:W2:Y:S01]  /*4b450*/  LDL.LU R7, [R1+0x49c] ;  /* 0x00049c0001077983 */ /* 0x000ea20000300800 */
[----:B---3--:R-:W-:Y:S01]  /*4b460*/  HMMA.1688.F32.TF32 R20, R12, R8, R20 ;  /* 0x000000080c14723c */ /* 0x008fe20000081014 */
[----:B--2---:R-:W-:Y:S01]  /*4b470*/  STL.64 [R1+0x1d10], R6 ;  /* 0x001d100601007387 */ /* 0x004fe20000100a00 */
[----:B----4-:R1:W-:Y:S02]  /*4b480*/  STL.64 [R1+0x1d08], R4 ;  /* 0x001d080401007387 */ /* 0x0103e40000100a00 */
[----:B-1----:R-:W-:-:S02]  /*4b490*/  IMAD.MOV.U32 R4, RZ, RZ, R29 ;  /* 0x000000ffff047224 */ /* 0x002fc400078e001d */
[----:B------:R-:W-:-:S05]  /*4b4a0*/  IMAD.MOV.U32 R5, RZ, RZ, R3 ;  /* 0x000000ffff057224 */ /* 0x000fca00078e0003 */
[----:B------:R1:W-:Y:S04]  /*4b4b0*/  STL.64 [R1+0x1d20], R4 ;  /* 0x001d200401007387 */ /* 0x0003e80000100a00 */
[----:B-1----:R-:W2:Y:S08]  /*4b4c0*/  LDL.LU.64 R4, [R1+0xd0] ;  /* 0x0000d00001047983 */ /* 0x002eb00000300a00 */
[----:B------:R1:W-:Y:S02]  /*4b4d0*/  STL.64 [R1+0x190], R20 ;  /* 0x0001901401007387 */ /* 0x0003e40000100a00 */
[----:B------:R-:W-:Y:S01]  /*4b4e0*/  STL.64 [R1+0x198], R22 ;  /* 0x0001981601007387 */ /* 0x000fe20000100a00 */
[----:B-1----:R-:W3:Y:S01]  /*4b4f0*/  LDL.LU.64 R20, [R1+0x1d48] ;  /* 0x001d480001147983 */ /* 0x002ee20000300a00 */
        /* <DEDUP_REMOVED lines=12> */
[C---:B---3--:R-:W-:Y:S03]  /*4b5c0*/  HMMA.1688.F32.TF32 R24, R12.reuse, R20, R24 ;  /* 0x000000140c18723c */ /* 0x048fe60000081018 */
[----:B----4-:R-:W-:Y:S01]  /*4b5d0*/  STL.64 [R1+0x1d00], R10 ;  /* 0x001d000a01007387 */ /* 0x010fe20000100a00 */
[----:B--2---:R1:W-:Y:S03]  /*4b5e0*/  STL.64 [R1+0x1cf8], R8 ;  /* 0x001cf80801007387 */ /* 0x0043e60000100a00 */
[----:B-1----:R-:W2:Y:S04]  /*4b5f0*/  LDL.LU.64 R8, [R1+0xb0] ;  /* 0x0000b00001087983 */ /* 0x002ea80000300a00 */
[----:B--2---:R1:W-:Y:S04]  /*4b600*/  STL.64 [R1+0x1d18], R8 ;  /* 0x001d180801007387 */ /* 0x0043e80000100a00 */
[----:B-1----:R-:W2:Y:S01]  /*4b610*/  LDL.LU R8, [R1+0x4a0] ;  /* 0x0004a00001087983 */ /* 0x002ea20000300800 */
[----:B------:R-:W2:Y:S02]  /*4b620*/  LDL.LU R9, [R1+0x4a4] ;  /* 0x0004a40001097983 */ /* 0x000ea40000300800 */
[----:B------:R-:W2:Y:S02]  /*4b630*/  LDL.LU R10, [R1+0x4a8] ;  /* 0x0004a800010a7983 */ /* 0x000ea40000300800 */
[----:B------:R-:W2:Y:S03]  /*4b640*/  LDL.LU R11, [R1+0x4ac] ;  /* 0x0004ac00010b7983 */ /* 0x000ea60000300800 */
[----:B------:R1:W-:Y:S01]  /*4b650*/  STL.64 [R1+0x180], R24 ;  /* 0x0001801801007387 */ /* 0x0003e20000100a00 */
[----:B------:R-:W-:Y:S03]  /*4b660*/  STL.64 [R1+0x188], R26 ;  /* 0x0001881a01007387 */ /* 0x000fe60000100a00 */
[----:B-1----:R-:W3:Y:S02]  /*4b670*/  LDL.LU.64 R24, [R1+0x1d38] ;  /* 0x001d380001187983 */ /* 0x002ee40000300a00 */
[----:B---3--:R-:W-:Y:S02]  /*4b680*/  HMMA.1688.F32.TF32 R12, R12, R24, R16 ;  /* 0x000000180c0c723c */ /* 0x008fe40000081010 */
[----:B------:R-:W3:Y:S01]  /*4b690*/  LDL.LU.64 R18, [R1+0x1d30] ;  /* 0x001d300001127983 */ /* 0x000ee20000300a00 */
[----:B------:R-:W3:Y:S11]  /*4b6a0*/  LDL.LU.64 R16, [R1+0x1d28] ;  /* 0x001d280001107983 */ /* 0x000ef60000300a00 */
[----:B------:R-:W-:Y:S09]  /*4b6b0*/  @!UPT UIADD3 URZ, URZ, URZ, URZ ;  /* 0x0000003f3f3ff290 */ /* 0x000ff2000fffe03f */
[----:B------:R1:W-:Y:S01]  /*4b6c0*/  STL.64 [R1+0xf0], R12 ;  /* 0x0000f00c01007387 */ /* 0x0003e20000100a00 */
[----:B------:R4:W-:Y:S03]  /*4b6d0*/  STL.64 [R1+0xf8], R14 ;  /* 0x0000f80e01007387 */ /* 0x0009e60000100a00 */
[----:B-1----:R-:W3:Y:S01]  /*4b6e0*/  LDL.LU R12, [R1+0xe0] ;  /* 0x0000e000010c7983 */ /* 0x002ee20000300800 */
[----:B------:R-:W3:Y:S02]  /*4b6f0*/  LDL.LU R13, [R1+0xe4] ;  /* 0x0000e400010d7983 */ /* 0x000ee40000300800 */
[----:B----4-:R-:W3:Y:S02]  /*4b700*/  LDL.LU R14, [R1+0xe8] ;  /* 0x0000e800010e7983 */ /* 0x010ee40000300800 */
[----:B------:R-:W-:-:S07]  /*4b710*/  IMAD.MOV.U32 R15, RZ, RZ, R28 ;  /* 0x000000ffff0f7224 */ /* 0x000fce00078e001c */
[C---:B---3--:R-:W-:Y:S11]  /*4b720*/  HMMA.1688.F32.TF32 R12, R16.reuse, R4, R12 ;  /* 0x00000004100c723c */ /* 0x048ff6000008100c */
[----:B------:R-:W-:Y:S11]  /*4b730*/  @!UPT UIADD3 URZ, URZ, URZ, URZ ;  /* 0x0000003f3f3ff290 */ /* 0x000ff6000fffe03f */
[----:B------:R-:W-:Y:S01]  /*4b740*/  @!UPT UIADD3 URZ, URZ, URZ, URZ ;  /* 0x0000003f3f3ff290 */ /* 0x000fe2000fffe03f */
[----:B------:R1:W-:Y:S01]  /*4b750*/  STL.64 [R1+0xe0], R12 ;  /* 0x0000e00c01007387 */ /* 0x0003e20000100a00 */
[----:B------:R-:W-:Y:S02]  /*4b760*/  STL.64 [R1+0xe8], R14 ;  /* 0x0000e80e01007387 */ /* 0x000fe40000100a00 */
[----:B-1----:R-:W-:Y:S02]  /*4b770*/  IMAD.MOV.U32 R13, RZ, RZ, R4 ;  /* 0x000000ffff0d7224 */ /* 0x002fe400078e0004 */
[----:B------:R-:W-:Y:S02]  /*4b780*/  IMAD.MOV.U32 R12, RZ, RZ, R5 ;  /* 0x000000ffff0c7224 */ /* 0x000fe400078e0005 */
[----:B------:R-:W2:Y:S01]  /*4b790*/  LDL.LU.64 R4, [R1+0x1d20] ;  /* 0x001d200001047983 */ /* 0x000ea20000300a00 */
[----:B------:R-:W-:Y:S01]  /*4b7a0*/  STL [R1+0x1c9c], R13 ;  /* 0x001c9c0d01007387 */ /* 0x000fe20000100800 */
[C---:B--2---:R-:W-:Y:S02]  /*4b7b0*/  HMMA.1688.F32.TF32 R4, R16.reuse, R4, R8 ;  /* 0x000000041004723c */ /* 0x044fe40000081008 */
        /* <DEDUP_REMOVED lines=9> */
[----:B---3--:R-:W-:Y:S01]  /*4b850*/  HMMA.1688.F32.TF32 R4, R16, R8, R4 ;  /* 0x000000081004723c */ /* 0x008fe20000081004 */
[----:B------:R-:W4:Y:S11]  /*4b860*/  LDL.LU.64 R8, [R1+0x1cf8] ;  /* 0x001cf80001087983 */ /* 0x000f360000300a00 */
[----:B------:R-:W-:Y:S11]  /*4b870*/  @!UPT UIADD3 URZ, URZ, URZ, URZ ;  /* 0x0000003f3f3ff290 */ /* 0x000ff6000fffe03f */
[----:B------:R1:W-:Y:S04]  /*4b880*/  STL.64 [R1+0x60], R4 ;  /* 0x0000600401007387 */ /* 0x0003e80000100a00 */
[----:B-1----:R-:W4:Y:S01]  /*4b890*/  LDL.LU.64 R4, [R1+0x1cf0] ;  /* 0x001cf00001047983 */ /* 0x002f220000300a00 */
[----:B------:R-:W-:Y:S02]  /*4b8a0*/  IMAD.MOV.U32 R28, RZ, RZ, R6 ;  /* 0x000000ffff1c7224 */ /* 0x000fe400078e0006 */
[----:B------:R-:W-:-:S05]  /*4b8b0*/  IMAD.MOV.U32 R3, RZ, RZ, R7 ;  /* 0x000000ffff037224 */ /* 0x000fca00078e0007 */
[----:B------:R-:W-:Y:S01]  /*4b8c0*/  STL [R1+0x18cc], R3 ;  /* 0x0018cc0301007387 */ /* 0x000fe20000100800 */
[----:B------:R-:W-:Y:S01]  /*4b8d0*/  STL [R1+0x18c8], R28 ;  /* 0x0018c81c01007387 */ /* 0x000fe20000100800 */
[C---:B----4-:R-:W-:Y:S02]  /*4b8e0*/  HMMA.1688.F32.TF32 R4, R16.reuse, R4, R8 ;  /* 0x000000041004723c */ /* 0x050fe40000081008 */
[----:B------:R-:W2:Y:S01]  /*4b8f0*/  LDL.LU.64 R10, [R1+0x1ce8] ;  /* 0x001ce800010a7983 */ /* 0x000ea20000300a00 */
[----:B------:R-:W2:Y:S11]  /*4b900*/  LDL.LU.64 R8, [R1+0x1ce0] ;  /* 0x001ce00001087983 */ /* 0x000eb60000300a00 */
[----:B------:R-:W-:Y:S09]  /*4b910*/  @!UPT UIADD3 URZ, URZ, URZ, URZ ;  /* 0x0000003f3f3ff290 */ /* 0x000ff2000fffe03f */
        /* <DEDUP_REMOVED lines=12> */
[----:B---3--:R-:W-:Y:S11]  /*4b9e0*/  HMMA.1688.F32.TF32 R4, R16, R8, R4 ;  /* 0x000000081004723c */ /* 0x008ff60000081004 */
[----:B------:R-:W-:Y:S11]  /*4b9f0*/  @!UPT UIADD3 URZ, URZ, URZ, URZ ;  /* 0x0000003f3f3ff290 */ /* 0x000ff6000fffe03f */
[----:B------:R-:W-:Y:S01]  /*4ba00*/  @!UPT UIADD3 URZ, URZ, URZ, URZ ;  /* 0x0000003f3f3ff290 */ /* 0x000fe2000fffe03f */
[----:B------:R-:W-:Y:S01]  /*4ba10*/  STL.64 [R1+0x30], R4 ;  /* 0x0000300401007387 */ /* 0x000fe20000100a00 */
[----:B------:R1:W-:Y:S02]  /*4ba20*/  STL.64 [R1+0x38], R6 ;  /* 0x0000380601007387 */ /* 0x0003e40000100a00 */
[----:B--2---:R-:W2:Y:S02]  /*4ba30*/  LDL.LU.64 R10, [R1+0x1cb8] ;  /* 0x001cb800010a7983 */ /* 0x004ea40000300a00 */
[----:B-1----:R-:W-:Y:S02]  /*4ba40*/  IMAD.MOV.U32 R7, RZ, RZ, R9 ;  /* 0x000000ffff077224 */ /* 0x002fe400078e0009 */
[----:B------:R-:W-:Y:S02]  /*4ba50*/  IMAD.MOV.U32 R6, RZ, RZ, R8 ;  /* 0x000000ffff067224 */ /* 0x000fe400078e0008 */
[----:B------:R-:W2:Y:S01]  /*4ba60*/  LDL.LU.64 R8, [R1+0x1cb0] ;  /* 0x001cb00001087983 */ /* 0x000ea20000300a00 */
[----:B------:R-:W-:-:S02]  /*4ba70*/  IMAD.MOV.U32 R5, RZ, RZ, R20 ;  /* 0x000000ffff057224 */ /* 0x000fc400078e0014 */
[----:B------:R-:W-:Y:S02]  /*4ba80*/  IMAD.MOV.U32 R4, RZ, RZ, R21 ;  /* 0x000000ffff047224 */ /* 0x000fe400078e0015 */
[----:B------:R-:W3:Y:S01]  /*4ba90*/  LDL.LU.64 R22, [R1+0x1ca8] ;  /* 0x001ca80001167983 */ /* 0x000ee20000300a00 */
[C---:B--2---:R-:W-:Y:S01]  /*4baa0*/  HMMA.1688.F32.TF32 R8, R16.reuse, R20, R8 ;  /* 0x000000141008723c */ /* 0x044fe20000081008 */
[----:B------:R-:W3:Y:S11]  /*4bab0*/  LDL.LU.64 R20, [R1+0x1ca0] ;  /* 0x001ca00001147983 */ /* 0x000ef60000300a00 */
[----:B------:R-:W-:Y:S11]  /*4bac0*/  @!UPT UIADD3 URZ, URZ, URZ, URZ ;  /* 0x0000003f3f3ff290 */ /* 0x000ff6000fffe03f */
[----:B------:R-:W-:Y:S01]  /*4bad0*/  @!UPT UIADD3 URZ, URZ, URZ, URZ ;  /* 0x0000003f3f3ff290 */ /* 0x000fe2000fffe03f */
[----:B------:R-:W-:Y:S02]  /*4bae0*/  IMAD.MOV.U32 R28, RZ, RZ, R11 ;  /* 0x000000ffff1c7224 */ /* 0x000fe400078e000b */
[----:B------:R-:W-:Y:S01]  /*4baf0*/  IMAD.MOV.U32 R3, RZ, RZ, R10 ;  /* 0x000000ffff037224 */ /* 0x000fe200078e000a */
[----:B------:R1:W-:Y:S02]  /*4bb00*/  STL.64 [R1+0x20], R8 ;  /* 0x0000200801007387 */ /* 0x0003e40000100a00 */
[----:B------:R-:W-:Y:S02]  /*4bb10*/  STL [R1+0x1a7c], R28 ;  /* 0x001a7c1c01007387 */ /* 0x000fe40000100800 */
[----:B------:R-:W-:Y:S04]  /*4bb20*/  LDS R10, [R0+0x9b000] ;  /* 0x09b00000000a7984 */ /* 0x000fe80000000800 */
[----:B------:R2:W-:Y:S04]  /*4bb30*/  STL [R1+0x1a78], R3 ;  /* 0x001a780301007387 */ /* 0x0005e80000100800 */
[----:B------:R-:W4:Y:S01]  /*4bb40*/  LDS R11, [R2+0x9b000] ;  /* 0x09b00000020b7984 */ /* 0x000f220000000800 */
[----:B------:R-:W-:Y:S01]  /*4bb50*/  LDS R9, [R2+0x9a000] ;  /* 0x09a0000002097984 */ /* 0x000fe20000000800 */
[----:B---3--:R-:W-:Y:S03]  /*4bb60*/  HMMA.1688.F32.TF32 R20, R16, R24, R20 ;  /* 0x000000181014723c */ /* 0x008fe60000081014 */
[----:B-1----:R-:W-:-:S02]  /*4bb70*/  IMAD.MOV.U32 R8, RZ, RZ, R24 ;  /* 0x000000ffff087224 */ /* 0x002fc400078e0018 */
[----:B--2---:R-:W-:Y:S02]  /*4bb80*/  IMAD.MOV.U32 R3, RZ, RZ, R25 ;  /* 0x000000ffff037224 */ /* 0x004fe400078e0019 */
[----:B------:R-:W-:Y:S01]  /*4bb90*/  IMAD.MOV.U32 R28, RZ, RZ, R7 ;  /* 0x000000ffff1c7224 */ /* 0x000fe200078e0007 */
[----:B------:R-:W-:Y:S04]  /*4bba0*/  LDS R18, [R0+0x9b100] ;  /* 0x09b1000000127984 */ /* 0x000fe80000000800 */
[----:B------:R-:W-:Y:S04]  /*4bbb0*/  LDS R7, [R2+0x99380] ;  /* 0x0993800002077984 */ /* 0x000fe80000000800 */
[----:B------:R-:W-:Y:S04]  /*4bbc0*/  LDS R19, [R2+0x9b100] ;  /* 0x09b1000002137984 */ /* 0x000fe80000000800 */
[----:B------:R-:W-:Y:S04]  /*4bbd0*/  LDS R16, [R0+0x9a100] ;  /* 0x09a1000000107984 */ /* 0x000fe80000000800 */
[----:B------:R-:W-:Y:S04]  /*4bbe0*/  LDS R17, [R2+0x9a100] ;  /* 0x09a1000002117984 */ /* 0x000fe80000000800 */
[----:B------:R1:W-:Y:S01]  /*4bbf0*/  STL.64 [R1+0x1858], R22 ;  /* 0x0018581601007387 */ /* 0x0003e20000100a00 */
[----:B------:R2:W-:Y:S03]  /*4bc00*/  STL.64 [R1+0x1850], R20 ;  /* 0x0018501401007387 */ /* 0x0005e60000100a00 */
[----:B-1----:R-:W3:Y:S04]  /*4bc10*/  LDL R22, [R1+0x8] ;  /* 0x0000080001167983 */ /* 0x002ee80000100800 */
[----:B------:R-:W3:Y:S01]  /*4bc20*/  LDL R23, [R1+0xc] ;  /* 0x00000c0001177983 */ /* 0x000ee20000100800 */
[----:B--2---:R-:W-:-:S02]  /*4bc30*/  IMAD.MOV.U32 R20, RZ, RZ, R8 ;  /* 0x000000ffff147224 */ /* 0x004fc400078e0008 */
[----:B------:R-:W-:Y:S02]  /*4bc40*/  IMAD.MOV.U32 R21, RZ, RZ, R3 ;  /* 0x000000ffff157224 */ /* 0x000fe400078e0003 */
[----:B------:R-:W1:Y:S01]  /*4bc50*/  LDS R8, [R0+0x9a000] ;  /* 0x09a0000000087984 */ /* 0x000e620000000800 */
[----:B---3--:R-:W-:Y:S03]  /*4bc60*/  STL.64 [R1+0x1c00], R22 ;  /* 0x001c001601007387 */ /* 0x008fe60000100a00 */
[----:B------:R2:W-:Y:S02]  /*4bc70*/  STL.64 [R1+0x1bf8], R20 ;  /* 0x001bf81401007387 */ /* 0x0005e40000100a00 */
[----:B------:R-:W3:Y:S02]  /*4bc80*/  LDL.LU R24, [R1+0x330] ;  /* 0x0003300001187983 */ /* 0x000ee40000300800 */
[----:B------:R-:W3:Y:S01]  /*4bc90*/  LDL.LU R25, [R1+0x334] ;  /* 0x0003340001197983 */ /* 0x000ee20000300800 */
[----:B------:R-:W3:Y:S01]  /*4bca0*/  LDL.LU R26, [R1+0x338] ;  /* 0x00033800011a7983 */ /* 0x000ee20000300800 */
[----:B------:R-:W3:Y:S02]  /*4bcb0*/  LDL.LU R27, [R1+0x33c] ;  /* 0x00033c00011b7983 */ /* 0x000ee40000300800 */
[----:B--2---:R-:W-:-:S02]  /*4bcc0*/  IMAD.MOV.U32 R20, RZ, RZ, R5 ;  /* 0x000000ffff147224 */ /* 0x004fc400078e0005 */
[----:B------:R-:W-:Y:S02]  /*4bcd0*/  IMAD.MOV.U32 R21, RZ, RZ, R4 ;  /* 0x000000ffff157224 */ /* 0x000fe400078e0004 */
[----:B------:R-:W-:Y:S01]  /*4bce0*/  IMAD.MOV.U32 R3, RZ, RZ, R6 ;  /* 0x000000ffff037224 */ /* 0x000fe200078e0006 */
[----:B------:R-:W-:Y:S04]  /*4bcf0*/  LDS R4, [R0+0x98380] ;  /* 0x0983800000047984 */ /* 0x000fe80000000800 */
[----:B------:R-:W-:Y:S04]  /*4bd00*/  STL.64 [R1+0x1c18], R20 ;  /* 0x001c181401007387 */ /* 0x000fe80000100a00 */
[----:B------:R-:W-:Y:S04]  /*4bd10*/  LDS R6, [R0+0x99380] ;  /* 0x0993800000067984 */ /* 0x000fe80000000800 */
[----:B------:R-:W2:Y:S04]  /*4bd20*/  LDS R5, [R2+0x98380] ;  /* 0x0983800002057984 */ /* 0x000ea80000000800 */
[----:B---3--:R-:W-:Y:S01]  /*4bd30*/  STL.64 [R1+0x1bd0], R26 ;  /* 0x001bd01a01007387 */ /* 0x008fe20000100a00 */
[----:B------:R3:W-:Y:S03]  /*4bd40*/  STL.64 [R1+0x1bc8], R24 ;  /* 0x001bc81801007387 */ /* 0x0007e60000100a00 */
[----:B---3--:R-:W3:Y:S01]  /*4bd50*/  LDL.LU.64 R24, [R1+0xc0] ;  /* 0x0000c00001187983 */ /* 0x008ee20000300a00 */
[----:B------:R-:W2:Y:S03]  /*4bd60*/  LDL.64 R26, [R1+0xc8] ;  /* 0x0000c800011a7983 */ /* 0x000ea60000100a00 */
[----:B--2---:R-:W-:Y:S01]  /*4bd70*/  STL.64 [R1+0x1c80], R26 ;  /* 0x001c801a01007387 */ /* 0x004fe20000100a00 */
[----:B---3--:R-:W-:Y:S02]  /*4bd80*/  STL.64 [R1+0x1c78], R24 ;  /* 0x001c781801007387 */ /* 0x008fe40000100a00 */
[----:B----4-:R-:W-:Y:S02]  /*4bd90*/  STL.64 [R1+0x1c10], R10 ;  /* 0x001c100a01007387 */ /* 0x010fe40000100a00 */
[----:B-1----:R1:W-:Y:S02]  /*4bda0*/  STL.64 [R1+0x1c08], R8 ;  /* 0x001c080801007387 */ /* 0x0023e40000100a00 */
        /* <DEDUP_REMOVED lines=8> */
[----:B------:R2:W-:Y:S01]  /*4be30*/  STL.64 [R1+0x1c30], R20 ;  /* 0x001c301401007387 */ /* 0x0005e20000100a00 */
[----:B-1----:R-:W3:Y:S01]  /*4be40*/  LDL.LU R8, [R1+0x400] ;  /* 0x0004000001087983 */ /* 0x002ee20000300800 */
[----:B------:R-:W3:Y:S02]  /*4be50*/  LDL.LU R9, [R1+0x404] ;  /* 0x0004040001097983 */ /* 0x000ee40000300800 */
[----:B------:R-:W4:Y:S02]  /*4be60*/  LDL.LU R10, [R1+0x408] ;  /* 0x00040800010a7983 */ /* 0x000f240000300800 */
[----:B------:R-:W4:Y:S02]  /*4be70*/  LDL.LU R11, [R1+0x40c] ;  /* 0x00040c00010b7983 */ /* 0x000f240000300800 */
[----:B--2---:R-:W-:-:S02]  /*4be80*/  IMAD.MOV.U32 R20, RZ, RZ, R13 ;  /* 0x000000ffff147224 */ /* 0x004fc400078e000d */
[----:B------:R-:W-:Y:S01]  /*4be90*/  IMAD.MOV.U32 R21, RZ, RZ, R29 ;  /* 0x000000ffff157224 */ /* 0x000fe200078e001d */
[----:B----4-:R-:W-:Y:S01]  /*4bea0*/  STL.64 [R1+0x1c40], R10 ;  /* 0x001c400a01007387 */ /* 0x010fe20000100a00 */
[----:B---3--:R-:W-:Y:S02]  /*4beb0*/  STL.64 [R1+0x1c38], R8 ;  /* 0x001c380801007387 */ /* 0x008fe40000100a00 */
[----:B------:R-:W2:Y:S02]  /*4bec0*/  LDL.LU R13, [R1+0x1c9c] ;  /* 0x001c9c00010d7983 */ /* 0x000ea40000300800 */
[----:B------:R-:W3:Y:S01]  /*4bed0*/  LDL.LU R29, [R1+0x1c98] ;  /* 0x001c9800011d7983 */ /* 0x000ee20000300800 */
[----:B------:R1:W-:Y:S04]  /*4bee0*/  STL.64 [R1+0x1c48], R20 ;  /* 0x001c481401007387 */ /* 0x0003e80000100a00 */
[----:B-1----:R-:W4:Y:S01]  /*4bef0*/  LDL.LU R20, [R1+0x440] ;  /* 0x0004400001147983 */ /* 0x002f220000300800 */
[----:B------:R-:W4:Y:S02]  /*4bf00*/  LDL.LU R21, [R1+0x444] ;  /* 0x0004440001157983 */ /* 0x000f240000300800 */
[----:B------:R-:W2:Y:S02]  /*4bf10*/  LDL.LU R22, [R1+0x448] ;  /* 0x0004480001167983 */ /* 0x000ea40000300800 */
[----:B------:R-:W2:Y:S02]  /*4bf20*/  LDL.LU R23, [R1+0x44c] ;  /* 0x00044c0001177983 */ /* 0x000ea40000300800 */
[----:B--2---:R-:W-:Y:S01]  /*4bf30*/  STL.64 [R1+0x1c58], R22 ;  /* 0x001c581601007387 */ /* 0x004fe20000100a00 */
[----:B----4-:R1:W-:Y:S02]  /*4bf40*/  STL.64 [R1+0x1c50], R20 ;  /* 0x001c501401007387 */ /* 0x0103e40000100a00 */
        /* <DEDUP_REMOVED lines=8> */
[----:B------:R-:W4:Y:S04]  /*4bfd0*/  LDS R13, [R2+0x9a080] ;  /* 0x09a08000020d7984 */ /* 0x000f280000000800 */
        /* <DEDUP_REMOVED lines=10> */
[----:B------:R-:W3:Y:S01]  /*4c080*/  LDL.LU R8, [R1+0x410] ;  /* 0x0004100001087983 */ /* 0x000ee20000300800 */
[----:B------:R-:W3:Y:S02]  /*4c090*/  LDL.LU R9, [R1+0x414] ;  /* 0x0004140001097983 */ /* 0x000ee40000300800 */
[----:B------:R-:W3:Y:S02]  /*4c0a0*/  LDL.LU R10, [R1+0x418] ;  /* 0x00041800010a7983 */ /* 0x000ee40000300800 */
[----:B------:R-:W3:Y:S01]  /*4c0b0*/  LDL.LU R11, [R1+0x41c] ;  /* 0x00041c00010b7983 */ /* 0x000ee20000300800 */
[C---:B--2---:R-:W-:Y:S01]  /*4c0c0*/  HMMA.1688.F32.TF32 R24, R4.reuse, R24, R20 ;  /* 0x000000180418723c */ /* 0x044fe20000081014 */
[----:B---3--:R-:W-:Y:S01]  /*4c0d0*/  STL.64 [R1+0x1c68], R10 ;  /* 0x001c680a01007387 */ /* 0x008fe20000100a00 */
[----:B------:R1:W-:Y:S03]  /*4c0e0*/  STL.64 [R1+0x1c60], R8 ;  /* 0x001c600801007387 */ /* 0x0003e60000100a00 */
[----:B-1----:R-:W2:Y:S01]  /*4c0f0*/  LDL.LU R8, [R1+0x4b0] ;  /* 0x0004b00001087983 */ /* 0x002ea20000300800 */
[----:B------:R-:W2:Y:S02]  /*4c100*/  LDL.LU R9, [R1+0x4b4] ;  /* 0x0004b40001097983 */ /* 0x000ea40000300800 */
[----:B------:R-:W2:Y:S02]  /*4c110*/  LDL.LU R10, [R1+0x4b8] ;  /* 0x0004b800010a7983 */ /* 0x000ea40000300800 */
[----:B------:R-:W2:Y:S01]  /*4c120*/  LDL.LU R11, [R1+0x4bc] ;  /* 0x0004bc00010b7983 */ /* 0x000ea20000300800 */
[----:B------:R-:W-:Y:S01]  /*4c130*/  STL.64 [R1+0x1b88], R14 ;  /* 0x001b880e01007387 */ /* 0x000fe20000100a00 */
[----:B----4-:R1:W-:Y:S03]  /*4c140*/  STL.64 [R1+0x1b80], R12 ;  /* 0x001b800c01007387 */ /* 0x0103e60000100a00 */
[----:B-1----:R-:W3:Y:S01]  /*4c150*/  LDL.LU R12, [R1+0x360] ;  /* 0x00036000010c7983 */ /* 0x002ee20000300800 */
[----:B------:R-:W3:Y:S02]  /*4c160*/  LDL.LU R13, [R1+0x364] ;  /* 0x00036400010d7983 */ /* 0x000ee40000300800 */
[----:B------:R-:W3:Y:S02]  /*4c170*/  LDL.LU R14, [R1+0x368] ;  /* 0x00036800010e7983 */ /* 0x000ee40000300800 */
[----:B------:R-:W3:Y:S01]  /*4c180*/  LDL.LU R15, [R1+0x36c] ;  /* 0x00036c00010f7983 */ /* 0x000ee20000300800 */
[----:B------:R-:W-:Y:S01]  /*4c190*/  STL.64 [R1+0x1b08], R18 ;  /* 0x001b081201007387 */ /* 0x000fe20000100a00 */
[----:B------:R1:W-:Y:S03]  /*4c1a0*/  STL.64 [R1+0x1b00], R16 ;  /* 0x001b001001007387 */ /* 0x0003e60000100a00 */
[----:B-1----:R-:W4:Y:S01]  /*4c1b0*/  LDL.LU.64 R16, [R1+0xa0] ;  /* 0x0000a00001107983 */ /* 0x002f220000300a00 */
[----:B------:R-:W2:Y:S02]  /*4c1c0*/  LDL.64 R18, [R1+0xa8] ;  /* 0x0000a80001127983 */ /* 0x000ea40000100a00 */
[----:B------:R-:W2:Y:S02]  /*4c1d0*/  LDL.LU.64 R22, [R1+0x1c90] ;  /* 0x001c900001167983 */ /* 0x000ea40000300a00 */
[----:B------:R-:W2:Y:S01]  /*4c1e0*/  LDL.LU.64 R20, [R1+0x1c88] ;  /* 0x001c880001147983 */ /* 0x000ea20000300a00 */
        /* <DEDUP_REMOVED lines=10> */
[----:B------:R1:W-:Y:S02]  /*4c290*/  STL.64 [R1+0x1be0], R26 ;  /* 0x001be01a01007387 */ /* 0x0003e40000100a00 */
[----:B------:R-:W3:Y:S02]  /*4c2a0*/  LDL.LU R24, [R1+0x370] ;  /* 0x0003700001187983 */ /* 0x000ee40000300800 */
[----:B------:R-:W3:Y:S01]  /*4c2b0*/  LDL.LU R25, [R1+0x374] ;  /* 0x0003740001197983 */ /* 0x000ee20000300800 */
[----:B-1----:R-:W3:Y:S01]  /*4c2c0*/  LDL.LU R26, [R1+0x378] ;  /* 0x00037800011a7983 */ /* 0x002ee20000300800 */
        /* <DEDUP_REMOVED lines=13> */
[----:B------:R-:W-:Y:S03]  /*4c3a0*/  STL.64 [R1+0x4c8], R22 ;  /* 0x0004c81601007387 */ /* 0x000fe60000100a00 */
[----:B-1----:R-:W2:Y:S01]  /*4c3b0*/  LDL.LU.64 R20, [R1+0x1c48] ;  /* 0x001c480001147983 */ /* 0x002ea20000300a00 */
[----:B------:R1:W-:Y:S02]  /*4c3c0*/  STL.64 [R1+0x1bd8], R18 ;  /* 0x001bd81201007387 */ /* 0x0003e40000100a00 */
[----:B------:R-:W4:Y:S02]  /*4c3d0*/  LDL.LU R16, [R1+0x350] ;  /* 0x0003500001107983 */ /* 0x000f240000300800 */
[----:B------:R-:W4:Y:S01]  /*4c3e0*/  LDL.LU R17, [R1+0x354] ;  /* 0x0003540001117983 */ /* 0x000f220000300800 */
[----:B-1----:R-:W3:Y:S01]  /*4c3f0*/  LDL.LU R18, [R1+0x358] ;  /* 0x0003580001127983 */ /* 0x002ee20000300800 */
[----:B------:R-:W3:Y:S01]  /*4c400*/  LDL.LU R19, [R1+0x35c] ;  /* 0x00035c0001137983 */ /* 0x000ee20000300800 */
[C---:B--2---:R-:W-:Y:S02]  /*4c410*/  HMMA.1688.F32.TF32 R20, R4.reuse, R20, R8 ;  /* 0x000000140414723c */ /* 0x044fe40000081008 */
[----:B---3--:R1:W-:Y:S01]  /*4c420*/  STL.64 [R1+0x1bf0], R18 ;  /* 0x001bf01201007387 */ /* 0x0083e20000100a00 */
[----:B----4-:R-:W-:Y:S03]  /*4c430*/  STL.64 [R1+0x1be8], R16 ;  /* 0x001be81001007387 */ /* 0x010fe60000100a00 */
[----:B-1----:R-:W2:Y:S01]  /*4c440*/  LDL.64 R18, [R1+0xd8] ;  /* 0x0000d80001127983 */ /* 0x002ea20000100a00 */
[----:B------:R-:W3:Y:S02]  /*4c450*/  LDL.LU.64 R10, [R1+0x1c40] ;  /* 0x001c4000010a7983 */ /* 0x000ee40000300a00 */
[----:B------:R-:W3:Y:S11]  /*4c460*/  LDL.LU.64 R8, [R1+0x1c38] ;  /* 0x001c380001087983 */ /* 0x000ef60000300a00 */
[----:B------:R-:W-:Y:S03]  /*4c470*/  @!UPT UIADD3 URZ, URZ, URZ, URZ ;  /* 0x0000003f3f3ff290 */ /* 0x000fe6000fffe03f */
[----:B------:R1:W-:Y:S01]  /*4c480*/  STL.64 [R1+0x430], R20 ;  /* 0x0004301401007387 */ /* 0x0003e20000100a00 */
[----:B------:R3:W-:Y:S04]  /*4c490*/  STL.64 [R1+0x438], R22 ;  /* 0x0004381601007387 */ /* 0x0007e80000100a00 */
[----:B-1----:R-:W3:Y:S02]  /*4c4a0*/  LDL.LU.64 R20, [R1+0x1c30] ;  /* 0x001c300001147983 */ /* 0x002ee40000300a00 */
[C---:B---3--:R-:W-:Y:S02]  /*4c4b0*/  HMMA.1688.F32.TF32 R20, R4.reuse, R20, R8 ;  /* 0x000000140414723c */ /* 0x048fe40000081008 */
[----:B------:R-:W3:Y:S01]  /*4c4c0*/  LDL.LU.64 R10, [R1+0x1c28] ;  /* 0x001c2800010a7983 */ /* 0x000ee20000300a00 */
[----:B------:R-:W3:Y:S11]  /*4c4d0*/  LDL.LU.64 R8, [R1+0x1c20] ;  /* 0x001c200001087983 */ /* 0x000ef60000300a00 */
[----:B------:R-:W-:Y:S09]  /*4c4e0*/  @!UPT UIADD3 URZ, URZ, URZ, URZ ;  /* 0x0000003f3f3ff290 */ /* 0x000ff2000fffe03f */
[----:B------:R1:W-:Y:S01]  /*4c4f0*/  STL.64 [R1+0x410], R20 ;  /* 0x0004101401007387 */ /* 0x0003e20000100a00 */
        /* <DEDUP_REMOVED lines=8> */
[----:B-1----:R-:W4:Y:S01]  /*4c580*/  LDL.LU.64 R22, [R1+0x1c00] ;  /* 0x001c000001167983 */ /* 0x002f220000300a00 */
[----:B------:R-:W3:Y:S02]  /*4c590*/  LDL.LU.64 R20, [R1+0x1bf8] ;  /* 0x001bf80001147983 */ /* 0x000ee40000300a00 */
[----:B--2---:R-:W-:Y:S01]  /*4c5a0*/  IMAD.MOV.U32 R3, RZ, RZ, R19 ;  /* 0x000000ffff037224 */ /* 0x004fe200078e0013 */
[----:B---3--:R-:W-:Y:S01]  /*4c5b0*/  HMMA.1688.F32.TF32 R24, R4, R20, R24 ;  /* 0x000000140418723c */ /* 0x008fe20000081018 */
[----:B------:R-:W2:Y:S11]  /*4c5c0*/  LDL.LU R4, [R1+0x340] ;  /* 0x0003400001047983 */ /* 0x000eb60000300800 */
[----:B------:R-:W-:Y:S11]  /*4c5d0*/  @!UPT UIADD3 URZ, URZ, URZ, URZ ;  /* 0x0000003f3f3ff290 */ /* 0x000ff6000fffe03f */
[----:B------:R-:W-:Y:S01]  /*4c5e0*/  STL.64 [R1+0x3f0], R24 ;  /* 0x0003f01801007387 */ /* 0x000fe20000100a00 */
[----:B------:R1:W-:Y:S02]  /*4c5f0*/  STL.64 [R1+0x3f8], R26 ;  /* 0x0003f81a01007387 */ /* 0x0003e40000100a00 */
[----:B------:R-:W2:Y:S02]  /*4c600*/  LDL.LU R5, [R1+0x344] ;  /* 0x0003440001057983 */ /* 0x000ea40000300800 */
[----:B------:R-:W2:Y:S01]  /*4c610*/  LDL.LU R6, [R1+0x348] ;  /* 0x0003480001067983 */ /* 0x000ea20000300800 */
[----:B-1----:R-:W-:Y:S01]  /*4c620*/  HMMA.1688.F32.TF32 R24, R8, R18, R12 ;  /* 0x000000120818723c */ /* 0x002fe2000008100c */
[----:B----4-:R1:W-:Y:S01]  /*4c630*/  STL.64 [R1+0x1b90], R22 ;  /* 0x001b901601007387 */ /* 0x0103e20000100a00 */
[----:B------:R-:W-:-:S05]  /*4c640*/  IMAD.MOV.U32 R7, RZ, RZ, R29 ;  /* 0x000000ffff077224 */ /* 0x000fca00078e001d */
[----:B------:R-:W-:Y:S01]  /*4c650*/  IMAD.MOV.U32 R12, RZ, RZ, R18 ;  /* 0x000000ffff0c7224 */ /* 0x000fe200078e0012 */
[----:B-1----:R-:W2:Y:S01]  /*4c660*/  LDL.64 R22, [R1+0xb8] ;  /* 0x0000b80001167983 */ /* 0x002ea20000100a00 */
[----:B------:R-:W3:Y:S02]  /*4c670*/  LDL.LU.64 R18, [R1+0x1bf0] ;  /* 0x001bf00001127983 */ /* 0x000ee40000300a00 */
[----:B------:R-:W3:Y:S11]  /*4c680*/  LDL.LU.64 R16, [R1+0x1be8] ;  /* 0x001be80001107983 */ /* 0x000ef60000300a00 */
[----:B------:R-:W-:Y:S01]  /*4c690*/  @!UPT UIADD3 URZ, URZ, URZ, URZ ;  /* 0x0000003f3f3ff290 */ /* 0x000fe2000fffe03f */
[----:B------:R-:W-:Y:S01]  /*4c6a0*/  STL.64 [R1+0x370], R24 ;  /* 0x0003701801007387 */ /* 0x000fe20000100a00 */
[----:B------:R1:W-:Y:S02]  /*4c6b0*/  STL [R1+0x378], R26 ;  /* 0x0003781a01007387 */ /* 0x0003e40000100800 */
[----:B------:R-:W-:Y:S02]  /*4c6c0*/  IMAD.MOV.U32 R29, RZ, RZ, R27 ;  /* 0x000000ffff1d7224 */ /* 0x000fe400078e001b */
[----:B-1----:R-:W3:Y:S02]  /*4c6d0*/  LDL.LU.64 R26, [R1+0x1be0] ;  /* 0x001be000011a7983 */ /* 0x002ee40000300a00 */
[C---:B---3--:R-:W-:Y:S01]  /*4c6e0*/  HMMA.1688.F32.TF32 R16, R8.reuse, R26, R16 ;  /* 0x0000001a0810723c */ /* 0x048fe20000081010 */
[----:B------:R-:W-:Y:S02]  /*4c6f0*/  IMAD.MOV.U32 R14, RZ, RZ, R26 ;  /* 0x000000ffff0e7224 */ /* 0x000fe400078e001a */
[----:B------:R-:W-:Y:S11]  /*4c700*/  IMAD.MOV.U32 R13, RZ, RZ, R27 ;  /* 0x000000ffff0d7224 */ /* 0x000ff600078e001b */
[----:B------:R-:W-:Y:S09]  /*4c710*/  @!UPT UIADD3 URZ, URZ, URZ, URZ ;  /* 0x0000003f3f3ff290 */ /* 0x000ff2000fffe03f */
[----:B------:R-:W-:Y:S01]  /*4c720*/  STL.64 [R1+0x360], R16 ;  /* 0x0003601001007387 */ /* 0x000fe20000100a00 */
[----:B------:R1:W-:Y:S03]  /*4c730*/  STL.64 [R1+0x368], R18 ;  /* 0x0003681201007387 */ /* 0x0003e60000100a00 */
[----:B-1----:R-:W3:Y:S01]  /*4c740*/  LDL.LU.64 R18, [R1+0x1bd8] ;  /* 0x001bd80001127983 */ /* 0x002ee20000300a00 */
[----:B------:R-:W3:Y:S02]  /*4c750*/  LDL.LU.64 R26, [R1+0x1bd0] ;  /* 0x001bd000011a7983 */ /* 0x000ee40000300a00 */
[----:B------:R-:W3:Y:S01]  /*4c760*/  LDL.LU.64 R24, [R1+0x1bc8] ;  /* 0x001bc80001187983 */ /* 0x000ee20000300a00 */
[C---:B--2---:R-:W-:Y:S11]  /*4c770*/  HMMA.1688.F32.TF32 R4, R8.reuse, R22, R4 ;  /* 0x000000160804723c */ /* 0x044ff60000081004 */
[----:B------:R-:W-:Y:S11]  /*4c780*/  @!UPT UIADD3 URZ, URZ, URZ, URZ ;  /* 0x0000003f3f3ff290 */ /* 0x000ff6000fffe03f */
[----:B------:R-:W-:Y:S01]  /*4c790*/  @!UPT UIADD3 URZ, URZ, URZ, URZ ;  /* 0x0000003f3f3ff290 */ /* 0x000fe2000fffe03f */
[----:B------:R1:W-:Y:S02]  /*4c7a0*/  STL.64 [R1+0x350], R4 ;  /* 0x0003500401007387 */ /* 0x0003e40000100a00 */
[----:B-1----:R-:W-:Y:S02]  /*4c7b0*/  IMAD.MOV.U32 R5, RZ, RZ, R22 ;  /* 0x000000ffff057224 */ /* 0x002fe400078e0016 */
[----:B------:R-:W-:Y:S01]  /*4c7c0*/  IMAD.MOV.U32 R4, RZ, RZ, R23 ;  /* 0x000000ffff047224 */ /* 0x000fe200078e0017 */
[----:B------:R-:W-:Y:S01]  /*4c7d0*/  STL.64 [R1+0x358], R6 ;  /* 0x0003580601007387 */ /* 0x000fe20000100a00 */
[----:B---3--:R-:W-:Y:S03]  /*4c7e0*/  HMMA.1688.F32.TF32 R20, R8, R18, R24 ;  /* 0x000000120814723c */ /* 0x008fe60000081018 */
[----:B------:R1:W-:Y:S04]  /*4c7f0*/  STL.64 [R1+0x1b38], R18 ;  /* 0x001b381201007387 */ /* 0x0003e80000100a00 */
[----:B-1----:R-:W-:-:S02]  /*4c800*/  IMAD.MOV.U32 R18, RZ, RZ, R5 ;  /* 0x000000ffff127224 */ /* 0x002fc400078e0005 */
[----:B------:R-:W-:Y:S11]  /*4c810*/  IMAD.MOV.U32 R19, RZ, RZ, R4 ;  /* 0x000000ffff137224 */ /* 0x000ff600078e0004 */
[----:B------:R-:W-:Y:S03]  /*4c820*/  @!UPT UIADD3 URZ, URZ, URZ, URZ ;  /* 0x0000003f3f3ff290 */ /* 0x000fe6000fffe03f */
[----:B------:R-:W-:Y:S01]  /*4c830*/  STL.64 [R1+0x340], R20 ;  /* 0x0003401401007387 */ /* 0x000fe20000100a00 */
[----:B------:R-:W-:Y:S02]  /*4c840*/  STL.64 [R1+0x348], R22 ;  /* 0x0003481601007387 */ /* 0x000fe40000100a00 */
[----:B------:R1:W-:Y:S02]  /*4c850*/  STL.64 [R1+0x1b50], R18 ;  /* 0x001b501201007387 */ /* 0x0003e40000100a00 */
[----:B------:R-:W2:Y:S01]  /*4c860*/  LDL.LU R4, [R1+0x210] ;  /* 0x0002100001047983 */ /* 0x000ea20000300800 */
[----:B------:R-:W2:Y:S01]  /*4c870*/  LDL.LU R5, [R1+0x214] ;  /* 0x0002140001057983 */ /* 0x000ea20000300800 */
[----:B------:R-:W3:Y:S02]  /*4c880*/  LDL.LU R6, [R1+0x218] ;  /* 0x0002180001067983 */ /* 0x000ee40000300800 */
[----:B------:R-:W3:Y:S02]  /*4c890*/  LDL.LU R7, [R1+0x21c] ;  /* 0x00021c0001077983 */ /* 0x000ee40000300800 */
[----:B-1----:R-:W-:-:S02]  /*4c8a0*/  IMAD.MOV.U32 R18, RZ, RZ, R14 ;  /* 0x000000ffff127224 */ /* 0x002fc400078e000e */
[----:B------:R-:W-:-:S05]  /*4c8b0*/  IMAD.MOV.U32 R19, RZ, RZ, R13 ;  /* 0x000000ffff137224 */ /* 0x000fca00078e000d */
[----:B------:R1:W-:Y:S02]  /*4c8c0*/  STL.64 [R1+0x1b68], R18 ;  /* 0x001b681201007387 */ /* 0x0003e40000100a00 */
[----:B-1----:R-:W-:Y:S02]  /*4c8d0*/  IMAD.MOV.U32 R18, RZ, RZ, R12 ;  /* 0x000000ffff127224 */ /* 0x002fe400078e000c */
[----:B------:R-:W-:Y:S01]  /*4c8e0*/  IMAD.MOV.U32 R19, RZ, RZ, R3 ;  /* 0x000000ffff137224 */ /* 0x000fe200078e0003 */
[----:B---3--:R-:W-:Y:S01]  /*4c8f0*/  STL.64 [R1+0x1b30], R6 ;  /* 0x001b300601007387 */ /* 0x008fe20000100a00 */
[----:B--2---:R1:W-:Y:S03]  /*4c900*/  STL.64 [R1+0x1b28], R4 ;  /* 0x001b280401007387 */ /* 0x0043e60000100a00 */
[----:B-1----:R-:W2:Y:S01]  /*4c910*/  LDL.LU R4, [R1+0x220] ;  /* 0x0002200001047983 */ /* 0x002ea20000300800 */
[----:B------:R-:W2:Y:S02]  /*4c920*/  LDL.LU R5, [R1+0x224] ;  /* 0x0002240001057983 */ /* 0x000ea40000300800 */
[----:B------:R-:W3:Y:S02]  /*4c930*/  LDL.LU R6, [R1+0x228] ;  /* 0x0002280001067983 */ /* 0x000ee40000300800 */
[----:B------:R-:W3:Y:S01]  /*4c940*/  LDL.LU R7, [R1+0x22c] ;  /* 0x00022c0001077983 */ /* 0x000ee20000300800 */
[----:B------:R-:W-:Y:S01]  /*4c950*/  STL.64 [R1+0x1bc0], R18 ;  /* 0x001bc01201007387 */ /* 0x000fe20000100a00 */
[----:B------:R-:W4:Y:S02]  /*4c960*/  LDL R22, [R1+0x18] ;  /* 0x0000180001167983 */ /* 0x000f240000100800 */
[----:B------:R-:W4:Y:S02]  /*4c970*/  LDL R23, [R1+0x1c] ;  /* 0x00001c0001177983 */ /* 0x000f240000100800 */
[----:B----4-:R1:W-:Y:S01]  /*4c980*/  STL.64 [R1+0x1ba8], R22 ;  /* 0x001ba81601007387 */ /* 0x0103e20000100a00 */
[----:B------:R-:W4:Y:S02]  /*4c990*/  LDL.LU R12, [R1+0x270] ;  /* 0x00027000010c7983 */ /* 0x000f240000300800 */
[----:B------:R-:W4:Y:S02]  /*4c9a0*/  LDL.LU R13, [R1+0x274] ;  /* 0x00027400010d7983 */ /* 0x000f240000300800 */
[----:B------:R-:W2:Y:S01]  /*4c9b0*/  LDL.LU R14, [R1+0x278] ;  /* 0x00027800010e7983 */ /* 0x000ea20000300800 */
[----:B------:R-:W2:Y:S01]  /*4c9c0*/  LDL.LU R15, [R1+0x27c] ;  /* 0x00027c00010f7983 */ /* 0x000ea20000300800 */
[----:B------:R-:W2:Y:S02]  /*4c9d0*/  LDL.LU R20, [R1+0x310] ;  /* 0x0003100001147983 */ /* 0x000ea40000300800 */
[----:B------:R-:W2:Y:S01]  /*4c9e0*/  LDL.LU R21, [R1+0x314] ;  /* 0x0003140001157983 */ /* 0x000ea20000300800 */
[----:B-1----:R-:W2:Y:S01]  /*4c9f0*/  LDL.LU R22, [R1+0x318] ;  /* 0x0003180001167983 */ /* 0x002ea20000300800 */
[----:B------:R-:W2:Y:S02]  /*4ca00*/  LDL.LU R23, [R1+0x31c] ;  /* 0x00031c0001177983 */ /* 0x000ea40000300800 */
[----:B------:R-:W3:Y:S02]  /*4ca10*/  LDL.LU R16, [R1+0x320] ;  /* 0x0003200001107983 */ /* 0x000ee40000300800 */
[----:B------:R-:W3:Y:S01]  /*4ca20*/  LDL.LU R17, [R1+0x324] ;  /* 0x0003240001117983 */ /* 0x000ee20000300800 */
[----:B------:R-:W3:Y:S01]  /*4ca30*/  LDL.LU R18, [R1+0x328] ;  /* 0x0003280001127983 */ /* 0x000ee20000300800 */
[----:B------:R-:W3:Y:S03]  /*4ca40*/  LDL.LU R19, [R1+0x32c] ;  /* 0x00032c0001137983 */ /* 0x000ee60000300800 */
[----:B--2---:R1:W-:Y:S01]  /*4ca50*/  STL.64 [R1+0x1bb8], R22 ;  /* 0x001bb81601007387 */ /* 0x0043e20000100a00 */
[----:B------:R-:W-:Y:S03]  /*4ca60*/  STL.64 [R1+0x1bb0], R20 ;  /* 0x001bb01401007387 */ /* 0x000fe60000100a00 */
[----:B-1----:R-:W2:Y:S01]  /*4ca70*/  LDL.64 R22, [R1+0x98] ;  /* 0x0000980001167983 */ /* 0x002ea20000100a00 */
[----:B------:R-:W-:Y:S02]  /*4ca80*/  STL.64 [R1+0x1ba0], R14 ;  /* 0x001ba00e01007387 */ /* 0x000fe40000100a00 */
[----:B----4-:R1:W-:Y:S02]  /*4ca90*/  STL.64 [R1+0x1b98], R12 ;  /* 0x001b980c01007387 */ /* 0x0103e40000100a00 */
[----:B-1----:R-:W4:Y:S01]  /*4caa0*/  LDL.LU R12, [R1+0x300] ;  /* 0x00030000010c7983 */ /* 0x002f220000300800 */
[----:B------:R-:W4:Y:S02]  /*4cab0*/  LDL.LU R13, [R1+0x304] ;  /* 0x00030400010d7983 */ /* 0x000f240000300800 */
[----:B------:R-:W4:Y:S02]  /*4cac0*/  LDL.LU R14, [R1+0x308] ;  /* 0x00030800010e7983 */ /* 0x000f240000300800 */
[----:B------:R-:W4:Y:S01]  /*4cad0*/  LDL.LU R15, [R1+0x30c] ;  /* 0x00030c00010f7983 */ /* 0x000f220000300800 */
[----:B---3--:R-:W-:Y:S01]  /*4cae0*/  STL.64 [R1+0x1b48], R6 ;  /* 0x001b480601007387 */ /* 0x008fe20000100a00 */
[----:B------:R1:W-:Y:S03]  /*4caf0*/  STL.64 [R1+0x1b40], R4 ;  /* 0x001b400401007387 */ /* 0x0003e60000100a00 */
        /* <DEDUP_REMOVED lines=21> */
[----:B------:R-:W-:Y:S01]  /*4cc50*/  IMAD.MOV.U32 R3, RZ, RZ, R23 ;  /* 0x000000ffff037224 */ /* 0x000fe200078e0017 */
[----:B--2---:R1:W-:Y:S01]  /*4cc60*/  STL.64 [R1+0x1a98], R26 ;  /* 0x001a981a01007387 */ /* 0x0043e20000100a00 */
[----:B---3--:R-:W-:Y:S03]  /*4cc70*/  STL.64 [R1+0x1a90], R24 ;  /* 0x001a901801007387 */ /* 0x008fe60000100a00 */
[----:B-1----:R-:W2:Y:S01]  /*4cc80*/  LDL.64 R26, [R1+0x88] ;  /* 0x00008800011a7983 */ /* 0x002ea20000100a00 */
[----:B------:R1:W-:Y:S02]  /*4cc90*/  STL.64 [R1+0x330], R16 ;  /* 0x0003301001007387 */ /* 0x0003e40000100a00 */
[----:B------:R3:W-:Y:S02]  /*4cca0*/  STL.64 [R1+0x338], R18 ;  /* 0x0003381201007387 */ /* 0x0007e40000100a00 */
[----:B-1----:R-:W-:Y:S01]  /*4ccb0*/  IMAD.MOV.U32 R16, RZ, RZ, R22 ;  /* 0x000000ffff107224 */ /* 0x002fe200078e0016 */
[----:B---3--:R-:W3:Y:S01]  /*4ccc0*/  LDL.LU.64 R18, [R1+0x1bc0] ;  /* 0x001bc00001127983 */ /* 0x008ee20000300a00 */
[----:B------:R-:W2:Y:S02]  /*4ccd0*/  LDL.LU.64 R22, [R1+0x1bb8] ;  /* 0x001bb80001167983 */ /* 0x000ea40000300a00 */
[----:B------:R-:W2:Y:S02]  /*4cce0*/  LDL.LU.64 R20, [R1+0x1bb0] ;  /* 0x001bb00001147983 */ /* 0x000ea40000300a00 */
[C---:B--2---:R-:W-:Y:S11]  /*4ccf0*/  HMMA.1688.F32.TF32 R20, R8.reuse, R26, R20 ;  /* 0x0000001a0814723c */ /* 0x044ff60000081014 */
[----:B------:R-:W-:Y:S11]  /*4cd00*/  @!UPT UIADD3 URZ, URZ, URZ, URZ ;  /* 0x0000003f3f3ff290 */ /* 0x000ff6000fffe03f */
[----:B------:R-:W-:Y:S01]  /*4cd10*/  @!UPT UIADD3 URZ, URZ, URZ, URZ ;  /* 0x0000003f3f3ff290 */ /* 0x000fe2000fffe03f */
[----:B------:R-:W-:Y:S01]  /*4cd20*/  STL.64 [R1+0x320], R20 ;  /* 0x0003201401007387 */ /* 0x000fe20000100a00 */
[----:B------:R1:W-:Y:S03]  /*4cd30*/  STL.64 [R1+0x328], R22 ;  /* 0x0003281601007387 */ /* 0x0003e60000100a00 */
[----:B-1----:R-:W4:Y:S02]  /*4cd40*/  LDL.LU.64 R22, [R1+0x1ba8] ;  /* 0x001ba80001167983 */ /* 0x002f240000300a00 */
[C---:B----4-:R-:W-:Y:S02]  /*4cd50*/  HMMA.1688.F32.TF32 R20, R8.reuse, R22, R12 ;  /* 0x000000160814723c */ /* 0x050fe4000008100c */
[----:B------:R-:W2:Y:S01]  /*4cd60*/  LDL.LU.64 R14, [R1+0x1ba0] ;  /* 0x001ba000010e7983 */ /* 0x000ea20000300a00 */
[----:B------:R-:W2:Y:S11]  /*4cd70*/  LDL.LU.64 R12, [R1+0x1b98] ;  /* 0x001b9800010c7983 */ /* 0x000eb60000300a00 */
[----:B------:R-:W-:Y:S09]  /*4cd80*/  @!UPT UIADD3 URZ, URZ, URZ, URZ ;  /* 0x0000003f3f3ff290 */ /* 0x000ff2000fffe03f */
[----:B------:R-:W-:Y:S01]  /*4cd90*/  STL.64 [R1+0x310], R20 ;  /* 0x0003101401007387 */ /* 0x000fe20000100a00 */
[----:B------:R1:W-:Y:S03]  /*4cda0*/  STL.64 [R1+0x318], R22 ;  /* 0x0003181601007387 */ /* 0x0003e60000100a00 */
[----:B-1----:R-:W2:Y:S02]  /*4cdb0*/  LDL.LU.64 R22, [R1+0x1b90] ;  /* 0x001b900001167983 */ /* 0x002ea40000300a00 */
[----:B--2---:R-:W-:Y:S02]  /*4cdc0*/  HMMA.1688.F32.TF32 R8, R8, R22, R12 ;  /* 0x000000160808723c */ /* 0x004fe4000008100c */
[----:B------:R-:W3:Y:S01]  /*4cdd0*/  LDL.LU.64 R14, [R1+0x1b88] ;  /* 0x001b8800010e7983 */ /* 0x000ee20000300a00 */
[----:B------:R-:W3:Y:S11]  /*4cde0*/  LDL.LU.64 R12, [R1+0x1b80] ;  /* 0x001b8000010c7983 */ /* 0x000ef60000300a00 */
[----:B------:R-:W-:Y:S09]  /*4cdf0*/  @!UPT UIADD3 URZ, URZ, URZ, URZ ;  /* 0x0000003f3f3ff290 */ /* 0x000ff2000fffe03f */
[----:B------:R-:W-:Y:S01]  /*4ce00*/  STL.64 [R1+0x300], R8 ;  /* 0x0003000801007387 */ /* 0x000fe20000100a00 */
[----:B------:R1:W-:Y:S02]  /*4ce10*/  STL.64 [R1+0x308], R10 ;  /* 0x0003080a01007387 */ /* 0x0003e40000100a00 */
[----:B-1----:R-:W-:Y:S01]  /*4ce20*/  IMAD.MOV.U32 R10, RZ, RZ, R16 ;  /* 0x000000ffff0a7224 */ /* 0x002fe200078e0010 */
[----:B------:R1:W-:Y:S01]  /*4ce30*/  STL.64 [R1+0x1b10], R22 ;  /* 0x001b101601007387 */ /* 0x0003e20000100a00 */
[----:B------:R-:W2:Y:S02]  /*4ce40*/  LDL.LU R20, [R1+0x230] ;  /* 0x0002300001147983 */ /* 0x000ea40000300800 */
[----:B------:R-:W2:Y:S01]  /*4ce50*/  LDL.LU R21, [R1+0x234] ;  /* 0x0002340001157983 */ /* 0x000ea20000300800 */
[----:B-1----:R-:W2:Y:S01]  /*4ce60*/  LDL.LU R22, [R1+0x238] ;  /* 0x0002380001167983 */ /* 0x002ea20000300800 */
[----:B------:R-:W2:Y:S01]  /*4ce70*/  LDL.LU R23, [R1+0x23c] ;  /* 0x00023c0001177983 */ /* 0x000ea20000300800 */
        /* <DEDUP_REMOVED lines=21> */
[----:B------:R-:W-:Y:S01]  /*4cfd0*/  IMAD.MOV.U32 R11, RZ, RZ, R3 ;  /* 0x000000ffff0b7224 */ /* 0x000fe200078e0003 */
[C---:B--2---:R-:W-:Y:S01]  /*4cfe0*/  HMMA.1688.F32.TF32 R20, R12.reuse, R18, R20 ;  /* 0x000000120c14723c */ /* 0x044fe20000081014 */
[----:B------:R-:W-:Y:S11]  /*4cff0*/  IMAD.MOV.U32 R3, RZ, RZ, R19 ;  /* 0x000000ffff037224 */ /* 0x000ff600078e0013 */
[----:B------:R-:W-:Y:S11]  /*4d000*/  @!UPT UIADD3 URZ, URZ, URZ, URZ ;  /* 0x0000003f3f3ff290 */ /* 0x000ff6000fffe03f */
[----:B------:R-:W-:Y:S01]  /*4d010*/  STL.64 [R1+0x240], R20 ;  /* 0x0002401401007387 */ /* 0x000fe20000100a00 */
[----:B------:R1:W-:Y:S03]  /*4d020*/  STL.64 [R1+0x248], R22 ;  /* 0x0002481601007387 */ /* 0x0003e60000100a00 */
[----:B-1----:R-:W2:Y:S01]  /*4d030*/  LDL.64 R22, [R1+0x18] ;  /* 0x0000180001167983 */ /* 0x002ea20000100a00 */
[----:B------:R-:W4:Y:S02]  /*4d040*/  LDL.LU R16, [R1+0x170] ;  /* 0x0001700001107983 */ /* 0x000f240000300800 */
[----:B------:R-:W-:Y:S02]  /*4d050*/  IMAD.MOV.U32 R20, RZ, RZ, R18 ;  /* 0x000000ffff147224 */ /* 0x000fe400078e0012 */
        /* <DEDUP_REMOVED lines=10> */
[----:B------:R-:W3:Y:S01]  /*4d100*/  LDL.LU.64 R6, [R1+0x1b30] ;  /* 0x001b300001067983 */ /* 0x000ee20000300a00 */
[----:B------:R-:W3:Y:S10]  /*4d110*/  LDL.LU.64 R4, [R1+0x1b28] ;  /* 0x001b280001047983 */ /* 0x000ef40000300a00 */
[----:B------:R1:W-:Y:S02]  /*4d120*/  STL.64 [R1+0x230], R8 ;  /* 0x0002300801007387 */ /* 0x0003e40000100a00 */
[----:B------:R4:W-:Y:S01]  /*4d130*/  STL.64 [R1+0x238], R10 ;  /* 0x0002380a01007387 */ /* 0x0009e20000100a00 */
[----:B-1----:R-:W2:Y:S01]  /*4d140*/  LDL.LU R8, [R1+0x140] ;  /* 0x0001400001087983 */ /* 0x002ea20000300800 */
[C---:B---3--:R-:W-:Y:S11]  /*4d150*/  HMMA.1688.F32.TF32 R4, R12.reuse, R26, R4 ;  /* 0x0000001a0c04723c */ /* 0x048ff60000081004 */
[----:B------:R-:W-:Y:S11]  /*4d160*/  @!UPT UIADD3 URZ, URZ, URZ, URZ ;  /* 0x0000003f3f3ff290 */ /* 0x000ff6000fffe03f */
[----:B------:R-:W-:Y:S01]  /*4d170*/  @!UPT UIADD3 URZ, URZ, URZ, URZ ;  /* 0x0000003f3f3ff290 */ /* 0x000fe2000fffe03f */
[----:B------:R1:W-:Y:S01]  /*4d180*/  STL.64 [R1+0x220], R4 ;  /* 0x0002200401007387 */ /* 0x0003e20000100a00 */
[----:B------:R3:W-:Y:S02]  /*4d190*/  STL.64 [R1+0x228], R6 ;  /* 0x0002280601007387 */ /* 0x0007e40000100a00 */
[----:B------:R-:W2:Y:S02]  /*4d1a0*/  LDL.LU R9, [R1+0x144] ;  /* 0x0001440001097983 */ /* 0x000ea40000300800 */
[----:B----4-:R-:W4:Y:S01]  /*4d1b0*/  LDL.LU R10, [R1+0x148] ;  /* 0x00014800010a7983 */ /* 0x010f220000300800 */
[----:B------:R-:W4:Y:S04]  /*4d1c0*/  LDL.LU R11, [R1+0x14c] ;  /* 0x00014c00010b7983 */ /* 0x000f280000300800 */
[----:B-1----:R-:W2:Y:S01]  /*4d1d0*/  LDL.LU R4, [R1+0x160] ;  /* 0x0001600001047983 */ /* 0x002ea20000300800 */
[----:B------:R-:W2:Y:S02]  /*4d1e0*/  LDL.LU R5, [R1+0x164] ;  /* 0x0001640001057983 */ /* 0x000ea40000300800 */
[----:B---3--:R-:W3:Y:S02]  /*4d1f0*/  LDL.LU R6, [R1+0x168] ;  /* 0x0001680001067983 */ /* 0x008ee40000300800 */
[----:B------:R-:W3:Y:S01]  /*4d200*/  LDL.LU R7, [R1+0x16c] ;  /* 0x00016c0001077983 */ /* 0x000ee20000300800 */
[----:B----4-:R1:W-:Y:S01]  /*4d210*/  STL.64 [R1+0x1ae8], R10 ;  /* 0x001ae80a01007387 */ /* 0x0103e20000100a00 */
[----:B--2---:R-:W-:Y:S03]  /*4d220*/  STL.64 [R1+0x1ae0], R8 ;  /* 0x001ae00801007387 */ /* 0x004fe60000100a00 */
[----:B-1----:R-:W2:Y:S04]  /*4d230*/  LDL.64 R10, [R1+0xc8] ;  /* 0x0000c800010a7983 */ /* 0x002ea80000100a00 */
[----:B--2---:R1:W-:Y:S04]  /*4d240*/  STL.64 [R1+0x1af8], R10 ;  /* 0x001af80a01007387 */ /* 0x0043e80000100a00 */
[----:B-1----:R-:W3:Y:S01]  /*4d250*/  LDL.64 R10, [R1+0xd8] ;  /* 0x0000d800010a7983 */ /* 0x002ee20000100a00 */
[----:B------:R1:W-:Y:S03]  /*4d260*/  STL.64 [R1+0x1aa8], R26 ;  /* 0x001aa81a01007387 */ /* 0x0003e60000100a00 */
[----:B-1----:R-:W2:Y:S01]  /*4d270*/  LDL.64 R26, [R1+0x98] ;  /* 0x00009800011a7983 */ /* 0x002ea20000100a00 */
[----:B------:R-:W-:Y:S03]  /*4d280*/  HMMA.1688.F32.TF32 R16, R12, R22, R16 ;  /* 0x000000160c10723c */ /* 0x000fe60000081010 */
[----:B--2---:R1:W-:Y:S02]  /*4d290*/  STL.64 [R1+0x1ac0], R26 ;  /* 0x001ac01a01007387 */ /* 0x0043e40000100a00 */
[----:B-1----:R-:W-:-:S02]  /*4d2a0*/  IMAD.MOV.U32 R26, RZ, RZ, R20 ;  /* 0x000000ffff1a7224 */ /* 0x002fc400078e0014 */
[----:B------:R-:W-:-:S05]  /*4d2b0*/  IMAD.MOV.U32 R27, RZ, RZ, R3 ;  /* 0x000000ffff1b7224 */ /* 0x000fca00078e0003 */
[----:B------:R1:W-:Y:S04]  /*4d2c0*/  STL.64 [R1+0x1ad8], R26 ;  /* 0x001ad81a01007387 */ /* 0x0003e80000100a00 */
[----:B-1----:R-:W2:Y:S01]  /*4d2d0*/  LDL.64 R26, [R1+0xb8] ;  /* 0x0000b800011a7983 */ /* 0x002ea20000100a00 */
[----:B------:R-:W-:Y:S02]  /*4d2e0*/  IMAD.MOV.U32 R8, RZ, RZ, R22 ;  /* 0x000000ffff087224 */ /* 0x000fe400078e0016 */
[----:B------:R-:W-:Y:S01]  /*4d2f0*/  IMAD.MOV.U32 R3, RZ, RZ, R23 ;  /* 0x000000ffff037224 */ /* 0x000fe200078e0017 */
[----:B--2---:R1:W-:Y:S01]  /*4d300*/  STL.64 [R1+0x1af0], R26 ;  /* 0x001af01a01007387 */ /* 0x0043e20000100a00 */
[----:B------:R-:W2:Y:S02]  /*4d310*/  LDL.LU R24, [R1+0x150] ;  /* 0x0001500001187983 */ /* 0x000ea40000300800 */
[----:B------:R-:W2:Y:S01]  /*4d320*/  LDL.LU R25, [R1+0x154] ;  /* 0x0001540001197983 */ /* 0x000ea20000300800 */
[----:B-1----:R-:W2:Y:S01]  /*4d330*/  LDL.LU R26, [R1+0x158] ;  /* 0x00015800011a7983 */ /* 0x002ea20000300800 */
[----:B------:R-:W2:Y:S02]  /*4d340*/  LDL.LU R27, [R1+0x15c] ;  /* 0x00015c00011b7983 */ /* 0x000ea40000300800 */
[----:B------:R-:W-:Y:S02]  /*4d350*/  STL.64 [R1+0x210], R16 ;  /* 0x0002101001007387 */ /* 0x000fe40000100a00 */
[----:B------:R1:W-:Y:S02]  /*4d360*/  STL.64 [R1+0x218], R18 ;  /* 0x0002181201007387 */ /* 0x0003e40000100a00 */
[----:B-1----:R-:W4:Y:S01]  /*4d370*/  LDL.LU.64 R18, [R1+0x1b20] ;  /* 0x001b200001127983 */ /* 0x002f220000300a00 */
[----:B------:R-:W4:Y:S02]  /*4d380*/  LDL.LU.64 R16, [R1+0x1b18] ;  /* 0x001b180001107983 */ /* 0x000f240000300a00 */
[----:B------:R-:W4:Y:S02]  /*4d390*/  LDL.LU.64 R22, [R1+0x1b10] ;  /* 0x001b100001167983 */ /* 0x000f240000300a00 */
[----:B----4-:R-:W-:Y:S01]  /*4d3a0*/  HMMA.1688.F32.TF32 R12, R12, R22, R16 ;  /* 0x000000160c0c723c */ /* 0x010fe20000081010 */
[----:B------:R-:W3:Y:S01]  /*4d3b0*/  LDL.LU.64 R18, [R1+0x1b08] ;  /* 0x001b080001127983 */ /* 0x000ee20000300a00 */
[----:B------:R-:W3:Y:S02]  /*4d3c0*/  LDL.LU.64 R16, [R1+0x1b00] ;  /* 0x001b000001107983 */ /* 0x000ee40000300a00 */
[----:B------:R1:W-:Y:S02]  /*4d3d0*/  STL.64 [R1+0x1aa0], R22 ;  /* 0x001aa01601007387 */ /* 0x0003e40000100a00 */
[----:B------:R-:W4:Y:S11]  /*4d3e0*/  LDL.LU R20, [R1+0x110] ;  /* 0x0001100001147983 */ /* 0x000f360000300800 */
[----:B------:R-:W-:Y:S06]  /*4d3f0*/  @!UPT UIADD3 URZ, URZ, URZ, URZ ;  /* 0x0000003f3f3ff290 */ /* 0x000fec000fffe03f */
[----:B------:R-:W-:Y:S01]  /*4d400*/  STL.64 [R1+0x200], R12 ;  /* 0x0002000c01007387 */ /* 0x000fe20000100a00 */
[----:B------:R-:W-:Y:S02]  /*4d410*/  STL.64 [R1+0x208], R14 ;  /* 0x0002080e01007387 */ /* 0x000fe40000100a00 */
[----:B------:R-:W4:Y:S02]  /*4d420*/  LDL.LU R21, [R1+0x114] ;  /* 0x0001140001157983 */ /* 0x000f240000300800 */
[----:B-1----:R-:W2:Y:S01]  /*4d430*/  LDL.LU R22, [R1+0x118] ;  /* 0x0001180001167983 */ /* 0x002ea20000300800 */
[----:B------:R-:W2:Y:S04]  /*4d440*/  LDL.LU R23, [R1+0x11c] ;  /* 0x00011c0001177983 */ /* 0x000ea80000300800 */
        /* <DEDUP_REMOVED lines=14> */
[----:B------:R1:W-:Y:S01]  /*4d530*/  STL.64 [R1+0x170], R4 ;  /* 0x0001700401007387 */ /* 0x0003e20000100a00 */
[----:B------:R3:W-:Y:S02]  /*4d540*/  STL.64 [R1+0x178], R6 ;  /* 0x0001780601007387 */ /* 0x0007e40000100a00 */
[----:B-1----:R-:W-:Y:S02]  /*4d550*/  IMAD.MOV.U32 R5, RZ, RZ, R10 ;  /* 0x000000ffff057224 */ /* 0x002fe400078e000a */
[----:B------:R-:W-:Y:S02]  /*4d560*/  IMAD.MOV.U32 R4, RZ, RZ, R11 ;  /* 0x000000ffff047224 */ /* 0x000fe400078e000b */
[----:B------:R-:W4:Y:S01]  /*4d570*/  LDL.LU.64 R10, [R1+0x1af8] ;  /* 0x001af800010a7983 */ /* 0x000f220000300a00 */
[----:B------:R-:W-:Y:S01]  /*4d580*/  IMAD.MOV.U32 R14, RZ, RZ, R8 ;  /* 0x000000ffff0e7224 */ /* 0x000fe200078e0008 */
        /* <DEDUP_REMOVED lines=43> */
[C---:B---3--:R-:W-:Y:S01]  /*4d840*/  HMMA.1688.F32.TF32 R12, R16.reuse, R14, R24 ;  /* 0x0000000e100c723c */ /* 0x048fe20000081018 */
[----:B------:R-:W3:Y:S01]  /*4d850*/  LDL.LU.64 R26, [R1+0x1a88] ;  /* 0x001a8800011a7983 */ /* 0x000ee20000300a00 */
[----:B------:R-:W3:Y:S11]  /*4d860*/  LDL.LU.64 R24, [R1+0x1a80] ;  /* 0x001a800001187983 */ /* 0x000ef60000300a00 */
[----:B------:R-:W-:Y:S10]  /*4d870*/  @!UPT UIADD3 URZ, URZ, URZ, URZ ;  /* 0x0000003f3f3ff290 */ /* 0x000ff4000fffe03f */
[----:B------:R-:W-:Y:S01]  /*4d880*/  STL.64 [R1+0x110], R12 ;  /* 0x0001100c01007387 */ /* 0x000fe20000100a00 */
[----:B------:R3:W-:Y:S02]  /*4d890*/  STL.64 [R1+0x118], R14 ;  /* 0x0001180e01007387 */ /* 0x0007e40000100a00 */
[----:B--2---:R-:W-:Y:S01]  /*4d8a0*/  STL.64 [R1+0x19f0], R22 ;  /* 0x0019f01601007387 */ /* 0x004fe20000100a00 */
[----:B---3--:R-:W-:Y:S01]  /*4d8b0*/  HMMA.1688.F32.TF32 R12, R16, R22, R24 ;  /* 0x00000016100c723c */ /* 0x008fe20000081018 */
[----:B------:R-:W2:Y:S04]  /*4d8c0*/  LDL.LU R24, [R1+0xf0] ;  /* 0x0000f00001187983 */ /* 0x000ea80000300800 */
[----:B------:R-:W-:Y:S04]  /*4d8d0*/  LDS R18, [R0+0x9b300] ;  /* 0x09b3000000127984 */ /* 0x000fe80000000800 */
[----:B------:R-:W-:Y:S04]  /*4d8e0*/  LDS R19, [R2+0x9b300] ;  /* 0x09b3000002137984 */ /* 0x000fe80000000800 */
[----:B------:R-:W-:Y:S04]  /*4d8f0*/  LDS R16, [R0+0x9a300] ;  /* 0x09a3000000107984 */ /* 0x000fe80000000800 */
[----:B------:R-:W-:Y:S06]  /*4d900*/  LDS R17, [R2+0x9a300] ;  /* 0x09a3000002117984 */ /* 0x000fec0000000800 */
[----:B------:R-:W-:Y:S01]  /*4d910*/  STL.64 [R1+0x100], R12 ;  /* 0x0001000c01007387 */ /* 0x000fe20000100a00 */
[----:B------:R-:W-:Y:S02]  /*4d920*/  STL.64 [R1+0x108], R14 ;  /* 0x0001080e01007387 */ /* 0x000fe40000100a00 */
[----:B------:R-:W2:Y:S02]  /*4d930*/  LDL.LU R25, [R1+0xf4] ;  /* 0x0000f40001197983 */ /* 0x000ea40000300800 */
[----:B------:R-:W3:Y:S01]  /*4d940*/  LDL.LU R26, [R1+0xf8] ;  /* 0x0000f800011a7983 */ /* 0x000ee20000300800 */
[----:B------:R-:W3:Y:S04]  /*4d950*/  LDL.LU R27, [R1+0xfc] ;  /* 0x0000fc00011b7983 */ /* 0x000ee80000300800 */
[----:B------:R-:W-:Y:S04]  /*4d960*/  LDS R14, [R0+0x9b280] ;  /* 0x09b28000000e7984 */ /* 0x000fe80000000800 */
[----:B------:R-:W1:Y:S04]  /*4d970*/  LDS R15, [R2+0x9b280] ;  /* 0x09b28000020f7984 */ /* 0x000e680000000800 */
[----:B------:R-:W-:Y:S04]  /*4d980*/  LDS R12, [R0+0x9a280] ;  /* 0x09a28000000c7984 */ /* 0x000fe80000000800 */
[----:B------:R-:W4:Y:S04]  /*4d990*/  LDS R13, [R2+0x9a280] ;  /* 0x09a28000020d7984 */ /* 0x000f280000000800 */
[----:B---3--:R3:W-:Y:S01]  /*4d9a0*/  STL.64 [R1+0x18d8], R26 ;  /* 0x0018d81a01007387 */ /* 0x0087e20000100a00 */
[----:B--2---:R-:W-:Y:S02]  /*4d9b0*/  STL.64 [R1+0x18d0], R24 ;  /* 0x0018d01801007387 */ /* 0x004fe40000100a00 */
[----:B---3--:R-:W-:-:S02]  /*4d9c0*/  IMAD.MOV.U32 R26, RZ, RZ, R11 ;  /* 0x000000ffff1a7224 */ /* 0x008fc400078e000b */
        /* <DEDUP_REMOVED lines=19> */
[----:B------:R-:W3:Y:S01]  /*4db00*/  LDL.LU R23, [R1+0x3ac] ;  /* 0x0003ac0001177983 */ /* 0x000ee20000300800 */
[----:B------:R-:W2:Y:S01]  /*4db10*/  LDL.LU R24, [R1+0x3b0] ;  /* 0x0003b00001187983 */ /* 0x000ea20000300800 */
[----:B------:R-:W2:Y:S02]  /*4db20*/  LDL.LU R25, [R1+0x3b4] ;  /* 0x0003b40001197983 */ /* 0x000ea40000300800 */
[----:B------:R-:W2:Y:S02]  /*4db30*/  LDL.LU R26, [R1+0x3b8] ;  /* 0x0003b800011a7983 */ /* 0x000ea40000300800 */
[----:B------:R-:W2:Y:S02]  /*4db40*/  LDL.LU R27, [R1+0x3bc] ;  /* 0x0003bc00011b7983 */ /* 0x000ea40000300800 */
[----:B--2---:R2:W-:Y:S01]  /*4db50*/  STL.64 [R1+0x1a38], R26 ;  /* 0x001a381a01007387 */ /* 0x0045e20000100a00 */
[----:B------:R-:W-:Y:S02]  /*4db60*/  STL.64 [R1+0x1a30], R24 ;  /* 0x001a301801007387 */ /* 0x000fe40000100a00 */
[----:B--2---:R-:W-:-:S02]  /*4db70*/  IMAD.MOV.U32 R26, RZ, RZ, R9 ;  /* 0x000000ffff1a7224 */ /* 0x004fc400078e0009 */
[----:B------:R-:W-:Y:S01]  /*4db80*/  IMAD.MOV.U32 R27, RZ, RZ, R8 ;  /* 0x000000ffff1b7224 */ /* 0x000fe200078e0008 */
[----:B------:R-:W-:Y:S04]  /*4db90*/  LDS R9, [R2+0x9a200] ;  /* 0x09a2000002097984 */ /* 0x000fe80000000800 */
[----:B------:R-:W-:Y:S04]  /*4dba0*/  LDS R8, [R0+0x9a200] ;  /* 0x09a2000000087984 */ /* 0x000fe80000000800 */
[----:B------:R-:W-:Y:S01]  /*4dbb0*/  STL.64 [R1+0x1a48], R26 ;  /* 0x001a481a01007387 */ /* 0x000fe20000100a00 */
[----:B---3--:R2:W-:Y:S02]  /*4dbc0*/  STL.64 [R1+0x1a20], R22 ;  /* 0x001a201601007387 */ /* 0x0085e40000100a00 */
[----:B------:R3:W-:Y:S01]  /*4dbd0*/  STL.64 [R1+0x1a18], R20 ;  /* 0x001a181401007387 */ /* 0x0007e20000100a00 */
[----:B--2---:R-:W2:Y:S04]  /*4dbe0*/  LDL.64 R22, [R1+0xa8] ;  /* 0x0000a80001167983 */ /* 0x004ea80000100a00 */
[----:B--2---:R2:W-:Y:S01]  /*4dbf0*/  STL.64 [R1+0x1a40], R22 ;  /* 0x001a401601007387 */ /* 0x0045e20000100a00 */
[----:B---3--:R-:W3:Y:S02]  /*4dc00*/  LDL.LU R20, [R1+0x3c0] ;  /* 0x0003c00001147983 */ /* 0x008ee40000300800 */
[----:B------:R-:W3:Y:S01]  /*4dc10*/  LDL.LU R21, [R1+0x3c4] ;  /* 0x0003c40001157983 */ /* 0x000ee20000300800 */
[----:B--2---:R-:W2:Y:S01]  /*4dc20*/  LDL.LU R22, [R1+0x3c8] ;  /* 0x0003c80001167983 */ /* 0x004ea20000300800 */
[----:B------:R-:W2:Y:S02]  /*4dc30*/  LDL.LU R23, [R1+0x3cc] ;  /* 0x0003cc0001177983 */ /* 0x000ea40000300800 */
[----:B------:R-:W-:-:S02]  /*4dc40*/  IMAD.MOV.U32 R26, RZ, RZ, R7 ;  /* 0x000000ffff1a7224 */ /* 0x000fc400078e0007 */
        /* <DEDUP_REMOVED lines=8> */
[----:B------:R-:W2:Y:S02]  /*4dcd0*/  LDL.LU R22, [R1+0x3d8] ;  /* 0x0003d80001167983 */ /* 0x000ea40000300800 */
[----:B------:R-:W2:Y:S02]  /*4dce0*/  LDL.LU R23, [R1+0x3dc] ;  /* 0x0003dc0001177983 */ /* 0x000ea40000300800 */
[----:B---3--:R-:W-:-:S02]  /*4dcf0*/  IMAD.MOV.U32 R26, RZ, RZ, R5 ;  /* 0x000000ffff1a7224 */ /* 0x008fc400078e0005 */
[----:B------:R-:W-:Y:S01]  /*4dd00*/  IMAD.MOV.U32 R27, RZ, RZ, R4 ;  /* 0x000000ffff1b7224 */ /* 0x000fe200078e0004 */
[----:B------:R-:W-:Y:S04]  /*4dd10*/  LDS R5, [R2+0x9a180] ;  /* 0x09a1800002057984 */ /* 0x000fe80000000800 */
[----:B------:R-:W3:Y:S04]  /*4dd20*/  LDS R4, [R0+0x9a180] ;  /* 0x09a1800000047984 */ /* 0x000ee80000000800 */
[----:B--2---:R-:W-:Y:S01]  /*4dd30*/  STL.64 [R1+0x1a70], R22 ;  /* 0x001a701601007387 */ /* 0x004fe20000100a00 */
[----:B------:R2:W-:Y:S03]  /*4dd40*/  STL.64 [R1+0x1a68], R20 ;  /* 0x001a681401007387 */ /* 0x0005e60000100a00 */
[----:B--2---:R-:W3:Y:S01]  /*4dd50*/  LDL.LU R20, [R1+0x3e0] ;  /* 0x0003e00001147983 */ /* 0x004ee20000300800 */
[----:B------:R-:W3:Y:S02]  /*4dd60*/  LDL.LU R21, [R1+0x3e4] ;  /* 0x0003e40001157983 */ /* 0x000ee40000300800 */
[----:B------:R-:W3:Y:S02]  /*4dd70*/  LDL.LU R22, [R1+0x3e8] ;  /* 0x0003e80001167983 */ /* 0x000ee40000300800 */
[----:B------:R-:W3:Y:S01]  /*4dd80*/  LDL.LU R23, [R1+0x3ec] ;  /* 0x0003ec0001177983 */ /* 0x000ee20000300800 */
[----:B-1----:R-:W-:Y:S01]  /*4dd90*/  STL.64 [R1+0x1978], R14 ;  /* 0x0019780e01007387 */ /* 0x002fe20000100a00 */
        /* <DEDUP_REMOVED lines=11> */
[----:B---3--:R-:W-:Y:S01]  /*4de50*/  HMMA.1688.F32.TF32 R24, R4, R26, R20 ;  /* 0x0000001a0418723c */ /* 0x008fe20000081014 */
[----:B--2---:R1:W-:Y:S01]  /*4de60*/  STL.64 [R1+0x18f8], R18 ;  /* 0x0018f81201007387 */ /* 0x0043e20000100a00 */
[----:B----4-:R-:W-:Y:S02]  /*4de70*/  STL.64 [R1+0x18f0], R16 ;  /* 0x0018f01001007387 */ /* 0x010fe40000100a00 */
[----:B-1----:R-:W-:-:S02]  /*4de80*/  IMAD.MOV.U32 R18, RZ, RZ, R28 ;  /* 0x000000ffff127224 */ /* 0x002fc400078e001c */
[----:B------:R-:W-:Y:S01]  /*4de90*/  IMAD.MOV.U32 R19, RZ, RZ, R3 ;  /* 0x000000ffff137224 */ /* 0x000fe200078e0003 */
[----:B------:R-:W2:Y:S01]  /*4dea0*/  LDL.LU R28, [R1+0x1a7c] ;  /* 0x001a7c00011c7983 */ /* 0x000ea20000300800 */
[----:B------:R-:W3:Y:S02]  /*4deb0*/  LDL.LU R3, [R1+0x1a78] ;  /* 0x001a780001037983 */ /* 0x000ee40000300800 */
[----:B------:R-:W4:Y:S02]  /*4dec0*/  LDL.LU.64 R22, [R1+0x1a70] ;  /* 0x001a700001167983 */ /* 0x000f240000300a00 */
[----:B------:R-:W4:Y:S11]  /*4ded0*/  LDL.LU.64 R20, [R1+0x1a68] ;  /* 0x001a680001147983 */ /* 0x000f360000300a00 */
        /* <DEDUP_REMOVED lines=23> */
[----:B----4-:R-:W4:Y:S01]  /*4e050*/  LDL.LU.64 R26, [R1+0x1a28] ;  /* 0x001a2800011a7983 */ /* 0x010f220000300a00 */
[----:B------:R-:W-:Y:S02]  /*4e060*/  IMAD.MOV.U32 R24, RZ, RZ, R23 ;  /* 0x000000ffff187224 */ /* 0x000fe400078e0017 */
[----:B------:R-:W2:Y:S02]  /*4e070*/  LDL.LU.64 R22, [R1+0x1a20] ;  /* 0x001a200001167983 */ /* 0x000ea40000300a00 */
[----:B------:R-:W2:Y:S02]  /*4e080*/  LDL.LU.64 R20, [R1+0x1a18] ;  /* 0x001a180001147983 */ /* 0x000ea40000300a00 */
[C---:B--2---:R-:W-:Y:S11]  /*4e090*/  HMMA.1688.F32.TF32 R20, R4.reuse, R18, R20 ;  /* 0x000000120414723c */ /* 0x044ff60000081014 */
[----:B------:R-:W-:Y:S11]  /*4e0a0*/  @!UPT UIADD3 URZ, URZ, URZ, URZ ;  /* 0x0000003f3f3ff290 */ /* 0x000ff6000fffe03f */
[----:B------:R-:W-:Y:S01]  /*4e0b0*/  @!UPT UIADD3 URZ, URZ, URZ, URZ ;  /* 0x0000003f3f3ff290 */ /* 0x000fe2000fffe03f */
[----:B------:R-:W-:Y:S01]  /*4e0c0*/  STL.64 [R1+0x3b0], R20 ;  /* 0x0003b01401007387 */ /* 0x000fe20000100a00 */
[----:B------:R1:W-:Y:S03]  /*4e0d0*/  STL.64 [R1+0x3b8], R22 ;  /* 0x0003b81601007387 */ /* 0x0003e60000100a00 */
[----:B-1----:R-:W4:Y:S01]  /*4e0e0*/  LDL.LU.64 R22, [R1+0x1a10] ;  /* 0x001a100001167983 */ /* 0x002f220000300a00 */
[----:B------:R-:W4:Y:S02]  /*4e0f0*/  LDL.LU.64 R20, [R1+0x1a08] ;  /* 0x001a080001147983 */ /* 0x000f240000300a00 */
[----:B------:R1:W-:Y:S02]  /*4e100*/  STL.64 [R1+0x19d0], R18 ;  /* 0x0019d01201007387 */ /* 0x0003e40000100a00 */
[----:B-1----:R-:W2:Y:S01]  /*4e110*/  LDL.64 R18, [R1+0x18] ;  /* 0x0000180001127983 */ /* 0x002ea20000100a00 */
[C---:B----4-:R-:W-:Y:S11]  /*4e120*/  HMMA.1688.F32.TF32 R20, R4.reuse, R26, R20 ;  /* 0x0000001a0414723c */ /* 0x050ff60000081014 */
[----:B------:R-:W-:Y:S11]  /*4e130*/  @!UPT UIADD3 URZ, URZ, URZ, URZ ;  /* 0x0000003f3f3ff290 */ /* 0x000ff6000fffe03f */
[----:B------:R-:W-:Y:S01]  /*4e140*/  @!UPT UIADD3 URZ, URZ, URZ, URZ ;  /* 0x0000003f3f3ff290 */ /* 0x000fe2000fffe03f */
[----:B------:R-:W-:Y:S01]  /*4e150*/  STL.64 [R1+0x3a0], R20 ;  /* 0x0003a01401007387 */ /* 0x000fe20000100a00 */
[----:B------:R1:W-:Y:S03]  /*4e160*/  STL.64 [R1+0x3a8], R22 ;  /* 0x0003a81601007387 */ /* 0x0003e60000100a00 */
[----:B-1----:R-:W2:Y:S01]  /*4e170*/  LDL.LU.64 R22, [R1+0x1a00] ;  /* 0x001a000001167983 */ /* 0x002ea20000300a00 */
[----:B------:R-:W2:Y:S02]  /*4e180*/  LDL.LU.64 R20, [R1+0x19f8] ;  /* 0x0019f80001147983 */ /* 0x000ea40000300a00 */
[----:B------:R-:W-:Y:S01]  /*4e190*/  STL.64 [R1+0x19a0], R26 ;  /* 0x0019a01a01007387 */ /* 0x000fe20000100a00 */
[C---:B--2---:R-:W-:Y:S11]  /*4e1a0*/  HMMA.1688.F32.TF32 R20, R4.reuse, R18, R20 ;  /* 0x000000120414723c */ /* 0x044ff60000081014 */
[----:B------:R-:W-:Y:S11]  /*4e1b0*/  @!UPT UIADD3 URZ, URZ, URZ, URZ ;  /* 0x0000003f3f3ff290 */ /* 0x000ff6000fffe03f */
[----:B------:R-:W-:Y:S01]  /*4e1c0*/  @!UPT UIADD3 URZ, URZ, URZ, URZ ;  /* 0x0000003f3f3ff290 */ /* 0x000fe2000fffe03f */
[----:B------:R-:W-:Y:S01]  /*4e1d0*/  STL.64 [R1+0x390], R20 ;  /* 0x0003901401007387 */ /* 0x000fe20000100a00 */
[----:B------:R1:W-:Y:S03]  /*4e1e0*/  STL.64 [R1+0x398], R22 ;  /* 0x0003981601007387 */ /* 0x0003e60000100a00 */
[----:B-1----:R-:W2:Y:S01]  /*4e1f0*/  LDL.LU.64 R22, [R1+0x19f0] ;  /* 0x0019f00001167983 */ /* 0x002ea20000300a00 */
[----:B------:R-:W-:Y:S02]  /*4e200*/  IMAD.MOV.U32 R21, RZ, RZ, R18 ;  /* 0x000000ffff157224 */ /* 0x000fe400078e0012 */
[----:B------:R-:W-:Y:S01]  /*4e210*/  IMAD.MOV.U32 R20, RZ, RZ, R19 ;  /* 0x000000ffff147224 */ /* 0x000fe200078e0013 */
[----:B--2---:R-:W-:Y:S01]  /*4e220*/  HMMA.1688.F32.TF32 R4, R4, R22, R12 ;  /* 0x000000160404723c */ /* 0x004fe2000008100c */
[----:B------:R-:W2:Y:S11]  /*4e230*/  LDL.LU R12, [R1+0x2c0] ;  /* 0x0002c000010c7983 */ /* 0x000eb60000300800 */
[----:B------:R-:W-:Y:S11]  /*4e240*/  @!UPT UIADD3 URZ, URZ, URZ, URZ ;  /* 0x0000003f3f3ff290 */ /* 0x000ff6000fffe03f */
[----:B------:R-:W-:Y:S01]  /*4e250*/  STL.64 [R1+0x4b0], R4 ;  /* 0x0004b00401007387 */ /* 0x000fe20000100a00 */
[----:B------:R-:W-:Y:S02]  /*4e260*/  STL.64 [R1+0x4b8], R6 ;  /* 0x0004b80601007387 */ /* 0x000fe40000100a00 */
[----:B------:R-:W2:Y:S02]  /*4e270*/  LDL.LU R13, [R1+0x2c4] ;  /* 0x0002c400010d7983 */ /* 0x000ea40000300800 */
[----:B------:R-:W4:Y:S01]  /*4e280*/  LDL.LU R14, [R1+0x2c8] ;  /* 0x0002c800010e7983 */ /* 0x000f220000300800 */
[----:B------:R-:W4:Y:S01]  /*4e290*/  LDL.LU R15, [R1+0x2cc] ;  /* 0x0002cc00010f7983 */ /* 0x000f220000300800 */
[----:B------:R-:W2:Y:S02]  /*4e2a0*/  LDL.LU R16, [R1+0x2d0] ;  /* 0x0002d00001107983 */ /* 0x000ea40000300800 */
[----:B------:R-:W2:Y:S02]  /*4e2b0*/  LDL.LU R17, [R1+0x2d4] ;  /* 0x0002d40001117983 */ /* 0x000ea40000300800 */
[----:B------:R-:W2:Y:S01]  /*4e2c0*/  LDL.LU R18, [R1+0x2d8] ;  /* 0x0002d80001127983 */ /* 0x000ea20000300800 */
[----:B------:R-:W2:Y:S04]  /*4e2d0*/  LDL.LU R19, [R1+0x2dc] ;  /* 0x0002dc0001137983 */ /* 0x000ea80000300800 */
[----:B--2---:R1:W-:Y:S01]  /*4e2e0*/  STL.64 [R1+0x19e0], R18 ;  /* 0x0019e01201007387 */ /* 0x0043e20000100a00 */
[----:B------:R-:W-:Y:S03]  /*4e2f0*/  STL.64 [R1+0x19d8], R16 ;  /* 0x0019d81001007387 */ /* 0x000fe60000100a00 */
[----:B-1----:R-:W2:Y:S01]  /*4e300*/  LDL.64 R18, [R1+0xd8] ;  /* 0x0000d80001127983 */ /* 0x002ea20000100a00 */
[----:B----4-:R1:W-:Y:S02]  /*4e310*/  STL.64 [R1+0x19c8], R14 ;  /* 0x0019c80e01007387 */ /* 0x0103e40000100a00 */
[----:B------:R4:W-:Y:S01]  /*4e320*/  STL.64 [R1+0x19c0], R12 ;  /* 0x0019c00c01007387 */ /* 0x0009e20000100a00 */
[----:B-1----:R-:W2:Y:S04]  /*4e330*/  LDL.64 R14, [R1+0xc8] ;  /* 0x0000c800010e7983 */ /* 0x002ea80000100a00 */
[----:B--2---:R1:W-:Y:S01]  /*4e340*/  STL.64 [R1+0x19e8], R14 ;  /* 0x0019e80e01007387 */ /* 0x0043e20000100a00 */
[----:B----4-:R-:W2:Y:S02]  /*4e350*/  LDL.LU R12, [R1+0x2e0] ;  /* 0x0002e000010c7983 */ /* 0x010ea40000300800 */
[----:B------:R-:W2:Y:S01]  /*4e360*/  LDL.LU R13, [R1+0x2e4] ;  /* 0x0002e400010d7983 */ /* 0x000ea20000300800 */
[----:B-1----:R-:W2:Y:S01]  /*4e370*/  LDL.LU R14, [R1+0x2e8] ;  /* 0x0002e800010e7983 */ /* 0x002ea20000300800 */
[----:B------:R-:W2:Y:S02]  /*4e380*/  LDL.LU R15, [R1+0x2ec] ;  /* 0x0002ec00010f7983 */ /* 0x000ea40000300800 */
[----:B------:R-:W-:Y:S02]  /*4e390*/  STL.64 [R1+0x1980], R22 ;  /* 0x0019801601007387 */ /* 0x000fe40000100a00 */
[----:B------:R1:W-:Y:S02]  /*4e3a0*/  STL.64 [R1+0x19a8], R20 ;  /* 0x0019a81401007387 */ /* 0x0003e40000100a00 */
[----:B-1----:R-:W4:Y:S01]  /*4e3b0*/  LDL.LU R20, [R1+0x2b0] ;  /* 0x0002b00001147983 */ /* 0x002f220000300800 */
[----:B------:R-:W4:Y:S02]  /*4e3c0*/  LDL.LU R21, [R1+0x2b4] ;  /* 0x0002b40001157983 */ /* 0x000f240000300800 */
[----:B------:R-:W2:Y:S02]  /*4e3d0*/  LDL.LU R22, [R1+0x2b8] ;  /* 0x0002b80001167983 */ /* 0x000ea40000300800 */
[----:B------:R-:W2:Y:S02]  /*4e3e0*/  LDL.LU R23, [R1+0x2bc] ;  /* 0x0002bc0001177983 */ /* 0x000ea40000300800 */
[----:B--2---:R1:W-:Y:S01]  /*4e3f0*/  STL.64 [R1+0x19b8], R22 ;  /* 0x0019b81601007387 */ /* 0x0043e20000100a00 */
[----:B----4-:R-:W-:Y:S03]  /*4e400*/  STL.64 [R1+0x19b0], R20 ;  /* 0x0019b01401007387 */ /* 0x010fe60000100a00 */
[----:B-1----:R-:W2:Y:S01]  /*4e410*/  LDL.64 R22, [R1+0xb8] ;  /* 0x0000b80001167983 */ /* 0x002ea20000100a00 */
[----:B------:R-:W4:Y:S02]  /*4e420*/  LDL.LU R4, [R1+0x180] ;  /* 0x0001800001047983 */ /* 0x000f240000300800 */
[----:B------:R-:W4:Y:S02]  /*4e430*/  LDL.LU R5, [R1+0x184] ;  /* 0x0001840001057983 */ /* 0x000f240000300800 */
[----:B------:R-:W2:Y:S01]  /*4e440*/  LDL.LU R6, [R1+0x188] ;  /* 0x0001880001067983 */ /* 0x000ea20000300800 */
[----:B------:R-:W2:Y:S01]  /*4e450*/  LDL.LU R7, [R1+0x18c] ;  /* 0x00018c0001077983 */ /* 0x000ea20000300800 */
[----:B------:R-:W-:Y:S03]  /*4e460*/  HMMA.1688.F32.TF32 R12, R8, R18, R12 ;  /* 0x00000012080c723c */ /* 0x000fe6000008100c */
[----:B--2---:R-:W-:Y:S01]  /*4e470*/  STL.64 [R1+0x1908], R6 ;  /* 0x0019080601007387 */ /* 0x004fe20000100a00 */
[----:B----4-:R1:W-:Y:S03]  /*4e480*/  STL.64 [R1+0x1900], R4 ;  /* 0x0019000401007387 */ /* 0x0103e60000100a00 */
[----:B-1----:R-:W2:Y:S01]  /*4e490*/  LDL.LU R4, [R1+0x1a0] ;  /* 0x0001a00001047983 */ /* 0x002ea20000300800 */
[----:B------:R-:W2:Y:S02]  /*4e4a0*/  LDL.LU R5, [R1+0x1a4] ;  /* 0x0001a40001057983 */ /* 0x000ea40000300800 */
[----:B------:R-:W4:Y:S02]  /*4e4b0*/  LDL.LU R6, [R1+0x1a8] ;  /* 0x0001a80001067983 */ /* 0x000f240000300800 */
[----:B------:R-:W4:Y:S02]  /*4e4c0*/  LDL.LU R7, [R1+0x1ac] ;  /* 0x0001ac0001077983 */ /* 0x000f240000300800 */
[----:B----4-:R1:W-:Y:S01]  /*4e4d0*/  STL.64 [R1+0x1918], R6 ;  /* 0x0019180601007387 */ /* 0x0103e20000100a00 */
[----:B--2---:R2:W-:Y:S02]  /*4e4e0*/  STL.64 [R1+0x1910], R4 ;  /* 0x0019100401007387 */ /* 0x0045e40000100a00 */
[----:B-1----:R-:W-:-:S02]  /*4e4f0*/  IMAD.MOV.U32 R7, RZ, RZ, R24 ;  /* 0x000000ffff077224 */ /* 0x002fc400078e0018 */
[----:B------:R-:W-:Y:S01]  /*4e500*/  IMAD.MOV.U32 R6, RZ, RZ, R25 ;  /* 0x000000ffff067224 */ /* 0x000fe200078e0019 */
[----:B------:R-:W4:Y:S01]  /*4e510*/  LDL.LU R24, [R1+0x2a0] ;  /* 0x0002a00001187983 */ /* 0x000f220000300800 */
[----:B------:R-:W4:Y:S02]  /*4e520*/  LDL.LU R25, [R1+0x2a4] ;  /* 0x0002a40001197983 */ /* 0x000f240000300800 */
[----:B------:R-:W4:Y:S02]  /*4e530*/  LDL.LU R26, [R1+0x2a8] ;  /* 0x0002a800011a7983 */ /* 0x000f240000300800 */
[----:B------:R-:W4:Y:S01]  /*4e540*/  LDL.LU R27, [R1+0x2ac] ;  /* 0x0002ac00011b7983 */ /* 0x000f220000300800 */
[----:B------:R-:W-:Y:S01]  /*4e550*/  STL.64 [R1+0x2f0], R12 ;  /* 0x0002f00c01007387 */ /* 0x000fe20000100a00 */
[----:B------:R1:W-:Y:S02]  /*4e560*/  STL.64 [R1+0x2f8], R14 ;  /* 0x0002f80e01007387 */ /* 0x0003e40000100a00 */
[----:B--2---:R-:W-:-:S02]  /*4e570*/  IMAD.MOV.U32 R5, RZ, RZ, R18 ;  /* 0x000000ffff057224 */ /* 0x004fc400078e0012 */
        /* <DEDUP_REMOVED lines=10> */
[----:B--2---:R-:W4:Y:S01]  /*4e620*/  LDL.LU.64 R18, [R1+0x19d0] ;  /* 0x0019d00001127983 */ /* 0x004f220000300a00 */
[----:B------:R-:W-:Y:S02]  /*4e630*/  IMAD.MOV.U32 R16, RZ, RZ, R15 ;  /* 0x000000ffff107224 */ /* 0x000fe400078e000f */
[----:B------:R-:W2:Y:S02]  /*4e640*/  LDL.LU.64 R14, [R1+0x19c8] ;  /* 0x0019c800010e7983 */ /* 0x000ea40000300a00 */
        /* <DEDUP_REMOVED lines=17> */
[----:B-1----:R-:W-:Y:S02]  /*4e760*/  IMAD.MOV.U32 R7, RZ, RZ, R12 ;  /* 0x000000ffff077224 */ /* 0x002fe400078e000c */
[----:B------:R-:W-:Y:S01]  /*4e770*/  IMAD.MOV.U32 R6, RZ, RZ, R13 ;  /* 0x000000ffff067224 */ /* 0x000fe200078e000d */
[----:B------:R-:W3:Y:S01]  /*4e780*/  LDL.LU R12, [R1+0x1f0] ;  /* 0x0001f000010c7983 */ /* 0x000ee20000300800 */
[----:B------:R-:W3:Y:S02]  /*4e790*/  LDL.LU R13, [R1+0x1f4] ;  /* 0x0001f400010d7983 */ /* 0x000ee40000300800 */
[----:B------:R-:W3:Y:S02]  /*4e7a0*/  LDL.LU R14, [R1+0x1f8] ;  /* 0x0001f800010e7983 */ /* 0x000ee40000300800 */
[----:B------:R-:W3:Y:S01]  /*4e7b0*/  LDL.LU R15, [R1+0x1fc] ;  /* 0x0001fc00010f7983 */ /* 0x000ee20000300800 */
[----:B----4-:R-:W-:Y:S01]  /*4e7c0*/  HMMA.1688.F32.TF32 R24, R8, R18, R24 ;  /* 0x000000120818723c */ /* 0x010fe20000081018 */
[----:B--2---:R-:W-:-:S02]  /*4e7d0*/  IMAD.MOV.U32 R22, RZ, RZ, R21 ;  /* 0x000000ffff167224 */ /* 0x004fc400078e0015 */
[----:B------:R-:W-:Y:S01]  /*4e7e0*/  IMAD.MOV.U32 R23, RZ, RZ, R20 ;  /* 0x000000ffff177224 */ /* 0x000fe200078e0014 */
[----:B---3--:R-:W-:Y:S01]  /*4e7f0*/  STL.64 [R1+0x1990], R14 ;  /* 0x0019900e01007387 */ /* 0x008fe20000100a00 */
[----:B------:R1:W-:Y:S03]  /*4e800*/  STL.64 [R1+0x1988], R12 ;  /* 0x0019880c01007387 */ /* 0x0003e60000100a00 */
[----:B------:R2:W-:Y:S01]  /*4e810*/  STL.64 [R1+0x1998], R22 ;  /* 0x0019981601007387 */ /* 0x0005e20000100a00 */
[----:B-1----:R-:W3:Y:S01]  /*4e820*/  LDL.LU R12, [R1+0x280] ;  /* 0x00028000010c7983 */ /* 0x002ee20000300800 */
[----:B------:R-:W3:Y:S02]  /*4e830*/  LDL.LU R13, [R1+0x284] ;  /* 0x00028400010d7983 */ /* 0x000ee40000300800 */
[----:B------:R-:W3:Y:S02]  /*4e840*/  LDL.LU R14, [R1+0x288] ;  /* 0x00028800010e7983 */ /* 0x000ee40000300800 */
[----:B------:R-:W3:Y:S01]  /*4e850*/  LDL.LU R15, [R1+0x28c] ;  /* 0x00028c00010f7983 */ /* 0x000ee20000300800 */
[----:B------:R-:W4:Y:S01]  /*4e860*/  LDL.LU R20, [R1+0x290] ;  /* 0x0002900001147983 */ /* 0x000f220000300800 */
[----:B------:R-:W4:Y:S02]  /*4e870*/  LDL.LU R21, [R1+0x294] ;  /* 0x0002940001157983 */ /* 0x000f240000300800 */
[----:B--2---:R-:W4:Y:S02]  /*4e880*/  LDL.LU R22, [R1+0x298] ;  /* 0x0002980001167983 */ /* 0x004f240000300800 */
[----:B------:R-:W4:Y:S01]  /*4e890*/  LDL.LU R23, [R1+0x29c] ;  /* 0x00029c0001177983 */ /* 0x000f220000300800 */
[----:B------:R1:W-:Y:S02]  /*4e8a0*/  STL.64 [R1+0x1940], R6 ;  /* 0x0019400601007387 */ /* 0x0003e40000100a00 */
[----:B-1----:R-:W-:-:S02]  /*4e8b0*/  IMAD.MOV.U32 R6, RZ, RZ, R17 ;  /* 0x000000ffff067224 */ /* 0x002fc400078e0011 */
[----:B------:R-:W-:-:S05]  /*4e8c0*/  IMAD.MOV.U32 R7, RZ, RZ, R16 ;  /* 0x000000ffff077224 */ /* 0x000fca00078e0010 */
[----:B------:R-:W-:Y:S01]  /*4e8d0*/  STL.64 [R1+0x1958], R6 ;  /* 0x0019580601007387 */ /* 0x000fe20000100a00 */
[----:B------:R-:W-:Y:S02]  /*4e8e0*/  STL.64 [R1+0x2b0], R24 ;  /* 0x0002b01801007387 */ /* 0x000fe40000100a00 */
[----:B------:R1:W-:Y:S02]  /*4e8f0*/  STL.64 [R1+0x2b8], R26 ;  /* 0x0002b81a01007387 */ /* 0x0003e40000100a00 */
        /* <DEDUP_REMOVED lines=12> */
[C---:B----4-:R-:W-:Y:S01]  /*4e9c0*/  HMMA.1688.F32.TF32 R20, R8.reuse, R26, R20 ;  /* 0x0000001a0814723c */ /* 0x050fe20000081014 */
[----:B--2---:R-:W-:Y:S01]  /*4e9d0*/  STL.64 [R1+0x1950], R18 ;  /* 0x0019501201007387 */ /* 0x004fe20000100a00 */
[----:B------:R1:W-:Y:S03]  /*4e9e0*/  STL.64 [R1+0x1948], R16 ;  /* 0x0019481001007387 */ /* 0x0003e60000100a00 */
        /* <DEDUP_REMOVED lines=19> */
[----:B-1----:R-:W3:Y:S01]  /*4eb20*/  LDL.LU.64 R22, [R1+0x1980] ;  /* 0x0019800001167983 */ /* 0x002ee20000300a00 */
[----:B------:R-:W-:Y:S02]  /*4eb30*/  IMAD.MOV.U32 R6, RZ, RZ, R5 ;  /* 0x000000ffff067224 */ /* 0x000fe400078e0005 */
[----:B------:R-:W-:Y:S01]  /*4eb40*/  IMAD.MOV.U32 R7, RZ, RZ, R4 ;  /* 0x000000ffff077224 */ /* 0x000fe200078e0004 */
[----:B---3--:R-:W-:Y:S01]  /*4eb50*/  HMMA.1688.F32.TF32 R8, R8, R22, R12 ;  /* 0x000000160808723c */ /* 0x008fe2000008100c */
[----:B------:R-:W2:Y:S01]  /*4eb60*/  LDL.LU.64 R14, [R1+0x1978] ;  /* 0x00197800010e7983 */ /* 0x000ea20000300a00 */
[----:B------:R-:W2:Y:S11]  /*4eb70*/  LDL.LU.64 R12, [R1+0x1970] ;  /* 0x00197000010c7983 */ /* 0x000eb60000300a00 */
[----:B------:R-:W-:Y:S10]  /*4eb80*/  @!UPT UIADD3 URZ, URZ, URZ, URZ ;  /* 0x0000003f3f3ff290 */ /* 0x000ff4000fffe03f */
[----:B------:R-:W-:Y:S01]  /*4eb90*/  STL.64 [R1+0x4a0], R8 ;  /* 0x0004a00801007387 */ /* 0x000fe20000100a00 */
[----:B------:R1:W-:Y:S03]  /*4eba0*/  STL.64 [R1+0x4a8], R10 ;  /* 0x0004a80a01007387 */ /* 0x0003e60000100a00 */
[----:B-1----:R-:W3:Y:S01]  /*4ebb0*/  LDL.LU.64 R10, [R1+0x18] ;  /* 0x00001800010a7983 */ /* 0x002ee20000300a00 */
        /* <DEDUP_REMOVED lines=29> */
[----:B------:R-:W3:Y:S01]  /*4ed90*/  LDL.LU.64 R6, [R1+0x1908] ;  /* 0x0019080001067983 */ /* 0x000ee20000300a00 */
[----:B------:R-:W3:Y:S11]  /*4eda0*/  LDL.LU.64 R4, [R1+0x1900] ;  /* 0x0019000001047983 */ /* 0x000ef60000300a00 */
        /* <DEDUP_REMOVED lines=10> */
[----:B------:R1:W-:Y:S03]  /*4ee50*/  STL.64 [R1+0x1a8], R26 ;  /* 0x0001a81a01007387 */ /* 0x0003e60000100a00 */
[----:B-1----:R-:W4:Y:S01]  /*4ee60*/  LDL.LU.64 R26, [R1+0x18d8] ;  /* 0x0018d800011a7983 */ /* 0x002f220000300a00 */
[----:B------:R-:W4:Y:S01]  /*4ee70*/  LDL.LU.64 R24, [R1+0x18d0] ;  /* 0x0018d00001187983 */ /* 0x000f220000300a00 */
[C---:B---3--:R-:W-:Y:S01]  /*4ee80*/  HMMA.1688.F32.TF32 R4, R12.reuse, R10, R4 ;  /* 0x0000000a0c04723c */ /* 0x048fe20000081004 */
[----:B------:R-:W-:Y:S11]  /*4ee90*/  STL.64 [R1+0x1860], R10 ;  /* 0x0018600a01007387 */ /* 0x000ff60000100a00 */
[----:B------:R-:W-:Y:S11]  /*4eea0*/  @!UPT UIADD3 URZ, URZ, URZ, URZ ;  /* 0x0000003f3f3ff290 */ /* 0x000ff6000fffe03f */
[----:B------:R-:W-:Y:S01]  /*4eeb0*/  STL.64 [R1+0x190], R4 ;  /* 0x0001900401007387 */ /* 0x000fe20000100a00 */
[----:B------:R4:W-:Y:S02]  /*4eec0*/  STL.64 [R1+0x198], R6 ;  /* 0x0001980601007387 */ /* 0x0009e40000100a00 */
[----:B----4-:R-:W-:Y:S01]  /*4eed0*/  HMMA.1688.F32.TF32 R4, R12, R22, R24 ;  /* 0x000000160c04723c */ /* 0x010fe20000081018 */
[----:B------:R-:W2:Y:S04]  /*4eee0*/  LDL.LU R24, [R1+0xe0] ;  /* 0x0000e00001187983 */ /* 0x000ea80000300800 */
[----:B------:R-:W-:Y:S04]  /*4eef0*/  LDS R12, [R0+0x9c080] ;  /* 0x09c08000000c7984 */ /* 0x000fe80000000800 */
[----:B------:R-:W-:Y:S11]  /*4ef00*/  LDS R13, [R2+0x9c080] ;  /* 0x09c08000020d7984 */ /* 0x000ff60000000800 */
[----:B------:R-:W-:Y:S03]  /*4ef10*/  @!UPT UIADD3 URZ, URZ, URZ, URZ ;  /* 0x0000003f3f3ff290 */ /* 0x000fe6000fffe03f */
[----:B------:R1:W-:Y:S01]  /*4ef20*/  STL.64 [R1+0x490], R4 ;  /* 0x0004900401007387 */ /* 0x0003e20000100a00 */
[----:B------:R3:W-:Y:S02]  /*4ef30*/  STL.64 [R1+0x498], R6 ;  /* 0x0004980601007387 */ /* 0x0007e40000100a00 */
[----:B------:R-:W2:Y:S02]  /*4ef40*/  LDL.LU R25, [R1+0xe4] ;  /* 0x0000e40001197983 */ /* 0x000ea40000300800 */
[----:B------:R-:W2:Y:S01]  /*4ef50*/  LDL.LU R26, [R1+0xe8] ;  /* 0x0000e800011a7983 */ /* 0x000ea20000300800 */
[----:B------:R-:W2:Y:S01]  /*4ef60*/  LDL.LU R27, [R1+0xec] ;  /* 0x0000ec00011b7983 */ /* 0x000ea20000300800 */
[----:B------:R-:W4:Y:S03]  /*4ef70*/  LDL.LU.64 R10, [R1+0x98] ;  /* 0x00009800010a7983 */ /* 0x000f260000300a00 */
[----:B----4-:R4:W-:Y:S01]  /*4ef80*/  STL.64 [R1+0x1888], R10 ;  /* 0x0018880a01007387 */ /* 0x0109e20000100a00 */
[----:B-1----:R-:W2:Y:S02]  /*4ef90*/  LDL.LU R4, [R1+0x30] ;  /* 0x0000300001047983 */ /* 0x002ea40000300800 */
[----:B------:R-:W2:Y:S02]  /*4efa0*/  LDL.LU R5, [R1+0x34] ;  /* 0x0000340001057983 */ /* 0x000ea40000300800 */
[----:B---3--:R-:W3:Y:S01]  /*4efb0*/  LDL.LU R6, [R1+0x38] ;  /* 0x0000380001067983 */ /* 0x008ee20000300800 */
[----:B------:R-:W3:Y:S01]  /*4efc0*/  LDL.LU R7, [R1+0x3c] ;  /* 0x00003c0001077983 */ /* 0x000ee20000300800 */
[----:B------:R-:W2:Y:S02]  /*4efd0*/  LDL.LU R8, [R1+0x50] ;  /* 0x0000500001087983 */ /* 0x000ea40000300800 */
[----:B------:R-:W2:Y:S01]  /*4efe0*/  LDL.LU R9, [R1+0x54] ;  /* 0x0000540001097983 */ /* 0x000ea20000300800 */
[----:B----4-:R-:W4:Y:S01]  /*4eff0*/  LDL.LU R10, [R1+0x58] ;  /* 0x00005800010a7983 */ /* 0x010f220000300800 */
[----:B------:R-:W4:Y:S03]  /*4f000*/  LDL.LU R11, [R1+0x5c] ;  /* 0x00005c00010b7983 */ /* 0x000f260000300800 */
[----:B----4-:R1:W-:Y:S01]  /*4f010*/  STL.64 [R1+0x18a8], R10 ;  /* 0x0018a80a01007387 */ /* 0x0103e20000100a00 */
[----:B--2---:R-:W-:Y:S03]  /*4f020*/  STL.64 [R1+0x18a0], R8 ;  /* 0x0018a00801007387 */ /* 0x004fe60000100a00 */
[----:B-1----:R-:W2:Y:S04]  /*4f030*/  LDL.LU.64 R10, [R1+0xb8] ;  /* 0x0000b800010a7983 */ /* 0x002ea80000300a00 */
[----:B--2---:R1:W-:Y:S04]  /*4f040*/  STL.64 [R1+0x18b8], R10 ;  /* 0x0018b80a01007387 */ /* 0x0043e80000100a00 */
[----:B-1----:R-:W2:Y:S04]  /*4f050*/  LDL.LU.64 R10, [R1+0xc8] ;  /* 0x0000c800010a7983 */ /* 0x002ea80000300a00 */
[----:B--2---:R1:W-:Y:S04]  /*4f060*/  STL.64 [R1+0x18c0], R10 ;  /* 0x0018c00a01007387 */ /* 0x0043e80000100a00 */
[----:B-1----:R-:W2:Y:S01]  /*4f070*/  LDL.LU.64 R10, [R1+0xd8] ;  /* 0x0000d800010a7983 */ /* 0x002ea20000300a00 */
[----:B---3--:R-:W-:Y:S02]  /*4f080*/  STL.64 [R1+0x1880], R6 ;  /* 0x0018800601007387 */ /* 0x008fe40000100a00 */
[----:B------:R1:W-:Y:S02]  /*4f090*/  STL.64 [R1+0x1878], R4 ;  /* 0x0018780401007387 */ /* 0x0003e40000100a00 */
[----:B-1----:R-:W3:Y:S01]  /*4f0a0*/  LDL.LU R4, [R1+0x40] ;  /* 0x0000400001047983 */ /* 0x002ee20000300800 */
[----:B------:R-:W3:Y:S02]  /*4f0b0*/  LDL.LU R5, [R1+0x44] ;  /* 0x0000440001057983 */ /* 0x000ee40000300800 */
[----:B------:R-:W4:Y:S02]  /*4f0c0*/  LDL.LU R6, [R1+0x48] ;  /* 0x0000480001067983 */ /* 0x000f240000300800 */
[----:B------:R-:W4:Y:S02]  /*4f0d0*/  LDL.LU R7, [R1+0x4c] ;  /* 0x00004c0001077983 */ /* 0x000f240000300800 */
[----:B------:R-:W-:-:S02]  /*4f0e0*/  IMAD.MOV.U32 R22, RZ, RZ, R3 ;  /* 0x000000ffff167224 */ /* 0x000fc400078e0003 */
[----:B------:R-:W-:Y:S01]  /*4f0f0*/  IMAD.MOV.U32 R23, RZ, RZ, R28 ;  /* 0x000000ffff177224 */ /* 0x000fe200078e001c */
[----:B----4-:R1:W-:Y:S01]  /*4f100*/  STL.64 [R1+0x1898], R6 ;  /* 0x0018980601007387 */ /* 0x0103e20000100a00 */
[----:B---3--:R-:W-:Y:S03]  /*4f110*/  STL.64 [R1+0x1890], R4 ;  /* 0x0018900401007387 */ /* 0x008fe60000100a00 */
[----:B-1----:R-:W3:Y:S01]  /*4f120*/  LDL.LU.64 R6, [R1+0xa8] ;  /* 0x0000a80001067983 */ /* 0x002ee20000300a00 */
[----:B------:R-:W4:Y:S02]  /*4f130*/  LDL.LU R20, [R1+0x20] ;  /* 0x0000200001147983 */ /* 0x000f240000300800 */
[----:B------:R-:W4:Y:S01]  /*4f140*/  LDL.LU R21, [R1+0x24] ;  /* 0x0000240001157983 */ /* 0x000f220000300800 */
[C---:B--2---:R-:W-:Y:S01]  /*4f150*/  HMMA.1688.F32.TF32 R24, R16.reuse, R10, R24 ;  /* 0x0000000a1018723c */ /* 0x044fe20000081018 */
[----:B------:R-:W2:Y:S01]  /*4f160*/  LDL.LU R3, [R1+0x18cc] ;  /* 0x0018cc0001037983 */ /* 0x000ea20000300800 */
[----:B------:R-:W2:Y:S02]  /*4f170*/  LDL.LU R28, [R1+0x18c8] ;  /* 0x0018c800011c7983 */ /* 0x000ea40000300800 */
[----:B------:R1:W-:Y:S01]  /*4f180*/  STL.64 [R1+0x1870], R22 ;  /* 0x0018701601007387 */ /* 0x0003e20000100a00 */
[----:B----4-:R-:W-:Y:S01]  /*4f190*/  STL.64 [R1+0x1868], R20 ;  /* 0x0018681401007387 */ /* 0x010fe20000100a00 */
[----:B-1----:R-:W4:Y:S02]  /*4f1a0*/  LDL.LU.64 R22, [R1+0x88] ;  /* 0x0000880001167983 */ /* 0x002f240000300a00 */
[----:B------:R-:W2:Y:S11]  /*4f1b0*/  LDL.LU.64 R14, [R1+0x8] ;  /* 0x00000800010e7983 */ /* 0x000eb60000300a00 */
[----:B------:R-:W-:Y:S04]  /*4f1c0*/  @!UPT UIADD3 URZ, URZ, URZ, URZ ;  /* 0x0000003f3f3ff290 */ /* 0x000fe8000fffe03f */
[----:B------:R1:W-:Y:S01]  /*4f1d0*/  STL.64 [R1+0xf0], R24 ;  /* 0x0000f01801007387 */ /* 0x0003e20000100a00 */
[----:B------:R-:W-:Y:S01]  /*4f1e0*/  STL.64 [R1+0xf8], R26 ;  /* 0x0000f81a01007387 */ /* 0x000fe20000100a00 */
[----:B-1----:R-:W-:Y:S02]  /*4f1f0*/  IMAD.MOV.U32 R24, RZ, RZ, R11 ;  /* 0x000000ffff187224 */ /* 0x002fe400078e000b */
[----:B------:R-:W-:Y:S02]  /*4f200*/  IMAD.MOV.U32 R25, RZ, RZ, R10 ;  /* 0x000000ffff197224 */ /* 0x000fe400078e000a */
[----:B------:R-:W2:Y:S01]  /*4f210*/  LDL.LU.64 R10, [R1+0x18c0] ;  /* 0x0018c000010a7983 */ /* 0x000ea20000300a00 */
[----:B------:R1:W-:Y:S02]  /*4f220*/  STL [R1+0x1834], R24 ;  /* 0x0018341801007387 */ /* 0x0003e40000100800 */
[----:B------:R3:W-:Y:S01]  /*4f230*/  STL [R1+0x1830], R25 ;  /* 0x0018301901007387 */ /* 0x0007e20000100800 */
[----:B-1----:R-:W2:Y:S01]  /*4f240*/  LDL.LU R24, [R1+0x70] ;  /* 0x0000700001187983 */ /* 0x002ea20000300800 */
[----:B---3--:R-:W2:Y:S02]  /*4f250*/  LDL.LU R25, [R1+0x74] ;  /* 0x0000740001197983 */ /* 0x008ea40000300800 */
[----:B------:R-:W2:Y:S02]  /*4f260*/  LDL.LU R26, [R1+0x78] ;  /* 0x00007800011a7983 */ /* 0x000ea40000300800 */
[----:B------:R-:W2:Y:S02]  /*4f270*/  LDL.LU R27, [R1+0x7c] ;  /* 0x00007c00011b7983 */ /* 0x000ea40000300800 */
[----:B--2---:R-:W-:Y:S11]  /*4f280*/  HMMA.1688.F32.TF32 R24, R16, R10, R24 ;  /* 0x0000000a1018723c */ /* 0x004ff60000081018 */
[----:B------:R-:W-:Y:S11]  /*4f290*/  @!UPT UIADD3 URZ, URZ, URZ, URZ ;  /* 0x0000003f3f3ff290 */ /* 0x000ff6000fffe03f */
[----:B------:R-:W-:Y:S01]  /*4f2a0*/  @!UPT UIADD3 URZ, URZ, URZ, URZ ;  /* 0x0000003f3f3ff290 */ /* 0x000fe2000fffe03f */
[----:B------:R-:W-:Y:S01]  /*4f2b0*/  STL.64 [R1+0xe0], R24 ;  /* 0x0000e01801007387 */ /* 0x000fe20000100a00 */
[----:B------:R1:W-:Y:S02]  /*4f2c0*/  STL.64 [R1+0xe8], R26 ;  /* 0x0000e81a01007387 */ /* 0x0003e40000100a00 */
[----:B-1----:R-:W-:Y:S02]  /*4f2d0*/  IMAD.MOV.U32 R26, RZ, RZ, R11 ;  /* 0x000000ffff1a7224 */ /* 0x002fe400078e000b */
[----:B------:R-:W-:Y:S02]  /*4f2e0*/  IMAD.MOV.U32 R27, RZ, RZ, R10 ;  /* 0x000000ffff1b7224 */ /* 0x000fe400078e000a */
[----:B------:R-:W2:Y:S01]  /*4f2f0*/  LDL.LU.64 R10, [R1+0x18b8] ;  /* 0x0018b800010a7983 */ /* 0x000ea20000300a00 */
[----:B------:R1:W-:Y:S02]  /*4f300*/  STL [R1+0x183c], R26 ;  /* 0x00183c1a01007387 */ /* 0x0003e40000100800 */
[----:B------:R3:W-:Y:S02]  /*4f310*/  STL [R1+0x1838], R27 ;  /* 0x0018381b01007387 */ /* 0x0007e40000100800 */
[----:B------:R-:W2:Y:S01]  /*4f320*/  LDL.LU R24, [R1+0x60] ;  /* 0x0000600001187983 */ /* 0x000ea20000300800 */
[----:B------:R-:W2:Y:S01]  /*4f330*/  LDL.LU R25, [R1+0x64] ;  /* 0x0000640001197983 */ /* 0x000ea20000300800 */
[----:B-1----:R-:W-:-:S02]  /*4f340*/  IMAD.MOV.U32 R26, RZ, RZ, R28 ;  /* 0x000000ffff1a7224 */ /* 0x002fc400078e001c */
[----:B---3--:R-:W-:Y:S01]  /*4f350*/  IMAD.MOV.U32 R27, RZ, RZ, R3 ;  /* 0x000000ffff1b7224 */ /* 0x008fe200078e0003 */
[----:B------:R-:W3:Y:S06]  /*4f360*/  LDL.LU R28, [R1+0x18b0] ;  /* 0x0018b000011c7983 */ /* 0x000eec0000300800 */
[----:B--2---:R-:W-:Y:S11]  /*4f370*/  HMMA.1688.F32.TF32 R24, R16, R10, R24 ;  /* 0x0000000a1018723c */ /* 0x004ff60000081018 */
[----:B------:R-:W-:Y:S11]  /*4f380*/  @!UPT UIADD3 URZ, URZ, URZ, URZ ;  /* 0x0000003f3f3ff290 */ /* 0x000ff6000fffe03f */
[----:B------:R-:W-:Y:S01]  /*4f390*/  @!UPT UIADD3 URZ, URZ, URZ, URZ ;  /* 0x0000003f3f3ff290 */ /* 0x000fe2000fffe03f */
[----:B------:R1:W-:Y:S01]  /*4f3a0*/  STL.64 [R1+0x480], R24 ;  /* 0x0004801801007387 */ /* 0x0003e20000100a00 */
[----:B------:R2:W-:Y:S02]  /*4f3b0*/  STL.64 [R1+0x488], R26 ;  /* 0x0004881a01007387 */ /* 0x0005e40000100a00 */
[----:B-1----:R-:W-:Y:S02]  /*4f3c0*/  IMAD.MOV.U32 R24, RZ, RZ, R10 ;  /* 0x000000ffff187224 */ /* 0x002fe400078e000a */
[----:B------:R-:W-:Y:S02]  /*4f3d0*/  IMAD.MOV.U32 R25, RZ, RZ, R11 ;  /* 0x000000ffff197224 */ /* 0x000fe400078e000b */
[----:B------:R-:W3:Y:S01]  /*4f3e0*/  LDL.LU.64 R10, [R1+0x18a8] ;  /* 0x0018a800010a7983 */ /* 0x000ee20000300a00 */
[----:B------:R-:W3:Y:S02]  /*4f3f0*/  LDL.LU.64 R8, [R1+0x18a0] ;  /* 0x0018a00001087983 */ /* 0x000ee40000300a00 */
[----:B------:R-:W-:Y:S02]  /*4f400*/  STL [R1+0x1844], R25 ;  /* 0x0018441901007387 */ /* 0x000fe40000100800 */
[----:B------:R-:W-:Y:S02]  /*4f410*/  STL [R1+0x1840], R24 ;  /* 0x0018401801007387 */ /* 0x000fe40000100800 */
[----:B--2---:R-:W-:-:S02]  /*4f420*/  IMAD.MOV.U32 R26, RZ, RZ, R6 ;  /* 0x000000ffff1a7224 */ /* 0x004fc400078e0006 */
[----:B------:R-:W-:Y:S01]  /*4f430*/  IMAD.MOV.U32 R27, RZ, RZ, R7 ;  /* 0x000000ffff1b7224 */ /* 0x000fe200078e0007 */
[C---:B---3--:R-:W-:Y:S01]  /*4f440*/  HMMA.1688.F32.TF32 R8, R16.reuse, R6, R8 ;  /* 0x000000061008723c */ /* 0x048fe20000081008 */
[----:B------:R-:W2:Y:S01]  /*4f450*/  LDL.LU.64 R6, [R1+0x1898] ;  /* 0x0018980001067983 */ /* 0x000ea20000300a00 */
[----:B------:R-:W2:Y:S11]  /*4f460*/  LDL.LU.64 R4, [R1+0x1890] ;  /* 0x0018900001047983 */ /* 0x000eb60000300a00 */
[----:B------:R-:W-:Y:S10]  /*4f470*/  @!UPT UIADD3 URZ, URZ, URZ, URZ ;  /* 0x0000003f3f3ff290 */ /* 0x000ff4000fffe03f */
[----:B------:R-:W-:Y:S01]  /*4f480*/  STL.64 [R1+0x470], R8 ;  /* 0x0004700801007387 */ /* 0x000fe20000100a00 */
[----:B------:R1:W-:Y:S02]  /*4f490*/  STL [R1+0x478], R10 ;  /* 0x0004780a01007387 */ /* 0x0003e40000100800 */
[----:B------:R-:W-:Y:S02]  /*4f4a0*/  IMAD.MOV.U32 R3, RZ, RZ, R11 ;  /* 0x000000ffff037224 */ /* 0x000fe400078e000b */
[----:B-1----:R-:W2:Y:S01]  /*4f4b0*/  LDL.LU.64 R10, [R1+0x1888] ;  /* 0x00188800010a7983 */ /* 0x002ea20000300a00 */
[----:B------:R-:W-:Y:S02]  /*4f4c0*/  STL [R1+0x1848], R26 ;  /* 0x0018481a01007387 */ /* 0x000fe40000100800 */
[----:B------:R-:W-:Y:S01]  /*4f4d0*/  STL [R1+0x1470], R3 ;  /* 0x0014700301007387 */ /* 0x000fe20000100800 */
[C---:B--2---:R-:W-:Y:S11]  /*4f4e0*/  HMMA.1688.F32.TF32 R4, R16.reuse, R10, R4 ;  /* 0x0000000a1004723c */ /* 0x044ff60000081004 */
        /* <DEDUP_REMOVED lines=8> */
[----:B----4-:R-:W-:Y:S01]  /*4f570*/  IMAD.MOV.U32 R26, RZ, RZ, R22 ;  /* 0x000000ffff1a7224 */ /* 0x010fe200078e0016 */
[----:B--2---:R-:W-:Y:S01]  /*4f580*/  HMMA.1688.F32.TF32 R8, R16, R22, R4 ;  /* 0x000000161008723c */ /* 0x004fe20000081004 */
[----:B------:R-:W-:Y:S06]  /*4f590*/  LDS R7, [R2+0x9b380] ;  /* 0x09b3800002077984 */ /* 0x000fec0000000800 */
[----:B------:R-:W-:-:S02]  /*4f5a0*/  IMAD.MOV.U32 R6, RZ, RZ, R23 ;  /* 0x000000ffff067224 */ /* 0x000fc400078e0017 */
[----:B------:R-:W2:Y:S01]  /*4f5b0*/  LDL.LU.64 R22, [R1+0x1870] ;  /* 0x0018700001167983 */ /* 0x000ea20000300a00 */
[----:B------:R-:W2:Y:S11]  /*4f5c0*/  LDL.LU.64 R20, [R1+0x1868] ;  /* 0x0018680001147983 */ /* 0x000eb60000300a00 */
[----:B------:R-:W-:Y:S02]  /*4f5d0*/  @!UPT UIADD3 URZ, URZ, URZ, URZ ;  /* 0x0000003f3f3ff290 */ /* 0x000fe4000fffe03f */
[----:B------:R-:W-:Y:S01]  /*4f5e0*/  STL.64 [R1+0x450], R8 ;  /* 0x0004500801007387 */ /* 0x000fe20000100a00 */
[----:B------:R1:W-:Y:S02]  /*4f5f0*/  STL [R1+0x458], R10 ;  /* 0x0004580a01007387 */ /* 0x0003e40000100800 */
[----:B------:R-:W-:Y:S02]  /*4f600*/  IMAD.MOV.U32 R3, RZ, RZ, R11 ;  /* 0x000000ffff037224 */ /* 0x000fe400078e000b */
[----:B-1----:R-:W2:Y:S03]  /*4f610*/  LDL.LU.64 R10, [R1+0x1860] ;  /* 0x00186000010a7983 */ /* 0x002ea60000300a00 */
        /* <DEDUP_REMOVED lines=10> */
[----:B--2---:R-:W-:Y:S07]  /*4f6c0*/  HMMA.1688.F32.TF32 R8, R16, R14, R20 ;  /* 0x0000000e1008723c */ /* 0x004fee0000081014 */
[----:B------:R-:W-:-:S02]  /*4f6d0*/  IMAD.MOV.U32 R21, RZ, RZ, R15 ;  /* 0x000000ffff157224 */ /* 0x000fc400078e000f */
[----:B------:R-:W-:Y:S01]  /*4f6e0*/  IMAD.MOV.U32 R20, RZ, RZ, R14 ;  /* 0x000000ffff147224 */ /* 0x000fe200078e000e */
[----:B------:R-:W-:Y:S04]  /*4f6f0*/  LDS R15, [R2+0x9d080] ;  /* 0x09d08000020f7984 */ /* 0x000fe80000000800 */
[----:B------:R-:W-:Y:S09]  /*4f700*/  LDS R14, [R0+0x9d080] ;  /* 0x09d08000000e7984 */ /* 0x000ff20000000800 */
[----:B------:R-:W-:Y:S01]  /*4f710*/  STL.64 [R1+0x420], R8 ;  /* 0x0004200801007387 */ /* 0x000fe20000100a00 */
[----:B------:R-:W-:Y:S02]  /*4f720*/  STL [R1+0x428], R10 ;  /* 0x0004280a01007387 */ /* 0x000fe40000100800 */
[----:B------:R-:W-:-:S02]  /*4f730*/  IMAD.MOV.U32 R3, RZ, RZ, R11 ;  /* 0x000000ffff037224 */ /* 0x000fc400078e000b */
[----:B------:R-:W-:Y:S01]  /*4f740*/  LDS R10, [R0+0x9d000] ;  /* 0x09d00000000a7984 */ /* 0x000fe20000000800 */
[----:B------:R-:W1:Y:S04]  /*4f750*/  LDS R11, [R2+0x9d000] ;  /* 0x09d00000020b7984 */ /* 0x000e680000000800 */
[----:B------:R-:W-:Y:S04]  /*4f760*/  LDS R8, [R0+0x9c000] ;  /* 0x09c0000000087984 */ /* 0x000fe80000000800 */
[----:B------:R-:W2:Y:S04]  /*4f770*/  LDS R9, [R2+0x9c000] ;  /* 0x09c0000002097984 */ /* 0x000ea80000000800 */
[----:B------:R-:W-:Y:S04]  /*4f780*/  STL [R1+0x1560], R3 ;  /* 0x0015600301007387 */ /* 0x000fe80000100800 */
[----:B-1----:R-:W-:Y:S01]  /*4f790*/  STL.64 [R1+0x1778], R10 ;  /* 0x0017780a01007387 */ /* 0x002fe20000100a00 */
[----:B--2---:R-:W-:Y:S02]  /*4f7a0*/  STL.64 [R1+0x1770], R8 ;  /* 0x0017700801007387 */ /* 0x004fe40000100a00 */
[----:B------:R-:W-:Y:S02]  /*4f7b0*/  STL.64 [R1+0x1708], R14 ;  /* 0x0017080e01007387 */ /* 0x000fe40000100a00 */
[----:B------:R-:W-:Y:S02]  /*4f7c0*/  STL.64 [R1+0x1700], R12 ;  /* 0x0017000c01007387 */ /* 0x000fe40000100a00 */
[----:B------:R-:W1:Y:S04]  /*4f7d0*/  LDSM.16.M88.4 R12, [R28+0x180] ;  /* 0x000180001c0c783b */ /* 0x000e680000000200 */
[----:B------:R-:W2:Y:S04]  /*4f7e0*/  LDSM.16.M88.4 R8, [R28+0x8180] ;  /* 0x008180001c08783b */ /* 0x000ea80000000200 */
[----:B-1----:R-:W-:Y:S01]  /*4f7f0*/  STL.64 [R1+0x70], R12 ;  /* 0x0000700c01007387 */ /* 0x002fe20000100a00 */
[----:B------:R-:W-:Y:S02]  /*4f800*/  STL.64 [R1+0x78], R14 ;  /* 0x0000780e01007387 */ /* 0x000fe40000100a00 */
[----:B--2---:R-:W-:Y:S02]  /*4f810*/  STL.64 [R1+0x60], R8 ;  /* 0x0000600801007387 */ /* 0x004fe40000100a00 */
[----:B------:R-:W-:Y:S02]  /*4f820*/  STL.64 [R1+0x68], R10 ;  /* 0x0000680a01007387 */ /* 0x000fe40000100a00 */
[----:B------:R-:W1:Y:S04]  /*4f830*/  LDSM.16.M88.4 R8, [R28+0x18180] ;  /* 0x018180001c08783b */ /* 0x000e680000000200 */
[----:B------:R-:W2:Y:S04]  /*4f840*/  LDSM.16.M88.4 R12, [R28+0x10180] ;  /* 0x010180001c0c783b */ /* 0x000ea80000000200 */
[----:B-1----:R-:W-:Y:S01]  /*4f850*/  STL.64 [R1+0x40], R8 ;  /* 0x0000400801007387 */ /* 0x002fe20000100a00 */
[----:B--2---:R1:W-:Y:S02]  /*4f860*/  STL.64 [R1+0x50], R12 ;  /* 0x0000500c01007387 */ /* 0x0043e40000100a00 */
[----:B------:R2:W-:Y:S02]  /*4f870*/  STL.64 [R1+0x58], R14 ;  /* 0x0000580e01007387 */ /* 0x0005e40000100a00 */
[----:B------:R-:W-:Y:S01]  /*4f880*/  STL.64 [R1+0x48], R10 ;  /* 0x0000480a01007387 */ /* 0x000fe20000100a00 */
[----:B-1----:R-:W3:Y:S01]  /*4f890*/  LDL.LU R12, [R1+0x370] ;  /* 0x00037000010c7983 */ /* 0x002ee20000300800 */
[----:B------:R-:W3:Y:S02]  /*4f8a0*/  LDL.LU R13, [R1+0x374] ;  /* 0x00037400010d7983 */ /* 0x000ee40000300800 */
[----:B--2---:R-:W2:Y:S02]  /*4f8b0*/  LDL.LU R14, [R1+0x378] ;  /* 0x00037800010e7983 */ /* 0x004ea40000300800 */
[----:B------:R-:W-:-:S02]  /*4f8c0*/  IMAD.MOV.U32 R3, RZ, RZ, R9 ;  /* 0x000000ffff037224 */ /* 0x000fc400078e0009 */
[----:B------:R-:W1:Y:S01]  /*4f8d0*/  LDSM.16.M88.4 R8, [R28+0x20180] ;  /* 0x020180001c08783b */ /* 0x000e620000000200 */
[----:B------:R-:W-:Y:S02]  /*4f8e0*/  IMAD.MOV.U32 R15, RZ, RZ, R29 ;  /* 0x000000ffff0f7224 */ /* 0x000fe400078e001d */
[----:B-1----:R-:W-:-:S03]  /*4f8f0*/  IMAD.MOV.U32 R29, RZ, RZ, R9 ;  /* 0x000000ffff1d7224 */ /* 0x002fc600078e0009 */
[----:B--2---:R-:W-:Y:S01]  /*4f900*/  STL.64 [R1+0x1788], R14 ;  /* 0x0017880e01007387 */ /* 0x004fe20000100a00 */
[----:B---3--:R-:W-:Y:S02]  /*4f910*/  STL.64 [R1+0x1780], R12 ;  /* 0x0017800c01007387 */ /* 0x008fe40000100a00 */
[----:B------:R1:W-:Y:S02]  /*4f920*/  STL.64 [R1+0x30], R8 ;  /* 0x0000300801007387 */ /* 0x0003e40000100a00 */
[----:B------:R2:W-:Y:S01]  /*4f930*/  STL.64 [R1+0x38], R10 ;  /* 0x0000380a01007387 */ /* 0x0005e20000100a00 */
[----:B-1----:R-:W3:Y:S01]  /*4f940*/  LDL.LU R8, [R1+0x3f0] ;  /* 0x0003f00001087983 */ /* 0x002ee20000300800 */
[----:B------:R-:W3:Y:S02]  /*4f950*/  LDL.LU R9, [R1+0x3f4] ;  /* 0x0003f40001097983 */ /* 0x000ee40000300800 */
[----:B--2---:R-:W2:Y:S02]  /*4f960*/  LDL.LU R10, [R1+0x3f8] ;  /* 0x0003f800010a7983 */ /* 0x004ea40000300800 */
[----:B------:R-:W2:Y:S02]  /*4f970*/  LDL.LU R11, [R1+0x3fc] ;  /* 0x0003fc00010b7983 */ /* 0x000ea40000300800 */
[----:B------:R-:W-:-:S02]  /*4f980*/  IMAD.MOV.U32 R22, RZ, RZ, R5 ;  /* 0x000000ffff167224 */ /* 0x000fc400078e0005 */
[----:B------:R-:W-:Y:S02]  /*4f990*/  IMAD.MOV.U32 R19, RZ, RZ, R4 ;  /* 0x000000ffff137224 */ /* 0x000fe400078e0004 */
[----:B------:R-:W-:Y:S02]  /*4f9a0*/  IMAD.MOV.U32 R23, RZ, RZ, R6 ;  /* 0x000000ffff177224 */ /* 0x000fe400078e0006 */
[----:B------:R-:W-:Y:S02]  /*4f9b0*/  IMAD.MOV.U32 R13, RZ, RZ, R21 ;  /* 0x000000ffff0d7224 */ /* 0x000fe400078e0015 */
[----:B------:R-:W-:Y:S02]  /*4f9c0*/  IMAD.MOV.U32 R15, RZ, RZ, R22 ;  /* 0x000000ffff0f7224 */ /* 0x000fe400078e0016 */
[----:B------:R-:W-:Y:S02]  /*4f9d0*/  IMAD.MOV.U32 R14, RZ, RZ, R19 ;  /* 0x000000ffff0e7224 */ /* 0x000fe400078e0013 */
[----:B------:R-:W-:Y:S01]  /*4f9e0*/  IMAD.MOV.U32 R12, RZ, RZ, R20 ;  /* 0x000000ffff0c7224 */ /* 0x000fe200078e0014 */
[----:B------:R-:W1:Y:S04]  /*4f9f0*/  LDSM.16.M88.4 R16, [R28+0x28180] ;  /* 0x028180001c10783b */ /* 0x000e680000000200 */
[----:B------:R-:W-:Y:S04]  /*4fa00*/  LDS R4, [R0+0x9a380] ;  /* 0x09a3800000047984 */ /* 0x000fe80000000800 */
[----:B------:R-:W-:Y:S04]  /*4fa10*/  LDS R6, [R0+0x9b380] ;  /* 0x09b3800000067984 */ /* 0x000fe80000000800 */
[----:B------:R-:W-:Y:S04]  /*4fa20*/  LDS R5, [R2+0x9a380] ;  /* 0x09a3800002057984 */ /* 0x000fe80000000800 */
[----:B--2---:R-:W-:Y:S01]  /*4fa30*/  STL.64 [R1+0x1798], R10 ;  /* 0x0017980a01007387 */ /* 0x004fe20000100a00 */
[----:B---3--:R-:W-:Y:S02]  /*4fa40*/  STL.64 [R1+0x1790], R8 ;  /* 0x0017900801007387 */ /* 0x008fe40000100a00 */
[----:B------:R2:W-:Y:S02]  /*4fa50*/  STL.64 [R1+0x17a0], R14 ;  /* 0x0017a00e01007387 */ /* 0x0005e40000100a00 */
[----:B--2---:R-:W-:-:S02]  /*4fa60*/  IMAD.MOV.U32 R14, RZ, RZ, R26 ;  /* 0x000000ffff0e7224 */ /* 0x004fc400078e001a */
[----:B------:R-:W-:Y:S01]  /*4fa70*/  IMAD.MOV.U32 R15, RZ, RZ, R23 ;  /* 0x000000ffff0f7224 */ /* 0x000fe200078e0017 */
[----:B------:R-:W2:Y:S04]  /*4fa80*/  LDL.LU R26, [R1+0x1848] ;  /* 0x00184800011a7983 */ /* 0x000ea80000300800 */
[----:B------:R-:W-:Y:S04]  /*4fa90*/  LDSM.16.M88.4 R20, [R28+0x38180] ;  /* 0x038180001c14783b */ /* 0x000fe80000000200 */
[----:B------:R3:W-:Y:S01]  /*4faa0*/  STL.64 [R1+0x17b8], R14 ;  /* 0x0017b80e01007387 */ /* 0x0007e20000100a00 */
[----:B------:R-:W4:Y:S02]  /*4fab0*/  LDL.LU R8, [R1+0x400] ;  /* 0x0004000001087983 */ /* 0x000f240000300800 */
[----:B------:R-:W4:Y:S02]  /*4fac0*/  LDL.LU R9, [R1+0x404] ;  /* 0x0004040001097983 */ /* 0x000f240000300800 */
[----:B------:R-:W2:Y:S01]  /*4fad0*/  LDL.LU R10, [R1+0x408] ;  /* 0x00040800010a7983 */ /* 0x000ea20000300800 */
[----:B------:R-:W2:Y:S01]  /*4fae0*/  LDL.LU R11, [R1+0x40c] ;  /* 0x00040c00010b7983 */ /* 0x000ea20000300800 */
[----:B---3--:R-:W-:-:S02]  /*4faf0*/  IMAD.MOV.U32 R14, RZ, RZ, R25 ;  /* 0x000000ffff0e7224 */ /* 0x008fc400078e0019 */
[----:B------:R-:W-:Y:S01]  /*4fb00*/  IMAD.MOV.U32 R15, RZ, RZ, R24 ;  /* 0x000000ffff0f7224 */ /* 0x000fe200078e0018 */
[----:B------:R-:W3:Y:S01]  /*4fb10*/  LDL.LU R25, [R1+0x1844] ;  /* 0x0018440001197983 */ /* 0x000ee20000300800 */
[----:B------:R-:W3:Y:S03]  /*4fb20*/  LDL.LU R24, [R1+0x1840] ;  /* 0x0018400001187983 */ /* 0x000ee60000300800 */
[----:B------:R-:W-:Y:S04]  /*4fb30*/  STL.64 [R1+0x17d0], R14 ;  /* 0x0017d00e01007387 */ /* 0x000fe80000100a00 */
[----:B--2---:R-:W-:Y:S01]  /*4fb40*/  STL.64 [R1+0x17b0], R10 ;  /* 0x0017b00a01007387 */ /* 0x004fe20000100a00 */
[----:B----4-:R2:W-:Y:S03]  /*4fb50*/  STL.64 [R1+0x17a8], R8 ;  /* 0x0017a80801007387 */ /* 0x0105e60000100a00 */
[----:B--2---:R-:W2:Y:S01]  /*4fb60*/  LDL.LU R8, [R1+0x410] ;  /* 0x0004100001087983 */ /* 0x004ea20000300800 */
[----:B------:R-:W2:Y:S02]  /*4fb70*/  LDL.LU R9, [R1+0x414] ;  /* 0x0004140001097983 */ /* 0x000ea40000300800 */
[----:B------:R-:W4:Y:S02]  /*4fb80*/  LDL.LU R10, [R1+0x418] ;  /* 0x00041800010a7983 */ /* 0x000f240000300800 */
[----:B------:R-:W4:Y:S02]  /*4fb90*/  LDL.LU R11, [R1+0x41c] ;  /* 0x00041c00010b7983 */ /* 0x000f240000300800 */
[----:B------:R-:W-:-:S02]  /*4fba0*/  IMAD.MOV.U32 R14, RZ, RZ, R26 ;  /* 0x000000ffff0e7224 */ /* 0x000fc400078e001a */
[----:B------:R-:W-:Y:S01]  /*4fbb0*/  IMAD.MOV.U32 R15, RZ, RZ, R27 ;  /* 0x000000ffff0f7224 */ /* 0x000fe200078e001b */
[----:B------:R-:W3:Y:S01]  /*4fbc0*/  LDL.LU R26, [R1+0x183c] ;  /* 0x00183c00011a7983 */ /* 0x000ee20000300800 */
[----:B------:R-:W3:Y:S03]  /*4fbd0*/  LDL.LU R27, [R1+0x1838] ;  /* 0x00183800011b7983 */ /* 0x000ee60000300800 */
[----:B------:R-:W-:Y:S04]  /*4fbe0*/  STL.64 [R1+0x17e8], R14 ;  /* 0x0017e80e01007387 */ /* 0x000fe80000100a00 */
[----:B----4-:R-:W-:Y:S01]  /*4fbf0*/  STL.64 [R1+0x17c8], R10 ;  /* 0x0017c80a01007387 */ /* 0x010fe20000100a00 */
[----:B--2---:R2:W-:Y:S03]  /*4fc00*/  STL.64 [R1+0x17c0], R8 ;  /* 0x0017c00801007387 */ /* 0x0045e60000100a00 */
[----:B--2---:R-:W2:Y:S01]  /*4fc10*/  LDL.LU R8, [R1+0x430] ;  /* 0x0004300001087983 */ /* 0x004ea20000300800 */
[----:B------:R-:W2:Y:S02]  /*4fc20*/  LDL.LU R9, [R1+0x434] ;  /* 0x0004340001097983 */ /* 0x000ea40000300800 */
[----:B------:R-:W4:Y:S02]  /*4fc30*/  LDL.LU R10, [R1+0x438] ;  /* 0x00043800010a7983 */ /* 0x000f240000300800 */
[----:B------:R-:W4:Y:S02]  /*4fc40*/  LDL.LU R11, [R1+0x43c] ;  /* 0x00043c00010b7983 */ /* 0x000f240000300800 */
[----:B---3--:R-:W-:-:S02]  /*4fc50*/  IMAD.MOV.U32 R14, RZ, RZ, R24 ;  /* 0x000000ffff0e7224 */ /* 0x008fc400078e0018 */
        /* <DEDUP_REMOVED lines=13> */
[----:B------:R-:W-:Y:S04]  /*4fd30*/  LDS R26, [R0+0x9d100] ;  /* 0x09d10000001a7984 */ /* 0x000fe80000000800 */
[----:B------:R-:W-:Y:S04]  /*4fd40*/  STL.64 [R1+0x1818], R14 ;  /* 0x0018180e01007387 */ /* 0x000fe80000100a00 */
[----:B----4-:R-:W-:Y:S01]  /*4fd50*/  STL.64 [R1+0x17f8], R10 ;  /* 0x0017f80a01007387 */ /* 0x010fe20000100a00 */
[----:B--2---:R2:W-:Y:S03]  /*4fd60*/  STL.64 [R1+0x17f0], R8 ;  /* 0x0017f00801007387 */ /* 0x0045e60000100a00 */
        /* <DEDUP_REMOVED lines=10> */
[----:B---3--:R-:W-:-:S02]  /*4fe10*/  IMAD.MOV.U32 R14, RZ, RZ, R25 ;  /* 0x000000ffff0e7224 */ /* 0x008fc400078e0019 */
[----:B------:R-:W-:Y:S02]  /*4fe20*/  IMAD.MOV.U32 R15, RZ, RZ, R24 ;  /* 0x000000ffff0f7224 */ /* 0x000fe400078e0018 */
        /* <DEDUP_REMOVED lines=10> */
[----:B------:R1:W3:Y:S04]  /*4fed0*/  LDSM.16.M88.4 R16, [R28+0x30180] ;  /* 0x030180001c10783b */ /* 0x0002e80000000200 */
[----:B-1----:R-:W-:-:S02]  /*4fee0*/  IMAD.MOV.U32 R28, RZ, RZ, R25 ;  /* 0x000000ffff1c7224 */ /* 0x002fc400078e0019 */
[----:B------:R-:W-:Y:S04]  /*4fef0*/  LDS R25, [R2+0x9c100] ;  /* 0x09c1000002197984 */ /* 0x000fe80000000800 */
[----:B---3--:R-:W-:Y:S01]  /*4ff00*/  STL [R1+0x12d4], R18 ;  /* 0x0012d41201007387 */ /* 0x008fe20000100800 */
[----:B------:R-:W-:Y:S02]  /*4ff10*/  STL [R1+0x12d0], R19 ;  /* 0x0012d01301007387 */ /* 0x000fe40000100800 */
[----:B------:R1:W-:Y:S02]  /*4ff20*/  STL.64 [R1+0x1768], R16 ;  /* 0x0017681001007387 */ /* 0x0003e40000100a00 */
[----:B-1----:R-:W3:Y:S01]  /*4ff30*/  LDL.LU R16, [R1+0x360] ;  /* 0x0003600001107983 */ /* 0x002ee20000300800 */
[----:B------:R-:W3:Y:S02]  /*4ff40*/  LDL.LU R17, [R1+0x364] ;  /* 0x0003640001117983 */ /* 0x000ee40000300800 */
[----:B------:R-:W3:Y:S02]  /*4ff50*/  LDL.LU R18, [R1+0x368] ;  /* 0x0003680001127983 */ /* 0x000ee40000300800 */
[----:B------:R-:W3:Y:S01]  /*4ff60*/  LDL.LU R19, [R1+0x36c] ;  /* 0x00036c0001137983 */ /* 0x000ee20000300800 */
[----:B------:R1:W-:Y:S02]  /*4ff70*/  STL.64 [R1+0x1718], R22 ;  /* 0x0017181601007387 */ /* 0x0003e40000100a00 */
[----:B-1----:R-:W-:-:S02]  /*4ff80*/  IMAD.MOV.U32 R23, RZ, RZ, R24 ;  /* 0x000000ffff177224 */ /* 0x002fc400078e0018 */
[----:B------:R-:W1:Y:S04]  /*4ff90*/  LDS R24, [R0+0x9c100] ;  /* 0x09c1000000187984 */ /* 0x000e680000000800 */
[----:B------:R4:W-:Y:S04]  /*4ffa0*/  STL.64 [R1+0x1710], R20 ;  /* 0x0017101401007387 */ /* 0x0009e80000100a00 */
[----:B----4-:R-:W3:Y:S01]  /*4ffb0*/  LDL.64 R20, [R1+0x60] ;  /* 0x0000600001147983 */ /* 0x010ee20000100a00 */
[----:B------:R4:W-:Y:S02]  /*4ffc0*/  STL.64 [R1+0x16a0], R26 ;  /* 0x0016a01a01007387 */ /* 0x0009e40000100a00 */
[----:B----4-:R-:W-:-:S02]  /*4ffd0*/  IMAD.MOV.U32 R26, RZ, RZ, R12 ;  /* 0x000000ffff1a7224 */ /* 0x010fc400078e000c */
[----:B------:R-:W-:Y:S01]  /*4ffe0*/  IMAD.MOV.U32 R27, RZ, RZ, R13 ;  /* 0x000000ffff1b7224 */ /* 0x000fe200078e000d */
[----:B-1----:R1:W-:Y:S02]  /*4fff0*/  STL.64 [R1+0x1698], R24 ;  /* 0x0016981801007387 */ /* 0x0023e40000100a00 */
[----:B-1----:R-:W-:Y:S02]  /*50000*/  IMAD.MOV.U32 R24, RZ, RZ, R23 ;  /* 0x000000ffff187224 */ /* 0x002fe400078e0017 */
        /* <DEDUP_REMOVED lines=52> */
[----:B--2---:R-:W-:Y:S02]  /*50350*/  HMMA.1688.F32.TF32 R24, R4, R26, R8 ;  /* 0x0000001a0418723c */ /* 0x004fe40000081008 */
[----:B------:R-:W4:Y:S01]  /*50360*/  LDL.LU.64 R10, [R1+0x1778] ;  /* 0x00177800010a7983 */ /* 0x000f220000300a00 */
[----:B------:R-:W4:Y:S02]  /*50370*/  LDL.LU.64 R8, [R1+0x1770] ;  /* 0x0017700001087983 */ /* 0x000f240000300a00 */
[----:B------:R-:W4:Y:S11]  /*50380*/  LDL R4, [R1+0x70] ;  /* 0x0000700001047983 */ /* 0x000f360000100800 */
[----:B------:R-:W-:Y:S07]  /*50390*/  @!UPT UIADD3 URZ, URZ, URZ, URZ ;  /* 0x0000003f3f3ff290 */ /* 0x000fee000fffe03f */
[----:B------:R1:W-:Y:S01]  /*503a0*/  STL.64 [R1+0x380], R24 ;  /* 0x0003801801007387 */ /* 0x0003e20000100a00 */
[----:B------:R-:W-:Y:S02]  /*503b0*/  STL.64 [R1+0x388], R26 ;  /* 0x0003881a01007387 */ /* 0x000fe40000100a00 */
[----:B------:R-:W4:Y:S01]  /*503c0*/  LDL R5, [R1+0x74] ;  /* 0x0000740001057983 */ /* 0x000f220000100800 */
[----:B-1----:R-:W2:Y:S01]  /*503d0*/  LDL R24, [R1+0x30] ;  /* 0x0000300001187983 */ /* 0x002ea20000100800 */
[----:B------:R-:W-:Y:S01]  /*503e0*/  IMAD.MOV.U32 R25, RZ, RZ, R29 ;  /* 0x000000ffff197224 */ /* 0x000fe200078e001d */
[C---:B----4-:R-:W-:Y:S04]  /*503f0*/  HMMA.1688.F32.TF32 R12, R8.reuse, R4, R12 ;  /* 0x00000004080c723c */ /* 0x050fe8000008100c */
[----:B--2---:R-:W-:Y:S11]  /*50400*/  STL.64 [R1+0x1748], R24 ;  /* 0x0017481801007387 */ /* 0x004ff60000100a00 */
[----:B------:R-:W-:Y:S08]  /*50410*/  @!UPT UIADD3 URZ, URZ, URZ, URZ ;  /* 0x0000003f3f3ff290 */ /* 0x000ff0000fffe03f */
[----:B------:R1:W-:Y:S01]  /*50420*/  STL.64 [R1+0x370], R12 ;  /* 0x0003700c01007387 */ /* 0x0003e20000100a00 */
[----:B------:R-:W-:Y:S02]  /*50430*/  IMAD.MOV.U32 R29, RZ, RZ, R14 ;  /* 0x000000ffff1d7224 */ /* 0x000fe400078e000e */
[----:B------:R-:W-:Y:S01]  /*50440*/  IMAD.MOV.U32 R28, RZ, RZ, R15 ;  /* 0x000000ffff1c7224 */ /* 0x000fe200078e000f */
[----:B-1----:R-:W2:Y:S01]  /*50450*/  LDL.LU R12, [R1+0x350] ;  /* 0x00035000010c7983 */ /* 0x002ea20000300800 */
[----:B------:R-:W2:Y:S02]  /*50460*/  LDL.LU R13, [R1+0x354] ;  /* 0x00035400010d7983 */ /* 0x000ea40000300800 */
[----:B------:R-:W2:Y:S02]  /*50470*/  LDL.LU R14, [R1+0x358] ;  /* 0x00035800010e7983 */ /* 0x000ea40000300800 */
[----:B------:R-:W2:Y:S01]  /*50480*/  LDL.LU R15, [R1+0x35c] ;  /* 0x00035c00010f7983 */ /* 0x000ea20000300800 */
[----:B------:R-:W4:Y:S01]  /*50490*/  LDL R24, [R1+0x40] ;  /* 0x0000400001187983 */ /* 0x000f220000100800 */
[----:B---3--:R-:W-:Y:S01]  /*504a0*/  HMMA.1688.F32.TF32 R16, R8, R20, R16 ;  /* 0x000000140810723c */ /* 0x008fe20000081010 */
[----:B------:R-:W-:-:S02]  /*504b0*/  IMAD.MOV.U32 R25, RZ, RZ, R3 ;  /* 0x000000ffff197224 */ /* 0x000fc400078e0003 */
[----:B------:R-:W-:Y:S02]  /*504c0*/  IMAD.MOV.U32 R6, RZ, RZ, R20 ;  /* 0x000000ffff067224 */ /* 0x000fe400078e0014 */
[----:B------:R-:W-:Y:S01]  /*504d0*/  IMAD.MOV.U32 R3, RZ, RZ, R21 ;  /* 0x000000ffff037224 */ /* 0x000fe200078e0015 */
[----:B----4-:R1:W-:Y:S04]  /*504e0*/  STL.64 [R1+0x1760], R24 ;  /* 0x0017601801007387 */ /* 0x0103e80000100a00 */
[----:B-1----:R-:W2:Y:S01]  /*504f0*/  LDL.64 R24, [R1+0x50] ;  /* 0x0000500001187983 */ /* 0x002ea20000100a00 */
[----:B------:R-:W-:Y:S02]  /*50500*/  STL [R1+0x136c], R28 ;  /* 0x00136c1c01007387 */ /* 0x000fe40000100800 */
[----:B------:R-:W-:Y:S10]  /*50510*/  STL [R1+0x1368], R29 ;  /* 0x0013681d01007387 */ /* 0x000ff40000100800 */
[----:B------:R1:W-:Y:S01]  /*50520*/  STL.64 [R1+0x360], R16 ;  /* 0x0003601001007387 */ /* 0x0003e20000100a00 */
[----:B------:R-:W-:Y:S04]  /*50530*/  STL.64 [R1+0x368], R18 ;  /* 0x0003681201007387 */ /* 0x000fe80000100a00 */
[----:B-1----:R-:W3:Y:S01]  /*50540*/  LDL.LU.64 R16, [R1+0x1768] ;  /* 0x0017680001107983 */ /* 0x002ee20000300a00 */
[----:B------:R-:W4:Y:S02]  /*50550*/  LDL.LU R20, [R1+0x310] ;  /* 0x0003100001147983 */ /* 0x000f240000300800 */
[----:B------:R-:W4:Y:S02]  /*50560*/  LDL.LU R21, [R1+0x314] ;  /* 0x0003140001157983 */ /* 0x000f240000300800 */
[----:B------:R-:W2:Y:S01]  /*50570*/  LDL.LU R22, [R1+0x318] ;  /* 0x0003180001167983 */ /* 0x000ea20000300800 */
[----:B------:R-:W2:Y:S04]  /*50580*/  LDL.LU R23, [R1+0x31c] ;  /* 0x00031c0001177983 */ /* 0x000ea80000300800 */
        /* <DEDUP_REMOVED lines=11> */
[----:B------:R-:W4:Y:S01]  /*50640*/  LDL.LU R23, [R1+0x33c] ;  /* 0x00033c0001177983 */ /* 0x000f220000300800 */
[----:B------:R-:W-:Y:S01]  /*50650*/  HMMA.1688.F32.TF32 R12, R8, R24, R12 ;  /* 0x00000018080c723c */ /* 0x000fe2000008100c */
        /* <DEDUP_REMOVED lines=8> */
[----:B------:R-:W2:Y:S09]  /*506e0*/  LDL.LU.64 R24, [R1+0x1760] ;  /* 0x0017600001187983 */ /* 0x000eb20000300a00 */
[----:B------:R1:W-:Y:S02]  /*506f0*/  STL.64 [R1+0x350], R12 ;  /* 0x0003500c01007387 */ /* 0x0003e40000100a00 */
[----:B------:R-:W-:-:S02]  /*50700*/  IMAD.MOV.U32 R29, RZ, RZ, R15 ;  /* 0x000000ffff1d7224 */ /* 0x000fc400078e000f */
[----:B------:R-:W-:Y:S01]  /*50710*/  IMAD.MOV.U32 R28, RZ, RZ, R14 ;  /* 0x000000ffff1c7224 */ /* 0x000fe200078e000e */
[----:B-1----:R-:W4:Y:S01]  /*50720*/  LDL.LU R12, [R1+0x300] ;  /* 0x00030000010c7983 */ /* 0x002f220000300800 */
[----:B------:R-:W4:Y:S02]  /*50730*/  LDL.LU R13, [R1+0x304] ;  /* 0x00030400010d7983 */ /* 0x000f240000300800 */
[----:B------:R-:W4:Y:S02]  /*50740*/  LDL.LU R14, [R1+0x308] ;  /* 0x00030800010e7983 */ /* 0x000f240000300800 */
[----:B------:R-:W4:Y:S01]  /*50750*/  LDL.LU R15, [R1+0x30c] ;  /* 0x00030c00010f7983 */ /* 0x000f220000300800 */
        /* <DEDUP_REMOVED lines=16> */
[C---:B--2---:R-:W-:Y:S11]  /*50860*/  HMMA.1688.F32.TF32 R20, R8.reuse, R24, R20 ;  /* 0x000000180814723c */ /* 0x044ff60000081014 */
[----:B------:R-:W-:Y:S11]  /*50870*/  @!UPT UIADD3 URZ, URZ, URZ, URZ ;  /* 0x0000003f3f3ff290 */ /* 0x000ff6000fffe03f */
[----:B------:R-:W-:Y:S01]  /*50880*/  @!UPT UIADD3 URZ, URZ, URZ, URZ ;  /* 0x0000003f3f3ff290 */ /* 0x000fe2000fffe03f */
[----:B------:R-:W-:Y:S01]  /*50890*/  STL.64 [R1+0x320], R20 ;  /* 0x0003201401007387 */ /* 0x000fe20000100a00 */
[----:B------:R1:W-:Y:S03]  /*508a0*/  STL.64 [R1+0x328], R22 ;  /* 0x0003281601007387 */ /* 0x0003e60000100a00 */
[----:B-1----:R-:W3:Y:S01]  /*508b0*/  LDL.LU.64 R22, [R1+0x1728] ;  /* 0x0017280001167983 */ /* 0x002ee20000300a00 */
[----:B------:R-:W3:Y:S02]  /*508c0*/  LDL.LU.64 R20, [R1+0x1720] ;  /* 0x0017200001147983 */ /* 0x000ee40000300a00 */
[----:B------:R1:W-:Y:S02]  /*508d0*/  STL.64 [R1+0x16a8], R24 ;  /* 0x0016a81801007387 */ /* 0x0003e40000100a00 */
[----:B-1----:R-:W2:Y:S01]  /*508e0*/  LDL.LU R24, [R1+0x230] ;  /* 0x0002300001187983 */ /* 0x002ea20000300800 */
[----:B------:R-:W2:Y:S02]  /*508f0*/  LDL.LU R25, [R1+0x234] ;  /* 0x0002340001197983 */ /* 0x000ea40000300800 */
[----:B------:R-:W2:Y:S02]  /*50900*/  LDL.LU R26, [R1+0x238] ;  /* 0x00023800011a7983 */ /* 0x000ea40000300800 */
[----:B------:R-:W2:Y:S02]  /*50910*/  LDL.LU R27, [R1+0x23c] ;  /* 0x00023c00011b7983 */ /* 0x000ea40000300800 */
[----:B--2---:R-:W-:Y:S01]  /*50920*/  STL.64 [R1+0x16b8], R26 ;  /* 0x0016b81a01007387 */ /* 0x004fe20000100a00 */
        /* <DEDUP_REMOVED lines=9> */
[----:B------:R1:W-:Y:S04]  /*509c0*/  STL.64 [R1+0x16f8], R24 ;  /* 0x0016f81801007387 */ /* 0x0003e80000100a00 */
[----:B-1----:R-:W2:Y:S01]  /*509d0*/  LDL.LU R24, [R1+0x270] ;  /* 0x0002700001187983 */ /* 0x002ea20000300800 */
[----:B------:R-:W2:Y:S02]  /*509e0*/  LDL.LU R25, [R1+0x274] ;  /* 0x0002740001197983 */ /* 0x000ea40000300800 */
[----:B------:R-:W2:Y:S02]  /*509f0*/  LDL.LU R26, [R1+0x278] ;  /* 0x00027800011a7983 */ /* 0x000ea40000300800 */
[----:B------:R-:W2:Y:S01]  /*50a00*/  LDL.LU R27, [R1+0x27c] ;  /* 0x00027c00011b7983 */ /* 0x000ea20000300800 */
[----:B------:R-:W-:Y:S01]  /*50a10*/  STL.64 [R1+0x310], R20 ;  /* 0x0003101401007387 */ /* 0x000fe20000100a00 */
[----:B------:R1:W-:Y:S03]  /*50a20*/  STL.64 [R1+0x318], R22 ;  /* 0x0003181601007387 */ /* 0x0003e60000100a00 */
[----:B-1----:R-:W3:Y:S01]  /*50a30*/  LDL.LU.64 R22, [R1+0x1718] ;  /* 0x0017180001167983 */ /* 0x002ee20000300a00 */
[----:B------:R-:W4:Y:S02]  /*50a40*/  LDL.LU.64 R20, [R1+0x1710] ;  /* 0x0017100001147983 */ /* 0x000f240000300a00 */
        /* <DEDUP_REMOVED lines=8> */
[----:B---3--:R-:W-:Y:S02]  /*50ad0*/  STL.64 [R1+0x16c8], R22 ;  /* 0x0016c81601007387 */ /* 0x008fe40000100a00 */
[----:B------:R1:W-:Y:S11]  /*50ae0*/  STL.64 [R1+0x16c0], R20 ;  /* 0x0016c01401007387 */ /* 0x0003f60000100a00 */
[----:B------:R-:W-:Y:S06]  /*50af0*/  @!UPT UIADD3 URZ, URZ, URZ, URZ ;  /* 0x0000003f3f3ff290 */ /* 0x000fec000fffe03f */
[----:B------:R-:W-:Y:S01]  /*50b00*/  STL.64 [R1+0x280], R8 ;  /* 0x0002800801007387 */ /* 0x000fe20000100a00 */
[----:B------:R-:W-:Y:S02]  /*50b10*/  STL.64 [R1+0x288], R10 ;  /* 0x0002880a01007387 */ /* 0x000fe40000100a00 */
[----:B-1----:R-:W3:Y:S02]  /*50b20*/  LDL.LU R20, [R1+0x240] ;  /* 0x0002400001147983 */ /* 0x002ee40000300800 */
[----:B------:R-:W3:Y:S01]  /*50b30*/  LDL.LU R21, [R1+0x244] ;  /* 0x0002440001157983 */ /* 0x000ee20000300800 */
[----:B------:R-:W4:Y:S01]  /*50b40*/  LDL.LU R22, [R1+0x248] ;  /* 0x0002480001167983 */ /* 0x000f220000300800 */
[----:B------:R-:W4:Y:S01]  /*50b50*/  LDL.LU R23, [R1+0x24c] ;  /* 0x00024c0001177983 */ /* 0x000f220000300800 */
[C---:B--2---:R-:W-:Y:S02]  /*50b60*/  HMMA.1688.F32.TF32 R4, R12.reuse, R4, R24 ;  /* 0x000000040c04723c */ /* 0x044fe40000081018 */
[----:B----4-:R-:W-:Y:S01]  /*50b70*/  STL.64 [R1+0x16e0], R22 ;  /* 0x0016e01601007387 */ /* 0x010fe20000100a00 */
[----:B---3--:R1:W-:Y:S03]  /*50b80*/  STL.64 [R1+0x16d8], R20 ;  /* 0x0016d81401007387 */ /* 0x0083e60000100a00 */
[----:B-1----:R-:W2:Y:S01]  /*50b90*/  LDL.LU R20, [R1+0x250] ;  /* 0x0002500001147983 */ /* 0x002ea20000300800 */
[----:B------:R-:W2:Y:S02]  /*50ba0*/  LDL.LU R21, [R1+0x254] ;  /* 0x0002540001157983 */ /* 0x000ea40000300800 */
[----:B------:R-:W2:Y:S02]  /*50bb0*/  LDL.LU R22, [R1+0x258] ;  /* 0x0002580001167983 */ /* 0x000ea40000300800 */
[----:B------:R-:W2:Y:S01]  /*50bc0*/  LDL.LU R23, [R1+0x25c] ;  /* 0x00025c0001177983 */ /* 0x000ea20000300800 */
[----:B------:R-:W3:Y:S01]  /*50bd0*/  LDL.64 R8, [R1+0x30] ;  /* 0x0000300001087983 */ /* 0x000ee20000100a00 */
[----:B------:R-:W4:Y:S10]  /*50be0*/  LDL.LU.64 R24, [R1+0x16f8] ;  /* 0x0016f80001187983 */ /* 0x000f340000300a00 */
[----:B------:R1:W-:Y:S02]  /*50bf0*/  STL.64 [R1+0x270], R4 ;  /* 0x0002700401007387 */ /* 0x0003e40000100a00 */
[----:B------:R1:W-:Y:S02]  /*50c00*/  STL.64 [R1+0x278], R6 ;  /* 0x0002780601007387 */ /* 0x0003e40000100a00 */
[----:B-1----:R-:W2:Y:S01]  /*50c10*/  LDL.LU R4, [R1+0x210] ;  /* 0x0002100001047983 */ /* 0x002ea20000300800 */
[----:B------:R-:W2:Y:S02]  /*50c20*/  LDL.LU R5, [R1+0x214] ;  /* 0x0002140001057983 */ /* 0x000ea40000300800 */
[----:B------:R-:W2:Y:S02]  /*50c30*/  LDL.LU R6, [R1+0x218] ;  /* 0x0002180001067983 */ /* 0x000ea40000300800 */
[----:B------:R-:W2:Y:S01]  /*50c40*/  LDL.LU R7, [R1+0x21c] ;  /* 0x00021c0001077983 */ /* 0x000ea20000300800 */
[----:B----4-:R-:W-:Y:S01]  /*50c50*/  HMMA.1688.F32.TF32 R24, R12, R24, R16 ;  /* 0x000000180c18723c */ /* 0x010fe20000081010 */
[----:B------:R-:W4:Y:S11]  /*50c60*/  LDL.LU.64 R16, [R1+0x16f0] ;  /* 0x0016f00001107983 */ /* 0x000f360000300a00 */
[----:B------:R-:W-:Y:S11]  /*50c70*/  @!UPT UIADD3 URZ, URZ, URZ, URZ ;  /* 0x0000003f3f3ff290 */ /* 0x000ff6000fffe03f */
[----:B------:R1:W-:Y:S04]  /*50c80*/  STL.64 [R1+0x260], R24 ;  /* 0x0002601801007387 */ /* 0x0003e80000100a00 */
[----:B-1----:R-:W2:Y:S01]  /*50c90*/  LDL.LU.64 R24, [R1+0x16e8] ;  /* 0x0016e80001187983 */ /* 0x002ea20000300a00 */
[----:B------:R-:W-:Y:S02]  /*50ca0*/  IMAD.MOV.U32 R18, RZ, RZ, R26 ;  /* 0x000000ffff127224 */ /* 0x000fe400078e001a */
[----:B------:R-:W-:-:S03]  /*50cb0*/  IMAD.MOV.U32 R19, RZ, RZ, R27 ;  /* 0x000000ffff137224 */ /* 0x000fc600078e001b */
[----:B------:R-:W-:Y:S02]  /*50cc0*/  STL [R1+0x12dc], R18 ;  /* 0x0012dc1201007387 */ /* 0x000fe40000100800 */
[----:B------:R-:W-:Y:S01]  /*50cd0*/  STL [R1+0x12d8], R19 ;  /* 0x0012d81301007387 */ /* 0x000fe20000100800 */
[C---:B--2---:R-:W-:Y:S01]  /*50ce0*/  HMMA.1688.F32.TF32 R24, R12.reuse, R24, R20 ;  /* 0x000000180c18723c */ /* 0x044fe20000081014 */
[----:B------:R-:W2:Y:S01]  /*50cf0*/  LDL.LU.64 R22, [R1+0x16e0] ;  /* 0x0016e00001167983 */ /* 0x000ea20000300a00 */
[----:B------:R-:W2:Y:S11]  /*50d00*/  LDL.LU.64 R20, [R1+0x16d8] ;  /* 0x0016d80001147983 */ /* 0x000eb60000300a00 */
[----:B------:R-:W-:Y:S10]  /*50d10*/  @!UPT UIADD3 URZ, URZ, URZ, URZ ;  /* 0x0000003f3f3ff290 */ /* 0x000ff4000fffe03f */
[----:B------:R1:W-:Y:S01]  /*50d20*/  STL.64 [R1+0x250], R24 ;  /* 0x0002501801007387 */ /* 0x0003e20000100a00 */
[----:B------:R-:W-:Y:S03]  /*50d30*/  STL.64 [R1+0x258], R26 ;  /* 0x0002581a01007387 */ /* 0x000fe60000100a00 */
[----:B-1----:R-:W2:Y:S02]  /*50d40*/  LDL.LU.64 R24, [R1+0x16d0] ;  /* 0x0016d00001187983 */ /* 0x002ea40000300a00 */
[----:B--2---:R-:W-:Y:S01]  /*50d50*/  HMMA.1688.F32.TF32 R20, R12, R24, R20 ;  /* 0x000000180c14723c */ /* 0x004fe20000081014 */
        /* <DEDUP_REMOVED lines=8> */
[----:B------:R-:W2:Y:S02]  /*50de0*/  LDL.LU.64 R24, [R1+0x16b0] ;  /* 0x0016b00001187983 */ /* 0x000ea40000300a00 */
[----:B---3--:R-:W-:-:S02]  /*50df0*/  IMAD.MOV.U32 R28, RZ, RZ, R8 ;  /* 0x000000ffff1c7224 */ /* 0x008fc400078e0008 */
[----:B------:R-:W-:Y:S01]  /*50e00*/  IMAD.MOV.U32 R3, RZ, RZ, R9 ;  /* 0x000000ffff037224 */ /* 0x000fe200078e0009 */
[C---:B--2---:R-:W-:Y:S11]  /*50e10*/  HMMA.1688.F32.TF32 R24, R12.reuse, R8, R24 ;  /* 0x000000080c18723c */ /* 0x044ff60000081018 */
[----:B------:R-:W-:Y:S11]  /*50e20*/  @!UPT UIADD3 URZ, URZ, URZ, URZ ;  /* 0x0000003f3f3ff290 */ /* 0x000ff6000fffe03f */
[----:B------:R-:W-:Y:S01]  /*50e30*/  @!UPT UIADD3 URZ, URZ, URZ, URZ ;  /* 0x0000003f3f3ff290 */ /* 0x000fe2000fffe03f */
[----:B------:R1:W-:Y:S01]  /*50e40*/  STL.64 [R1+0x230], R24 ;  /* 0x0002301801007387 */ /* 0x0003e20000100a00 */
[----:B------:R-:W-:Y:S03]  /*50e50*/  STL.64 [R1+0x238], R26 ;  /* 0x0002381a01007387 */ /* 0x000fe60000100a00 */
[----:B-1----:R-:W2:Y:S01]  /*50e60*/  LDL.LU.64 R24, [R1+0x16a8] ;  /* 0x0016a80001187983 */ /* 0x002ea20000300a00 */
[----:B------:R-:W3:Y:S02]  /*50e70*/  LDL.LU R8, [R1+0x120] ;  /* 0x0001200001087983 */ /* 0x000ee40000300800 */
[----:B------:R-:W3:Y:S02]  /*50e80*/  LDL.LU R9, [R1+0x124] ;  /* 0x0001240001097983 */ /* 0x000ee40000300800 */
[----:B------:R-:W2:Y:S01]  /*50e90*/  LDL.LU R10, [R1+0x128] ;  /* 0x00012800010a7983 */ /* 0x000ea20000300800 */
[----:B------:R-:W2:Y:S04]  /*50ea0*/  LDL.LU R11, [R1+0x12c] ;  /* 0x00012c00010b7983 */ /* 0x000ea80000300800 */
[----:B--2---:R-:W-:Y:S01]  /*50eb0*/  STL.64 [R1+0x1650], R10 ;  /* 0x0016500a01007387 */ /* 0x004fe20000100a00 */
[----:B---3--:R1:W-:Y:S03]  /*50ec0*/  STL.64 [R1+0x1648], R8 ;  /* 0x0016480801007387 */ /* 0x0083e60000100a00 */
[----:B-1----:R-:W2:Y:S01]  /*50ed0*/  LDL.LU R8, [R1+0x220] ;  /* 0x0002200001087983 */ /* 0x002ea20000300800 */
[----:B------:R-:W2:Y:S02]  /*50ee0*/  LDL.LU R9, [R1+0x224] ;  /* 0x0002240001097983 */ /* 0x000ea40000300800 */
[----:B------:R-:W2:Y:S02]  /*50ef0*/  LDL.LU R10, [R1+0x228] ;  /* 0x00022800010a7983 */ /* 0x000ea40000300800 */
[----:B------:R-:W2:Y:S02]  /*50f00*/  LDL.LU R11, [R1+0x22c] ;  /* 0x00022c00010b7983 */ /* 0x000ea40000300800 */
[----:B--2---:R-:W-:Y:S01]  /*50f10*/  HMMA.1688.F32.TF32 R8, R12, R24, R8 ;  /* 0x000000180c08723c */ /* 0x004fe20000081008 */
[----:B------:R-:W2:Y:S11]  /*50f20*/  LDL.LU R24, [R1+0x200] ;  /* 0x0002000001187983 */ /* 0x000eb60000300800 */
[----:B------:R-:W-:Y:S11]  /*50f30*/  @!UPT UIADD3 URZ, URZ, URZ, URZ ;  /* 0x0000003f3f3ff290 */ /* 0x000ff6000fffe03f */
[----:B------:R1:W-:Y:S01]  /*50f40*/  STL.64 [R1+0x220], R8 ;  /* 0x0002200801007387 */ /* 0x0003e20000100a00 */
[----:B------:R3:W-:Y:S02]  /*50f50*/  STL.64 [R1+0x228], R10 ;  /* 0x0002280a01007387 */ /* 0x0007e40000100a00 */
[----:B------:R-:W2:Y:S02]  /*50f60*/  LDL.LU R25, [R1+0x204] ;  /* 0x0002040001197983 */ /* 0x000ea40000300800 */
[----:B------:R-:W2:Y:S01]  /*50f70*/  LDL.LU R26, [R1+0x208] ;  /* 0x00020800011a7983 */ /* 0x000ea20000300800 */
[----:B------:R-:W2:Y:S04]  /*50f80*/  LDL.LU R27, [R1+0x20c] ;  /* 0x00020c00011b7983 */ /* 0x000ea80000300800 */
[----:B-1----:R-:W2:Y:S01]  /*50f90*/  LDL.LU R8, [R1+0x130] ;  /* 0x0001300001087983 */ /* 0x002ea20000300800 */
[----:B------:R-:W2:Y:S02]  /*50fa0*/  LDL.LU R9, [R1+0x134] ;  /* 0x0001340001097983 */ /* 0x000ea40000300800 */
[----:B---3--:R-:W3:Y:S02]  /*50fb0*/  LDL.LU R10, [R1+0x138] ;  /* 0x00013800010a7983 */ /* 0x008ee40000300800 */
[----:B------:R-:W3:Y:S02]  /*50fc0*/  LDL.LU R11, [R1+0x13c] ;  /* 0x00013c00010b7983 */ /* 0x000ee40000300800 */
[----:B---3--:R-:W-:Y:S01]  /*50fd0*/  STL.64 [R1+0x1660], R10 ;  /* 0x0016600a01007387 */ /* 0x008fe20000100a00 */
[----:B--2---:R1:W-:Y:S02]  /*50fe0*/  STL.64 [R1+0x1658], R8 ;  /* 0x0016580801007387 */ /* 0x0043e40000100a00 */
[----:B-1----:R-:W-:-:S02]  /*50ff0*/  IMAD.MOV.U32 R8, RZ, RZ, R19 ;  /* 0x000000ffff087224 */ /* 0x002fc400078e0013 */
[----:B------:R-:W-:-:S05]  /*51000*/  IMAD.MOV.U32 R9, RZ, RZ, R18 ;  /* 0x000000ffff097224 */ /* 0x000fca00078e0012 */
[----:B------:R4:W-:Y:S02]  /*51010*/  STL.64 [R1+0x1670], R8 ;  /* 0x0016700801007387 */ /* 0x0009e40000100a00 */
[C---:B----4-:R-:W-:Y:S02]  /*51020*/  HMMA.1688.F32.TF32 R8, R12.reuse, R16, R4 ;  /* 0x000000100c08723c */ /* 0x050fe40000081004 */
[----:B------:R-:W2:Y:S11]  /*51030*/  LDL.LU R4, [R1+0x170] ;  /* 0x0001700001047983 */ /* 0x000eb60000300800 */
[----:B------:R-:W-:Y:S10]  /*51040*/  @!UPT UIADD3 URZ, URZ, URZ, URZ ;  /* 0x0000003f3f3ff290 */ /* 0x000ff4000fffe03f */
[----:B------:R1:W-:Y:S01]  /*51050*/  STL.64 [R1+0x210], R8 ;  /* 0x0002100801007387 */ /* 0x0003e20000100a00 */
[----:B------:R-:W-:Y:S02]  /*51060*/  STL.64 [R1+0x218], R10 ;  /* 0x0002180a01007387 */ /* 0x000fe40000100a00 */
[----:B------:R-:W2:Y:S02]  /*51070*/  LDL.LU R5, [R1+0x174] ;  /* 0x0001740001057983 */ /* 0x000ea40000300800 */
[----:B------:R-:W2:Y:S01]  /*51080*/  LDL.LU R6, [R1+0x178] ;  /* 0x0001780001067983 */ /* 0x000ea20000300800 */
[----:B------:R-:W2:Y:S04]  /*51090*/  LDL.LU R7, [R1+0x17c] ;  /* 0x00017c0001077983 */ /* 0x000ea80000300800 */
[----:B-1----:R-:W3:Y:S04]  /*510a0*/  LDL.64 R8, [R1+0x50] ;  /* 0x0000500001087983 */ /* 0x002ee80000100a00 */
[----:B---3--:R1:W-:Y:S04]  /*510b0*/  STL.64 [R1+0x1678], R8 ;  /* 0x0016780801007387 */ /* 0x0083e80000100a00 */
[----:B-1----:R-:W3:Y:S04]  /*510c0*/  LDL.64 R8, [R1+0x60] ;  /* 0x0000600001087983 */ /* 0x002ee80000100a00 */
[----:B---3--:R1:W-:Y:S04]  /*510d0*/  STL.64 [R1+0x1690], R8 ;  /* 0x0016900801007387 */ /* 0x0083e80000100a00 */
[----:B-1----:R-:W2:Y:S01]  /*510e0*/  LDL.64 R8, [R1+0x70] ;  /* 0x0000700001087983 */ /* 0x002ea20000100a00 */
[----:B------:R1:W-:Y:S03]  /*510f0*/  STL.64 [R1+0x1640], R16 ;  /* 0x0016401001007387 */ /* 0x0003e60000100a00 */
[----:B-1----:R-:W3:Y:S01]  /*51100*/  LDL.64 R16, [R1+0x20] ;  /* 0x0000200001107983 */ /* 0x002ee20000100a00 */
[----:B------:R-:W-:Y:S03]  /*51110*/  HMMA.1688.F32.TF32 R12, R12, R20, R24 ;  /* 0x000000140c0c723c */ /* 0x000fe60000081018 */
[----:B---3--:R1:W-:Y:S04]  /*51120*/  STL.64 [R1+0x1668], R16 ;  /* 0x0016681001007387 */ /* 0x0083e80000100a00 */
        /* <DEDUP_REMOVED lines=14> */
[----:B-1----:R-:W3:Y:S01]  /*51210*/  LDL.LU R12, [R1+0x150] ;  /* 0x00015000010c7983 */ /* 0x002ee20000300800 */
[----:B------:R-:W3:Y:S02]  /*51220*/  LDL.LU R13, [R1+0x154] ;  /* 0x00015400010d7983 */ /* 0x000ee40000300800 */
[----:B----4-:R-:W4:Y:S02]  /*51230*/  LDL.LU R14, [R1+0x158] ;  /* 0x00015800010e7983 */ /* 0x010f240000300800 */
[----:B------:R-:W4:Y:S01]  /*51240*/  LDL.LU R15, [R1+0x15c] ;  /* 0x00015c00010f7983 */ /* 0x000f220000300800 */
[----:B------:R-:W-:Y:S01]  /*51250*/  STL.64 [R1+0x1628], R22 ;  /* 0x0016281601007387 */ /* 0x000fe20000100a00 */
[----:B------:R1:W-:Y:S03]  /*51260*/  STL.64 [R1+0x1620], R20 ;  /* 0x0016201401007387 */ /* 0x0003e60000100a00 */
[----:B-1----:R-:W3:Y:S01]  /*51270*/  LDL.LU R20, [R1+0x110] ;  /* 0x0001100001147983 */ /* 0x002ee20000300800 */
[----:B------:R-:W3:Y:S02]  /*51280*/  LDL.LU R21, [R1+0x114] ;  /* 0x0001140001157983 */ /* 0x000ee40000300800 */
[----:B------:R-:W3:Y:S02]  /*51290*/  LDL.LU R22, [R1+0x118] ;  /* 0x0001180001167983 */ /* 0x000ee40000300800 */
[----:B------:R-:W3:Y:S01]  /*512a0*/  LDL.LU R23, [R1+0x11c] ;  /* 0x00011c0001177983 */ /* 0x000ee20000300800 */
[C---:B--2---:R-:W-:Y:S01]  /*512b0*/  HMMA.1688.F32.TF32 R4, R24.reuse, R8, R4 ;  /* 0x000000081804723c */ /* 0x044fe20000081004 */
[----:B---3--:R-:W-:Y:S01]  /*512c0*/  STL.64 [R1+0x1638], R22 ;  /* 0x0016381601007387 */ /* 0x008fe20000100a00 */
[----:B------:R-:W-:Y:S11]  /*512d0*/  STL.64 [R1+0x1630], R20 ;  /* 0x0016301401007387 */ /* 0x000ff60000100a00 */
[----:B------:R-:W-:Y:S10]  /*512e0*/  @!UPT UIADD3 URZ, URZ, URZ, URZ ;  /* 0x0000003f3f3ff290 */ /* 0x000ff4000fffe03f */
[----:B------:R1:W-:Y:S02]  /*512f0*/  STL.64 [R1+0x170], R4 ;  /* 0x0001700401007387 */ /* 0x0003e40000100a00 */
        /* <DEDUP_REMOVED lines=13> */
[----:B------:R-:W-:Y:S01]  /*513d0*/  STL.64 [R1+0x1618], R6 ;  /* 0x0016180601007387 */ /* 0x000fe20000100a00 */
[----:B------:R1:W-:Y:S01]  /*513e0*/  STL.64 [R1+0x1610], R4 ;  /* 0x0016100401007387 */ /* 0x0003e20000100a00 */
[----:B------:R-:W-:-:S03]  /*513f0*/  IMAD.MOV.U32 R21, RZ, RZ, R3 ;  /* 0x000000ffff157224 */ /* 0x000fc600078e0003 */
[----:B-1----:R-:W3:Y:S01]  /*51400*/  LDL.LU R4, [R1+0x100] ;  /* 0x0001000001047983 */ /* 0x002ee20000300800 */
[----:B------:R-:W3:Y:S02]  /*51410*/  LDL.LU R5, [R1+0x104] ;  /* 0x0001040001057983 */ /* 0x000ee40000300800 */
[----:B------:R-:W3:Y:S02]  /*51420*/  LDL.LU R6, [R1+0x108] ;  /* 0x0001080001067983 */ /* 0x000ee40000300800 */
[----:B------:R-:W3:Y:S01]  /*51430*/  LDL.LU R7, [R1+0x10c] ;  /* 0x00010c0001077983 */ /* 0x000ee20000300800 */
[----:B----4-:R-:W-:Y:S01]  /*51440*/  HMMA.1688.F32.TF32 R12, R24, R8, R12 ;  /* 0x00000008180c723c */ /* 0x010fe2000008100c */
[----:B------:R-:W-:Y:S11]  /*51450*/  IMAD.MOV.U32 R3, RZ, RZ, R9 ;  /* 0x000000ffff037224 */ /* 0x000ff600078e0009 */
[----:B------:R-:W-:Y:S11]  /*51460*/  @!UPT UIADD3 URZ, URZ, URZ, URZ ;  /* 0x0000003f3f3ff290 */ /* 0x000ff6000fffe03f */
[----:B------:R1:W-:Y:S01]  /*51470*/  STL.64 [R1+0x150], R12 ;  /* 0x0001500c01007387 */ /* 0x0003e20000100a00 */
[----:B------:R-:W-:Y:S02]  /*51480*/  STL.64 [R1+0x158], R14 ;  /* 0x0001580e01007387 */ /* 0x000fe40000100a00 */
[----:B------:R-:W-:Y:S02]  /*51490*/  IMAD.MOV.U32 R20, RZ, RZ, R28 ;  /* 0x000000ffff147224 */ /* 0x000fe400078e001c */
[----:B------:R-:W-:Y:S01]  /*514a0*/  LDS R14, [R0+0x9d280] ;  /* 0x09d28000000e7984 */ /* 0x000fe20000000800 */
[----:B------:R-:W-:Y:S04]  /*514b0*/  LDS R15, [R2+0x9d280] ;  /* 0x09d28000020f7984 */ /* 0x000fe80000000800 */
[----:B------:R-:W-:Y:S01]  /*514c0*/  LDS R13, [R2+0x9c280] ;  /* 0x09c28000020d7984 */ /* 0x000fe20000000800 */
[----:B-1----:R-:W-:-:S03]  /*514d0*/  IMAD.MOV.U32 R12, RZ, RZ, R8 ;  /* 0x000000ffff0c7224 */ /* 0x002fc600078e0008 */
[----:B------:R-:W2:Y:S02]  /*514e0*/  LDL.LU.64 R8, [R1+0x1670] ;  /* 0x0016700001087983 */ /* 0x000ea40000300a00 */
[C---:B--2---:R-:W-:Y:S02]  /*514f0*/  HMMA.1688.F32.TF32 R8, R24.reuse, R8, R16 ;  /* 0x000000081808723c */ /* 0x044fe40000081010 */
[----:B------:R-:W2:Y:S11]  /*51500*/  LDL.LU.64 R16, [R1+0x1668] ;  /* 0x0016680001107983 */ /* 0x000eb60000300a00 */
[----:B------:R-:W-:Y:S10]  /*51510*/  @!UPT UIADD3 URZ, URZ, URZ, URZ ;  /* 0x0000003f3f3ff290 */ /* 0x000ff4000fffe03f */
[----:B------:R-:W-:Y:S01]  /*51520*/  STL.64 [R1+0x140], R8 ;  /* 0x0001400801007387 */ /* 0x000fe20000100a00 */
[----:B------:R1:W-:Y:S03]  /*51530*/  STL.64 [R1+0x148], R10 ;  /* 0x0001480a01007387 */ /* 0x0003e60000100a00 */
[----:B-1----:R-:W4:Y:S01]  /*51540*/  LDL.LU.64 R10, [R1+0x1660] ;  /* 0x00166000010a7983 */ /* 0x002f220000300a00 */
[----:B------:R-:W4:Y:S02]  /*51550*/  LDL.LU.64 R8, [R1+0x1658] ;  /* 0x0016580001087983 */ /* 0x000f240000300a00 */
[C---:B----4-:R-:W-:Y:S01]  /*51560*/  HMMA.1688.F32.TF32 R20, R24.reuse, R20, R8 ;  /* 0x000000141814723c */ /* 0x050fe20000081008 */
[----:B------:R-:W2:Y:S01]  /*51570*/  LDL.LU.64 R10, [R1+0x1650] ;  /* 0x00165000010a7983 */ /* 0x000ea20000300a00 */
[----:B------:R-:W2:Y:S11]  /*51580*/  LDL.LU.64 R8, [R1+0x1648] ;  /* 0x0016480001087983 */ /* 0x000eb60000300a00 */
[----:B------:R-:W-:Y:S10]  /*51590*/  @!UPT UIADD3 URZ, URZ, URZ, URZ ;  /* 0x0000003f3f3ff290 */ /* 0x000ff4000fffe03f */
[----:B------:R-:W-:Y:S01]  /*515a0*/  STL.64 [R1+0x130], R20 ;  /* 0x0001301401007387 */ /* 0x000fe20000100a00 */
[----:B------:R2:W-:Y:S02]  /*515b0*/  STL.64 [R1+0x138], R22 ;  /* 0x0001381601007387 */ /* 0x0005e40000100a00 */
[----:B--2---:R-:W-:Y:S01]  /*515c0*/  HMMA.1688.F32.TF32 R20, R24, R16, R8 ;  /* 0x000000101814723c */ /* 0x004fe20000081008 */
[----:B------:R-:W-:Y:S04]  /*515d0*/  LDS R10, [R0+0x9d200] ;  /* 0x09d20000000a7984 */ /* 0x000fe80000000800 */
[----:B------:R-:W1:Y:S02]  /*515e0*/  LDS R11, [R2+0x9d200] ;  /* 0x09d20000020b7984 */ /* 0x000e640000000800 */
[----:B------:R-:W-:-:S02]  /*515f0*/  IMAD.MOV.U32 R9, RZ, RZ, R16 ;  /* 0x000000ffff097224 */ /* 0x000fc400078e0010 */
[----:B------:R-:W-:Y:S02]  /*51600*/  IMAD.MOV.U32 R8, RZ, RZ, R17 ;  /* 0x000000ffff087224 */ /* 0x000fe400078e0011 */
[----:B------:R-:W2:Y:S11]  /*51610*/  LDL.LU.64 R16, [R1+0x1640] ;  /* 0x0016400001107983 */ /* 0x000eb60000300a00 */
[----:B------:R-:W-:Y:S01]  /*51620*/  @!UPT UIADD3 URZ, URZ, URZ, URZ ;  /* 0x0000003f3f3ff290 */ /* 0x000fe2000fffe03f */
[----:B------:R4:W-:Y:S01]  /*51630*/  STL.64 [R1+0x120], R20 ;  /* 0x0001201401007387 */ /* 0x0009e20000100a00 */
[----:B------:R-:W-:Y:S02]  /*51640*/  IMAD.MOV.U32 R18, RZ, RZ, R22 ;  /* 0x000000ffff127224 */ /* 0x000fe400078e0016 */
[----:B------:R-:W-:Y:S02]  /*51650*/  IMAD.MOV.U32 R19, RZ, RZ, R23 ;  /* 0x000000ffff137224 */ /* 0x000fe400078e0017 */
[----:B------:R-:W2:Y:S04]  /*51660*/  LDL.LU.64 R22, [R1+0x1638] ;  /* 0x0016380001167983 */ /* 0x000ea80000300a00 */
[----:B----4-:R-:W2:Y:S01]  /*51670*/  LDL.LU.64 R20, [R1+0x1630] ;  /* 0x0016300001147983 */ /* 0x010ea20000300a00 */
[----:B------:R-:W-:Y:S02]  /*51680*/  STL [R1+0x12e4], R19 ;  /* 0x0012e41301007387 */ /* 0x000fe40000100800 */
[----:B------:R-:W-:Y:S01]  /*51690*/  STL [R1+0x12e0], R18 ;  /* 0x0012e01201007387 */ /* 0x000fe20000100800 */
[C---:B--2---:R-:W-:Y:S11]  /*516a0*/  HMMA.1688.F32.TF32 R20, R24.reuse, R16, R20 ;  /* 0x000000101814723c */ /* 0x044ff60000081014 */
[----:B------:R-:W-:Y:S11]  /*516b0*/  @!UPT UIADD3 URZ, URZ, URZ, URZ ;  /* 0x0000003f3f3ff290 */ /* 0x000ff6000fffe03f */
[----:B------:R-:W-:Y:S01]  /*516c0*/  @!UPT UIADD3 URZ, URZ, URZ, URZ ;  /* 0x0000003f3f3ff290 */ /* 0x000fe2000fffe03f */
[----:B------:R-:W-:Y:S01]  /*516d0*/  STL.64 [R1+0x110], R20 ;  /* 0x0001101401007387 */ /* 0x000fe20000100a00 */
[----:B------:R2:W-:Y:S03]  /*516e0*/  STL.64 [R1+0x118], R22 ;  /* 0x0001181601007387 */ /* 0x0005e60000100a00 */
[----:B--2---:R-:W2:Y:S01]  /*516f0*/  LDL.LU.64 R22, [R1+0x1628] ;  /* 0x0016280001167983 */ /* 0x004ea20000300a00 */
[----:B------:R-:W3:Y:S02]  /*51700*/  LDL.LU.64 R20, [R1+0x1620] ;  /* 0x0016200001147983 */ /* 0x000ee40000300a00 */
[----:B---3--:R-:W-:Y:S01]  /*51710*/  HMMA.1688.F32.TF32 R24, R24, R20, R4 ;  /* 0x000000141818723c */ /* 0x008fe20000081004 */
[----:B------:R-:W3:Y:S01]  /*51720*/  LDL.LU.64 R6, [R1+0x1618] ;  /* 0x0016180001067983 */ /* 0x000ee20000300a00 */
[----:B------:R-:W4:Y:S11]  /*51730*/  LDL.LU.64 R4, [R1+0x1610] ;  /* 0x0016100001047983 */ /* 0x000f360000300a00 */
[----:B------:R-:W-:Y:S11]  /*51740*/  @!UPT UIADD3 URZ, URZ, URZ, URZ ;  /* 0x0000003f3f3ff290 */ /* 0x000ff6000fffe03f */
[----:B------:R-:W-:Y:S01]  /*51750*/  IMAD.MOV.U32 R19, RZ, RZ, R27 ;  /* 0x000000ffff137224 */ /* 0x000fe200078e001b */
[----:B------:R-:W-:Y:S01]  /*51760*/  STL.64 [R1+0x10], R24 ;  /* 0x0000101801007387 */ /* 0x000fe20000100a00 */
[----:B------:R-:W-:Y:S02]  /*51770*/  STL [R1+0x18], R26 ;  /* 0x0000181a01007387 */ /* 0x000fe40000100800 */
[----:B------:R-:W-:Y:S01]  /*51780*/  LDS R26, [R0+0x9d300] ;  /* 0x09d30000001a7984 */ /* 0x000fe20000000800 */
[----:B------:R-:W-:Y:S04]  /*51790*/  LDS R27, [R2+0x9d300] ;  /* 0x09d30000021b7984 */ /* 0x000fe80000000800 */
[----:B------:R-:W-:Y:S01]  /*517a0*/  STL [R1+0x15a8], R19 ;  /* 0x0015a81301007387 */ /* 0x000fe20000100800 */
[----:B------:R-:W-:Y:S02]  /*517b0*/  STL.64 [R1+0x15a0], R16 ;  /* 0x0015a01001007387 */ /* 0x000fe40000100a00 */
[----:B--2---:R-:W-:Y:S02]  /*517c0*/  STL.64 [R1+0x1598], R22 ;  /* 0x0015981601007387 */ /* 0x004fe40000100a00 */
[----:B------:R2:W-:Y:S01]  /*517d0*/  STL.64 [R1+0x1590], R20 ;  /* 0x0015901401007387 */ /* 0x0005e20000100a00 */
[----:B------:R-:W-:Y:S04]  /*517e0*/  LDS R24, [R0+0x9c300] ;  /* 0x09c3000000187984 */ /* 0x000fe80000000800 */
[----:B------:R-:W-:Y:S01]  /*517f0*/  LDS R25, [R2+0x9c300] ;  /* 0x09c3000002197984 */ /* 0x000fe20000000800 */
[----:B--2---:R-:W-:-:S02]  /*51800*/  IMAD.MOV.U32 R20, RZ, RZ, R9 ;  /* 0x000000ffff147224 */ /* 0x004fc400078e0009 */
[----:B------:R-:W-:Y:S01]  /*51810*/  IMAD.MOV.U32 R21, RZ, RZ, R8 ;  /* 0x000000ffff157224 */ /* 0x000fe200078e0008 */
[----:B------:R-:W-:Y:S04]  /*51820*/  LDS R9, [R2+0x9c200] ;  /* 0x09c2000002097984 */ /* 0x000fe80000000800 */
[----:B------:R-:W2:Y:S04]  /*51830*/  LDS R8, [R0+0x9c200] ;  /* 0x09c2000000087984 */ /* 0x000ea80000000800 */
[----:B------:R-:W-:Y:S01]  /*51840*/  STL.64 [R1+0x15b0], R20 ;  /* 0x0015b01401007387 */ /* 0x000fe20000100a00 */
[----:B------:R-:W2:Y:S02]  /*51850*/  LDL.LU R16, [R1+0x3a0] ;  /* 0x0003a00001107983 */ /* 0x000ea40000300800 */
[----:B------:R-:W2:Y:S02]  /*51860*/  LDL.LU R17, [R1+0x3a4] ;  /* 0x0003a40001117983 */ /* 0x000ea40000300800 */
[----:B------:R-:W2:Y:S01]  /*51870*/  LDL.LU R18, [R1+0x3a8] ;  /* 0x0003a80001127983 */ /* 0x000ea20000300800 */
[----:B------:R-:W2:Y:S04]  /*51880*/  LDL.LU R19, [R1+0x3ac] ;  /* 0x0003ac0001137983 */ /* 0x000ea80000300800 */
[----:B--2---:R-:W-:Y:S01]  /*51890*/  STL.64 [R1+0x15c0], R18 ;  /* 0x0015c01201007387 */ /* 0x004fe20000100a00 */
[----:B------:R2:W-:Y:S03]  /*518a0*/  STL.64 [R1+0x15b8], R16 ;  /* 0x0015b81001007387 */ /* 0x0005e60000100a00 */
[----:B--2---:R-:W2:Y:S01]  /*518b0*/  LDL.LU R16, [R1+0x3b0] ;  /* 0x0003b00001107983 */ /* 0x004ea20000300800 */
[----:B------:R-:W2:Y:S02]  /*518c0*/  LDL.LU R17, [R1+0x3b4] ;  /* 0x0003b40001117983 */ /* 0x000ea40000300800 */
[----:B------:R-:W2:Y:S02]  /*518d0*/  LDL.LU R18, [R1+0x3b8] ;  /* 0x0003b80001127983 */ /* 0x000ea40000300800 */
[----:B------:R-:W2:Y:S02]  /*518e0*/  LDL.LU R19, [R1+0x3bc] ;  /* 0x0003bc0001137983 */ /* 0x000ea40000300800 */
[----:B--2---:R-:W-:Y:S01]  /*518f0*/  STL.64 [R1+0x15d0], R18 ;  /* 0x0015d01201007387 */ /* 0x004fe20000100a00 */
[----:B------:R2:W-:Y:S03]  /*51900*/  STL.64 [R1+0x15c8], R16 ;  /* 0x0015c81001007387 */ /* 0x0005e60000100a00 */
[----:B--2---:R-:W2:Y:S04]  /*51910*/  LDL.64 R16, [R1+0x40] ;  /* 0x0000400001107983 */ /* 0x004ea80000100a00 */
[----:B--2---:R2:W-:Y:S04]  /*51920*/  STL.64 [R1+0x15d8], R16 ;  /* 0x0015d81001007387 */ /* 0x0045e80000100a00 */
[----:B--2---:R-:W2:Y:S01]  /*51930*/  LDL.LU R16, [R1+0x3d0] ;  /* 0x0003d00001107983 */ /* 0x004ea20000300800 */
[----:B------:R-:W2:Y:S02]  /*51940*/  LDL.LU R17, [R1+0x3d4] ;  /* 0x0003d40001117983 */ /* 0x000ea40000300800 */
[----:B------:R-:W2:Y:S02]  /*51950*/  LDL.LU R18, [R1+0x3d8] ;  /* 0x0003d80001127983 */ /* 0x000ea40000300800 */
[----:B------:R-:W2:Y:S02]  /*51960*/  LDL.LU R19, [R1+0x3dc] ;  /* 0x0003dc0001137983 */ /* 0x000ea40000300800 */
[----:B--2---:R-:W-:Y:S01]  /*51970*/  STL.64 [R1+0x15e8], R18 ;  /* 0x0015e81201007387 */ /* 0x004fe20000100a00 */
[----:B------:R3:W-:Y:S02]  /*51980*/  STL.64 [R1+0x15e0], R16 ;  /* 0x0015e01001007387 */ /* 0x0007e40000100a00 */
[----:B---3--:R-:W-:-:S02]  /*51990*/  IMAD.MOV.U32 R16, RZ, RZ, R7 ;  /* 0x000000ffff107224 */ /* 0x008fc400078e0007 */
[----:B------:R-:W-:Y:S01]  /*519a0*/  IMAD.MOV.U32 R17, RZ, RZ, R6 ;  /* 0x000000ffff117224 */ /* 0x000fe200078e0006 */
[----:B------:R-:W-:Y:S04]  /*519b0*/  LDS R7, [R2+0x9d180] ;  /* 0x09d1800002077984 */ /* 0x000fe80000000800 */
[----:B------:R-:W-:Y:S04]  /*519c0*/  LDS R6, [R0+0x9d180] ;  /* 0x09d1800000067984 */ /* 0x000fe80000000800 */
[----:B------:R-:W-:Y:S01]  /*519d0*/  STL.64 [R1+0x15f8], R16 ;  /* 0x0015f81001007387 */ /* 0x000fe20000100a00 */
[----:B------:R-:W2:Y:S03]  /*519e0*/  LDL.64 R20, [R1+0x30] ;  /* 0x0000300001147983 */ /* 0x000ea60000100a00 */
[----:B--2---:R2:W-:Y:S04]  /*519f0*/  STL.64 [R1+0x15f0], R20 ;  /* 0x0015f01401007387 */ /* 0x0045e80000100a00 */
[----:B--2---:R-:W2:Y:S01]  /*51a00*/  LDL.LU R20, [R1+0x3e0] ;  /* 0x0003e00001147983 */ /* 0x004ea20000300800 */
[----:B------:R-:W2:Y:S02]  /*51a10*/  LDL.LU R21, [R1+0x3e4] ;  /* 0x0003e40001157983 */ /* 0x000ea40000300800 */
[----:B------:R-:W3:Y:S02]  /*51a20*/  LDL.LU R22, [R1+0x3e8] ;  /* 0x0003e80001167983 */ /* 0x000ee40000300800 */
[----:B------:R-:W3:Y:S02]  /*51a30*/  LDL.LU R23, [R1+0x3ec] ;  /* 0x0003ec0001177983 */ /* 0x000ee40000300800 */
[----:B----4-:R-:W-:-:S02]  /*51a40*/  IMAD.MOV.U32 R16, RZ, RZ, R5 ;  /* 0x000000ffff107224 */ /* 0x010fc400078e0005 */
[----:B------:R-:W-:Y:S01]  /*51a50*/  IMAD.MOV.U32 R17, RZ, RZ, R4 ;  /* 0x000000ffff117224 */ /* 0x000fe200078e0004 */
[----:B------:R-:W-:Y:S04]  /*51a60*/  LDS R5, [R2+0x9c180] ;  /* 0x09c1800002057984 */ /* 0x000fe80000000800 */
[----:B------:R-:W-:Y:S04]  /*51a70*/  LDS R4, [R0+0x9c180] ;  /* 0x09c1800000047984 */ /* 0x000fe80000000800 */
[----:B---3--:R-:W-:Y:S01]  /*51a80*/  STL.64 [R1+0x1608], R22 ;  /* 0x0016081601007387 */ /* 0x008fe20000100a00 */
[----:B--2---:R2:W-:Y:S03]  /*51a90*/  STL.64 [R1+0x1600], R20 ;  /* 0x0016001401007387 */ /* 0x0045e60000100a00 */
[----:B--2---:R-:W2:Y:S01]  /*51aa0*/  LDL.LU R20, [R1+0x500] ;  /* 0x0005000001147983 */ /* 0x004ea20000300800 */
[----:B------:R-:W2:Y:S02]  /*51ab0*/  LDL.LU R21, [R1+0x504] ;  /* 0x0005040001157983 */ /* 0x000ea40000300800 */
[----:B------:R-:W2:Y:S02]  /*51ac0*/  LDL.LU R22, [R1+0x508] ;  /* 0x0005080001167983 */ /* 0x000ea40000300800 */
[----:B------:R-:W2:Y:S01]  /*51ad0*/  LDL.LU R23, [R1+0x50c] ;  /* 0x00050c0001177983 */ /* 0x000ea20000300800 */
[----:B-1----:R-:W-:Y:S01]  /*51ae0*/  STL.64 [R1+0x1588], R10 ;  /* 0x0015880a01007387 */ /* 0x002fe20000100a00 */
[----:B------:R1:W-:Y:S02]  /*51af0*/  STL.64 [R1+0x1580], R8 ;  /* 0x0015800801007387 */ /* 0x0003e40000100a00 */
[----:B-1----:R-:W-:-:S02]  /*51b00*/  IMAD.MOV.U32 R8, RZ, RZ, R12 ;  /* 0x000000ffff087224 */ /* 0x002fc400078e000c */
[----:B------:R-:W1:Y:S04]  /*51b10*/  LDS R12, [R0+0x9c280] ;  /* 0x09c28000000c7984 */ /* 0x000e680000000800 */
[----:B------:R-:W-:Y:S04]  /*51b20*/  STL.64 [R1+0x1508], R14 ;  /* 0x0015080e01007387 */ /* 0x000fe80000100a00 */
[----:B-1----:R1:W-:Y:S04]  /*51b30*/  STL.64 [R1+0x1500], R12 ;  /* 0x0015000c01007387 */ /* 0x0023e80000100a00 */
[----:B-1----:R-:W3:Y:S01]  /*51b40*/  LDL.LU R12, [R1+0x3c0] ;  /* 0x0003c000010c7983 */ /* 0x002ee20000300800 */
[----:B------:R-:W3:Y:S02]  /*51b50*/  LDL.LU R13, [R1+0x3c4] ;  /* 0x0003c400010d7983 */ /* 0x000ee40000300800 */
[----:B------:R-:W3:Y:S02]  /*51b60*/  LDL.LU R14, [R1+0x3c8] ;  /* 0x0003c800010e7983 */ /* 0x000ee40000300800 */
[----:B------:R-:W3:Y:S01]  /*51b70*/  LDL.LU R15, [R1+0x3cc] ;  /* 0x0003cc00010f7983 */ /* 0x000ee20000300800 */
[----:B------:R-:W-:Y:S01]  /*51b80*/  STL [R1+0x1564], R0 ;  /* 0x0015640001007387 */ /* 0x000fe20000100800 */
[----:B------:R-:W-:Y:S02]  /*51b90*/  STL.64 [R1+0x1480], R26 ;  /* 0x0014801a01007387 */ /* 0x000fe40000100a00 */
[----:B------:R1:W-:Y:S02]  /*51ba0*/  STL.64 [R1+0x1478], R24 ;  /* 0x0014781801007387 */ /* 0x0003e40000100a00 */
        /* <DEDUP_REMOVED lines=8> */
[----:B------:R1:W-:Y:S01]  /*51c30*/  STL.64 [R1+0x3f0], R16 ;  /* 0x0003f01001007387 */ /* 0x0003e20000100a00 */
[----:B------:R2:W-:Y:S03]  /*51c40*/  STL.64 [R1+0x3f8], R18 ;  /* 0x0003f81201007387 */ /* 0x0005e60000100a00 */
[----:B-1----:R-:W2:Y:S02]  /*51c50*/  LDL.LU.64 R16, [R1+0x15f8] ;  /* 0x0015f80001107983 */ /* 0x002ea40000300a00 */
[----:B--2---:R-:W-:Y:S02]  /*51c60*/  HMMA.1688.F32.TF32 R16, R4, R16, R20 ;  /* 0x000000100410723c */ /* 0x004fe40000081014 */
[----:B------:R-:W2:Y:S11]  /*51c70*/  LDL.LU.64 R20, [R1+0x15f0] ;  /* 0x0015f00001147983 */ /* 0x000eb60000300a00 */
[----:B------:R-:W-:Y:S10]  /*51c80*/  @!UPT UIADD3 URZ, URZ, URZ, URZ ;  /* 0x0000003f3f3ff290 */ /* 0x000ff4000fffe03f */
[----:B------:R-:W-:Y:S01]  /*51c90*/  STL.64 [R1+0x3e0], R16 ;  /* 0x0003e01001007387 */ /* 0x000fe20000100a00 */
[----:B------:R1:W-:Y:S03]  /*51ca0*/  STL.64 [R1+0x3e8], R18 ;  /* 0x0003e81201007387 */ /* 0x0003e60000100a00 */
[----:B-1----:R-:W2:Y:S01]  /*51cb0*/  LDL.LU.64 R18, [R1+0x15e8] ;  /* 0x0015e80001127983 */ /* 0x002ea20000300a00 */
[----:B------:R-:W2:Y:S02]  /*51cc0*/  LDL.LU.64 R16, [R1+0x15e0] ;  /* 0x0015e00001107983 */ /* 0x000ea40000300a00 */
[----:B------:R-:W-:-:S07]  /*51cd0*/  IMAD.MOV.U32 R9, RZ, RZ, R3 ;  /* 0x000000ffff097224 */ /* 0x000fce00078e0003 */
[C---:B--2---:R-:W-:Y:S01]  /*51ce0*/  HMMA.1688.F32.TF32 R8, R4.reuse, R8, R16 ;  /* 0x000000080408723c */ /* 0x044fe20000081010 */
[----:B------:R-:W3:Y:S11]  /*51cf0*/  LDL.LU.64 R16, [R1+0x15d8] ;  /* 0x0015d80001107983 */ /* 0x000ef60000300a00 */
[----:B------:R-:W-:Y:S11]  /*51d00*/  @!UPT UIADD3 URZ, URZ, URZ, URZ ;  /* 0x0000003f3f3ff290 */ /* 0x000ff6000fffe03f */
[----:B------:R1:W-:Y:S01]  /*51d10*/  STL.64 [R1+0x3d0], R8 ;  /* 0x0003d00801007387 */ /* 0x0003e20000100a00 */
[----:B------:R2:W-:Y:S03]  /*51d20*/  STL.64 [R1+0x3d8], R10 ;  /* 0x0003d80a01007387 */ /* 0x0005e60000100a00 */
[----:B-1----:R-:W4:Y:S01]  /*51d30*/  LDL.LU R8, [R1+0x4b0] ;  /* 0x0004b00001087983 */ /* 0x002f220000300800 */
[----:B------:R-:W4:Y:S02]  /*51d40*/  LDL.LU R9, [R1+0x4b4] ;  /* 0x0004b40001097983 */ /* 0x000f240000300800 */
[----:B--2---:R-:W2:Y:S02]  /*51d50*/  LDL.LU R10, [R1+0x4b8] ;  /* 0x0004b800010a7983 */ /* 0x004ea40000300800 */
[----:B------:R-:W2:Y:S01]  /*51d60*/  LDL.LU R11, [R1+0x4bc] ;  /* 0x0004bc00010b7983 */ /* 0x000ea20000300800 */
[----:B---3--:R-:W-:Y:S11]  /*51d70*/  HMMA.1688.F32.TF32 R12, R4, R16, R12 ;  /* 0x00000010040c723c */ /* 0x008ff6000008100c */
[----:B------:R-:W-:Y:S11]  /*51d80*/  @!UPT UIADD3 URZ, URZ, URZ, URZ ;  /* 0x0000003f3f3ff290 */ /* 0x000ff6000fffe03f */
[----:B------:R-:W-:Y:S01]  /*51d90*/  @!UPT UIADD3 URZ, URZ, URZ, URZ ;  /* 0x0000003f3f3ff290 */ /* 0x000fe2000fffe03f */
[----:B------:R1:W-:Y:S01]  /*51da0*/  STL.64 [R1+0x3c0], R12 ;  /* 0x0003c00c01007387 */ /* 0x0003e20000100a00 */
[----:B------:R-:W-:Y:S02]  /*51db0*/  STL.64 [R1+0x3c8], R14 ;  /* 0x0003c80e01007387 */ /* 0x000fe40000100a00 */
[----:B------:R-:W3:Y:S02]  /*51dc0*/  LDL.LU.64 R18, [R1+0x15d0] ;  /* 0x0015d00001127983 */ /* 0x000ee40000300a00 */
[----:B-1----:R-:W-:Y:S02]  /*51dd0*/  IMAD.MOV.U32 R13, RZ, RZ, R16 ;  /* 0x000000ffff0d7224 */ /* 0x002fe400078e0010 */
[----:B------:R-:W-:Y:S02]  /*51de0*/  IMAD.MOV.U32 R12, RZ, RZ, R17 ;  /* 0x000000ffff0c7224 */ /* 0x000fe400078e0011 */
[----:B------:R-:W3:Y:S03]  /*51df0*/  LDL.LU.64 R16, [R1+0x15c8] ;  /* 0x0015c80001107983 */ /* 0x000ee60000300a00 */
[----:B------:R1:W-:Y:S02]  /*51e00*/  STL.64 [R1+0x1568], R12 ;  /* 0x0015680c01007387 */ /* 0x0003e40000100a00 */
[----:B-1----:R-:W2:Y:S01]  /*51e10*/  LDL.LU R12, [R1+0x2e0] ;  /* 0x0002e000010c7983 */ /* 0x002ea20000300800 */
[----:B------:R-:W2:Y:S02]  /*51e20*/  LDL.LU R13, [R1+0x2e4] ;  /* 0x0002e400010d7983 */ /* 0x000ea40000300800 */
[----:B------:R-:W2:Y:S02]  /*51e30*/  LDL.LU R14, [R1+0x2e8] ;  /* 0x0002e800010e7983 */ /* 0x000ea40000300800 */
[----:B------:R-:W2:Y:S02]  /*51e40*/  LDL.LU R15, [R1+0x2ec] ;  /* 0x0002ec00010f7983 */ /* 0x000ea40000300800 */
[----:B------:R-:W-:-:S02]  /*51e50*/  IMAD.MOV.U32 R3, RZ, RZ, R20 ;  /* 0x000000ffff037224 */ /* 0x000fc400078e0014 */
[----:B------:R-:W-:Y:S01]  /*51e60*/  IMAD.MOV.U32 R0, RZ, RZ, R21 ;  /* 0x000000ffff007224 */ /* 0x000fe200078e0015 */
[C---:B---3--:R-:W-:Y:S01]  /*51e70*/  HMMA.1688.F32.TF32 R16, R4.reuse, R20, R16 ;  /* 0x000000140410723c */ /* 0x048fe20000081010 */
[----:B--2---:R-:W-:Y:S01]  /*51e80*/  STL.64 [R1+0x1578], R14 ;  /* 0x0015780e01007387 */ /* 0x004fe20000100a00 */
[----:B------:R1:W-:Y:S03]  /*51e90*/  STL.64 [R1+0x1570], R12 ;  /* 0x0015700c01007387 */ /* 0x0003e60000100a00 */
[----:B-1----:R-:W3:Y:S11]  /*51ea0*/  LDL.64 R12, [R1+0x70] ;  /* 0x00007000010c7983 */ /* 0x002ef60000100a00 */
[----:B------:R-:W-:Y:S07]  /*51eb0*/  @!UPT UIADD3 URZ, URZ, URZ, URZ ;  /* 0x0000003f3f3ff290 */ /* 0x000fee000fffe03f */
[----:B------:R-:W-:Y:S02]  /*51ec0*/  STL.64 [R1+0x3b0], R16 ;  /* 0x0003b01001007387 */ /* 0x000fe40000100a00 */
[----:B------:R1:W-:Y:S02]  /*51ed0*/  STL.64 [R1+0x3b8], R18 ;  /* 0x0003b81201007387 */ /* 0x0003e40000100a00 */
[----:B-1----:R-:W3:Y:S01]  /*51ee0*/  LDL.LU.64 R18, [R1+0x15c0] ;  /* 0x0015c00001127983 */ /* 0x002ee20000300a00 */
[----:B------:R-:W3:Y:S02]  /*51ef0*/  LDL.LU.64 R16, [R1+0x15b8] ;  /* 0x0015b80001107983 */ /* 0x000ee40000300a00 */
[----:B------:R-:W3:Y:S02]  /*51f00*/  LDL.LU.64 R20, [R1+0x15b0] ;  /* 0x0015b00001147983 */ /* 0x000ee40000300a00 */
[C---:B---3--:R-:W-:Y:S01]  /*51f10*/  HMMA.1688.F32.TF32 R20, R4.reuse, R20, R16 ;  /* 0x000000140414723c */ /* 0x048fe20000081010 */
[----:B------:R-:W3:Y:S01]  /*51f20*/  LDL.LU R19, [R1+0x15a8] ;  /* 0x0015a80001137983 */ /* 0x000ee20000300800 */
[----:B------:R-:W4:Y:S11]  /*51f30*/  LDL.LU.64 R16, [R1+0x15a0] ;  /* 0x0015a00001107983 */ /* 0x000f360000300a00 */
[----:B------:R-:W-:Y:S10]  /*51f40*/  @!UPT UIADD3 URZ, URZ, URZ, URZ ;  /* 0x0000003f3f3ff290 */ /* 0x000ff4000fffe03f */
[----:B------:R-:W-:Y:S01]  /*51f50*/  STL.64 [R1+0x3a0], R20 ;  /* 0x0003a01401007387 */ /* 0x000fe20000100a00 */
[----:B------:R1:W-:Y:S03]  /*51f60*/  STL.64 [R1+0x3a8], R22 ;  /* 0x0003a81601007387 */ /* 0x0003e60000100a00 */
[----:B-1----:R-:W3:Y:S01]  /*51f70*/  LDL.LU.64 R22, [R1+0x1598] ;  /* 0x0015980001167983 */ /* 0x002ee20000300a00 */
[----:B------:R-:W3:Y:S01]  /*51f80*/  LDL.LU.64 R20, [R1+0x1590] ;  /* 0x0015900001147983 */ /* 0x000ee20000300a00 */
[C---:B----4-:R-:W-:Y:S02]  /*51f90*/  HMMA.1688.F32.TF32 R24, R4.reuse, R16, R24 ;  /* 0x000000100418723c */ /* 0x050fe40000081018 */
[----:B---3--:R-:W-:Y:S01]  /*51fa0*/  STL [R1+0x1528], R19 ;  /* 0x0015281301007387 */ /* 0x008fe20000100800 */
[----:B------:R1:W-:Y:S11]  /*51fb0*/  STL.64 [R1+0x1520], R16 ;  /* 0x0015201001007387 */ /* 0x0003f60000100a00 */
[----:B------:R-:W-:Y:S09]  /*51fc0*/  @!UPT UIADD3 URZ, URZ, URZ, URZ ;  /* 0x0000003f3f3ff290 */ /* 0x000ff2000fffe03f */
[----:B------:R3:W-:Y:S01]  /*51fd0*/  STL.64 [R1+0x390], R24 ;  /* 0x0003901801007387 */ /* 0x0007e20000100a00 */
[----:B------:R4:W-:Y:S03]  /*51fe0*/  STL.64 [R1+0x398], R26 ;  /* 0x0003981a01007387 */ /* 0x0009e60000100a00 */
[----:B-1----:R-:W2:Y:S04]  /*51ff0*/  LDL.64 R16, [R1+0x60] ;  /* 0x0000600001107983 */ /* 0x002ea80000100a00 */
[----:B---3--:R-:W3:Y:S01]  /*52000*/  LDL.LU R24, [R1+0x1a0] ;  /* 0x0001a00001187983 */ /* 0x008ee20000300800 */
[----:B------:R-:W3:Y:S02]  /*52010*/  LDL.LU R25, [R1+0x1a4] ;  /* 0x0001a40001197983 */ /* 0x000ee40000300800 */
[----:B----4-:R-:W4:Y:S02]  /*52020*/  LDL.LU R26, [R1+0x1a8] ;  /* 0x0001a800011a7983 */ /* 0x010f240000300800 */
[----:B------:R-:W4:Y:S01]  /*52030*/  LDL.LU R27, [R1+0x1ac] ;  /* 0x0001ac00011b7983 */ /* 0x000f220000300800 */
[----:B------:R-:W-:Y:S01]  /*52040*/  HMMA.1688.F32.TF32 R4, R4, R20, R8 ;  /* 0x000000140404723c */ /* 0x000fe20000081008 */
[----:B----4-:R-:W-:Y:S01]  /*52050*/  STL.64 [R1+0x1490], R26 ;  /* 0x0014901a01007387 */ /* 0x010fe20000100a00 */
[----:B---3--:R1:W-:Y:S02]  /*52060*/  STL.64 [R1+0x1488], R24 ;  /* 0x0014881801007387 */ /* 0x0083e40000100a00 */
[----:B-1----:R-:W-:-:S02]  /*52070*/  IMAD.MOV.U32 R24, RZ, RZ, R3 ;  /* 0x000000ffff187224 */ /* 0x002fc400078e0003 */
[----:B------:R-:W-:-:S05]  /*52080*/  IMAD.MOV.U32 R25, RZ, RZ, R0 ;  /* 0x000000ffff197224 */ /* 0x000fca00078e0000 */
[----:B------:R1:W-:Y:S04]  /*52090*/  STL.64 [R1+0x1548], R24 ;  /* 0x0015481801007387 */ /* 0x0003e80000100a00 */
[----:B-1----:R-:W3:Y:S01]  /*520a0*/  LDL.LU R24, [R1+0x2f0] ;  /* 0x0002f00001187983 */ /* 0x002ee20000300800 */
[----:B------:R-:W3:Y:S02]  /*520b0*/  LDL.LU R25, [R1+0x2f4] ;  /* 0x0002f40001197983 */ /* 0x000ee40000300800 */
[----:B------:R-:W3:Y:S02]  /*520c0*/  LDL.LU R26, [R1+0x2f8] ;  /* 0x0002f800011a7983 */ /* 0x000ee40000300800 */
[----:B------:R-:W3:Y:S01]  /*520d0*/  LDL.LU R27, [R1+0x2fc] ;  /* 0x0002fc00011b7983 */ /* 0x000ee20000300800 */
[----:B------:R-:W3:Y:S01]  /*520e0*/  LDL.LU.64 R10, [R1+0x1588] ;  /* 0x00158800010a7983 */ /* 0x000ee20000300a00 */
[----:B------:R-:W3:Y:S02]  /*520f0*/  LDL.LU.64 R8, [R1+0x1580] ;  /* 0x0015800001087983 */ /* 0x000ee40000300a00 */
[----:B------:R1:W-:Y:S02]  /*52100*/  STL.64 [R1+0x300], R4 ;  /* 0x0003000401007387 */ /* 0x0003e40000100a00 */
[----:B------:R-:W-:Y:S01]  /*52110*/  STL.64 [R1+0x308], R6 ;  /* 0x0003080601007387 */ /* 0x000fe20000100a00 */
[----:B-1----:R-:W4:Y:S01]  /*52120*/  LDL.64 R4, [R1+0x50] ;  /* 0x0000500001047983 */ /* 0x002f220000100a00 */
[----:B------:R-:W-:Y:S02]  /*52130*/  STL.64 [R1+0x1518], R22 ;  /* 0x0015181601007387 */ /* 0x000fe40000100a00 */
[----:B------:R1:W-:Y:S02]  /*52140*/  STL.64 [R1+0x1510], R20 ;  /* 0x0015101401007387 */ /* 0x0003e40000100a00 */
[----:B-1----:R-:W4:Y:S01]  /*52150*/  LDL.LU R20, [R1+0x2d0] ;  /* 0x0002d00001147983 */ /* 0x002f220000300800 */
[----:B------:R-:W4:Y:S02]  /*52160*/  LDL.LU R21, [R1+0x2d4] ;  /* 0x0002d40001157983 */ /* 0x000f240000300800 */
[----:B------:R-:W4:Y:S02]  /*52170*/  LDL.LU R22, [R1+0x2d8] ;  /* 0x0002d80001167983 */ /* 0x000f240000300800 */
[----:B------:R-:W4:Y:S01]  /*52180*/  LDL.LU R23, [R1+0x2dc] ;  /* 0x0002dc0001177983 */ /* 0x000f220000300800 */
[----:B---3--:R-:W-:Y:S11]  /*52190*/  HMMA.1688.F32.TF32 R24, R8, R12, R24 ;  /* 0x0000000c0818723c */ /* 0x008ff60000081018 */
[----:B------:R-:W-:Y:S11]  /*521a0*/  @!UPT UIADD3 URZ, URZ, URZ, URZ ;  /* 0x0000003f3f3ff290 */ /* 0x000ff6000fffe03f */
[----:B------:R-:W-:Y:S01]  /*521b0*/  @!UPT UIADD3 URZ, URZ, URZ, URZ ;  /* 0x0000003f3f3ff290 */ /* 0x000fe2000fffe03f */
[----:B------:R-:W-:Y:S01]  /*521c0*/  STL.64 [R1+0x2f0], R24 ;  /* 0x0002f01801007387 */ /* 0x000fe20000100a00 */
[----:B------:R1:W-:Y:S02]  /*521d0*/  STL.64 [R1+0x2f8], R26 ;  /* 0x0002f81a01007387 */ /* 0x0003e40000100a00 */
[----:B------:R-:W3:Y:S02]  /*521e0*/  LDL.LU.64 R14, [R1+0x1578] ;  /* 0x00157800010e7983 */ /* 0x000ee40000300a00 */
[----:B-1----:R-:W-:Y:S02]  /*521f0*/  IMAD.MOV.U32 R27, RZ, RZ, R12 ;  /* 0x000000ffff1b7224 */ /* 0x002fe400078e000c */
[----:B------:R-:W-:Y:S02]  /*52200*/  IMAD.MOV.U32 R26, RZ, RZ, R13 ;  /* 0x000000ffff1a7224 */ /* 0x000fe400078e000d */
[----:B------:R-:W3:Y:S01]  /*52210*/  LDL.LU.64 R12, [R1+0x1570] ;  /* 0x00157000010c7983 */ /* 0x000ee20000300a00 */
[----:B--2---:R-:W-:-:S02]  /*52220*/  IMAD.MOV.U32 R0, RZ, RZ, R16 ;  /* 0x000000ffff007224 */ /* 0x004fc400078e0010 */
[----:B------:R-:W-:Y:S01]  /*52230*/  IMAD.MOV.U32 R3, RZ, RZ, R17 ;  /* 0x000000ffff037224 */ /* 0x000fe200078e0011 */
[C---:B---3--:R-:W-:Y:S11]  /*52240*/  HMMA.1688.F32.TF32 R12, R8.reuse, R16, R12 ;  /* 0x00000010080c723c */ /* 0x048ff6000008100c */
[----:B------:R-:W-:Y:S11]  /*52250*/  @!UPT UIADD3 URZ, URZ, URZ, URZ ;  /* 0x0000003f3f3ff290 */ /* 0x000ff6000fffe03f */
[----:B------:R-:W-:Y:S01]  /*52260*/  @!UPT UIADD3 URZ, URZ, URZ, URZ ;  /* 0x0000003f3f3ff290 */ /* 0x000fe2000fffe03f */
[----:B------:R1:W-:Y:S01]  /*52270*/  STL.64 [R1+0x2e0], R12 ;  /* 0x0002e00c01007387 */ /* 0x0003e20000100a00 */
[----:B------:R-:W-:Y:S03]  /*52280*/  STL.64 [R1+0x2e8], R14 ;  /* 0x0002e80e01007387 */ /* 0x000fe60000100a00 */
[----:B-1----:R-:W2:Y:S01]  /*52290*/  LDL.LU.64 R12, [R1+0x1568] ;  /* 0x00156800010c7983 */ /* 0x002ea20000300a00 */
[----:B------:R-:W3:Y:S03]  /*522a0*/  LDL.64 R16, [R1+0x20] ;  /* 0x0000200001107983 */ /* 0x000ee60000100a00 */
[----:B---3--:R4:W-:Y:S02]  /*522b0*/  STL.64 [R1+0x1540], R16 ;  /* 0x0015401001007387 */ /* 0x0089e40000100a00 */
        /* <DEDUP_REMOVED lines=12> */
[----:B----4-:R1:W-:Y:S03]  /*52380*/  STL.64 [R1+0x1550], R16 ;  /* 0x0015501001007387 */ /* 0x0103e60000100a00 */
[----:B-1----:R-:W3:Y:S01]  /*52390*/  LDL.LU R16, [R1+0x2c0] ;  /* 0x0002c00001107983 */ /* 0x002ee20000300800 */
[----:B------:R-:W3:Y:S02]  /*523a0*/  LDL.LU R17, [R1+0x2c4] ;  /* 0x0002c40001117983 */ /* 0x000ee40000300800 */
[----:B------:R-:W3:Y:S02]  /*523b0*/  LDL.LU R18, [R1+0x2c8] ;  /* 0x0002c80001127983 */ /* 0x000ee40000300800 */
[----:B------:R-:W3:Y:S01]  /*523c0*/  LDL.LU R19, [R1+0x2cc] ;  /* 0x0002cc0001137983 */ /* 0x000ee20000300800 */
[----:B------:R-:W4:Y:S01]  /*523d0*/  LDL.LU R4, [R1+0x1c0] ;  /* 0x0001c00001047983 */ /* 0x000f220000300800 */
        /* <DEDUP_REMOVED lines=12> */
[----:B------:R-:W2:Y:S02]  /*524a0*/  LDL.LU R23, [R1+0x29c] ;  /* 0x00029c0001177983 */ /* 0x000ea40000300800 */
[----:B------:R-:W-:-:S02]  /*524b0*/  IMAD.MOV.U32 R25, RZ, RZ, R12 ;  /* 0x000000ffff197224 */ /* 0x000fc400078e000c */
[----:B------:R-:W-:Y:S01]  /*524c0*/  IMAD.MOV.U32 R24, RZ, RZ, R13 ;  /* 0x000000ffff187224 */ /* 0x000fe200078e000d */
        /* <DEDUP_REMOVED lines=10> */
[----:B----4-:R-:W-:Y:S01]  /*52570*/  STL.64 [R1+0x14d0], R6 ;  /* 0x0014d00601007387 */ /* 0x010fe20000100a00 */
[----:B------:R1:W-:Y:S02]  /*52580*/  STL.64 [R1+0x14c8], R4 ;  /* 0x0014c80401007387 */ /* 0x0003e40000100a00 */
[----:B-1----:R-:W-:-:S02]  /*52590*/  IMAD.MOV.U32 R4, RZ, RZ, R0 ;  /* 0x000000ffff047224 */ /* 0x002fc400078e0000 */
[----:B------:R-:W-:Y:S01]  /*525a0*/  IMAD.MOV.U32 R5, RZ, RZ, R3 ;  /* 0x000000ffff057224 */ /* 0x000fe200078e0003 */
[----:B------:R-:W4:Y:S01]  /*525b0*/  LDL.LU R0, [R1+0x1564] ;  /* 0x0015640001007983 */ /* 0x000f220000300800 */
[----:B------:R-:W2:Y:S03]  /*525c0*/  LDL.LU R3, [R1+0x1560] ;  /* 0x0015600001037983 */ /* 0x000ea60000300800 */
[----:B------:R1:W-:Y:S02]  /*525d0*/  STL.64 [R1+0x14e8], R4 ;  /* 0x0014e80401007387 */ /* 0x0003e40000100a00 */
[----:B-1----:R-:W-:Y:S02]  /*525e0*/  IMAD.MOV.U32 R4, RZ, RZ, R27 ;  /* 0x000000ffff047224 */ /* 0x002fe400078e001b */
[----:B------:R-:W-:Y:S02]  /*525f0*/  IMAD.MOV.U32 R5, RZ, RZ, R26 ;  /* 0x000000ffff057224 */ /* 0x000fe400078e001a */
[C---:B---3--:R-:W-:Y:S01]  /*52600*/  HMMA.1688.F32.TF32 R24, R8.reuse, R24, R16 ;  /* 0x000000180818723c */ /* 0x048fe20000081010 */
[----:B------:R-:W3:Y:S01]  /*52610*/  LDL.LU.64 R18, [R1+0x1558] ;  /* 0x0015580001127983 */ /* 0x000ee20000300a00 */
[----:B------:R-:W3:Y:S11]  /*52620*/  LDL.LU.64 R16, [R1+0x1550] ;  /* 0x0015500001107983 */ /* 0x000ef60000300a00 */
[----:B------:R-:W-:Y:S10]  /*52630*/  @!UPT UIADD3 URZ, URZ, URZ, URZ ;  /* 0x0000003f3f3ff290 */ /* 0x000ff4000fffe03f */
[----:B------:R1:W-:Y:S01]  /*52640*/  STL.64 [R1+0x2c0], R24 ;  /* 0x0002c01801007387 */ /* 0x0003e20000100a00 */
[----:B------:R-:W-:Y:S03]  /*52650*/  STL.64 [R1+0x2c8], R26 ;  /* 0x0002c81a01007387 */ /* 0x000fe60000100a00 */
[----:B-1----:R-:W3:Y:S02]  /*52660*/  LDL.LU.64 R24, [R1+0x1548] ;  /* 0x0015480001187983 */ /* 0x002ee40000300a00 */
        /* <DEDUP_REMOVED lines=16> */
[----:B------:R-:W2:Y:S02]  /*52770*/  LDL.LU R19, [R1+0x1528] ;  /* 0x0015280001137983 */ /* 0x000ea40000300800 */
[----:B------:R-:W2:Y:S01]  /*52780*/  LDL.LU.64 R16, [R1+0x1520] ;  /* 0x0015200001107983 */ /* 0x000ea20000300a00 */
[----:B------:R-:W-:Y:S01]  /*52790*/  STL.64 [R1+0x14e0], R26 ;  /* 0x0014e01a01007387 */ /* 0x000fe20000100a00 */
[----:B---3--:R1:W-:Y:S03]  /*527a0*/  STL.64 [R1+0x14d8], R24 ;  /* 0x0014d81801007387 */ /* 0x0083e60000100a00 */
[----:B-1----:R-:W3:Y:S01]  /*527b0*/  LDL.LU R24, [R1+0x1e0] ;  /* 0x0001e00001187983 */ /* 0x002ee20000300800 */
        /* <DEDUP_REMOVED lines=14> */
[----:B------:R-:W2:Y:S02]  /*528a0*/  LDL.LU.64 R20, [R1+0x1510] ;  /* 0x0015100001147983 */ /* 0x000ea40000300a00 */
[----:B------:R-:W-:Y:S02]  /*528b0*/  STL [R1+0x14a0], R19 ;  /* 0x0014a01301007387 */ /* 0x000fe40000100800 */
[----:B------:R1:W-:Y:S02]  /*528c0*/  STL.64 [R1+0x1498], R16 ;  /* 0x0014981001007387 */ /* 0x0003e40000100a00 */
[----:B-1----:R-:W3:Y:S01]  /*528d0*/  LDL.LU R16, [R1+0x1b0] ;  /* 0x0001b00001107983 */ /* 0x002ee20000300800 */
[----:B------:R-:W3:Y:S02]  /*528e0*/  LDL.LU R17, [R1+0x1b4] ;  /* 0x0001b40001117983 */ /* 0x000ee40000300800 */
[----:B------:R-:W3:Y:S02]  /*528f0*/  LDL.LU R18, [R1+0x1b8] ;  /* 0x0001b80001127983 */ /* 0x000ee40000300800 */
[----:B------:R-:W3:Y:S01]  /*52900*/  LDL.LU R19, [R1+0x1bc] ;  /* 0x0001bc0001137983 */ /* 0x000ee20000300800 */
[----:B--2---:R-:W-:Y:S01]  /*52910*/  HMMA.1688.F32.TF32 R8, R8, R20, R12 ;  /* 0x000000140808723c */ /* 0x004fe2000008100c */
[----:B------:R-:W2:Y:S01]  /*52920*/  LDL.LU.64 R14, [R1+0x1508] ;  /* 0x00150800010e7983 */ /* 0x000ea20000300a00 */
[----:B------:R-:W2:Y:S11]  /*52930*/  LDL.LU.64 R12, [R1+0x1500] ;  /* 0x00150000010c7983 */ /* 0x000eb60000300a00 */
[----:B------:R-:W-:Y:S10]  /*52940*/  @!UPT UIADD3 URZ, URZ, URZ, URZ ;  /* 0x0000003f3f3ff290 */ /* 0x000ff4000fffe03f */
[----:B------:R-:W-:Y:S01]  /*52950*/  STL.64 [R1+0x200], R8 ;  /* 0x0002000801007387 */ /* 0x000fe20000100a00 */
[----:B------:R-:W-:Y:S01]  /*52960*/  STL.64 [R1+0x208], R10 ;  /* 0x0002080a01007387 */ /* 0x000fe20000100a00 */
        /* <DEDUP_REMOVED lines=11> */
[----:B------:R-:W-:Y:S01]  /*52a20*/  STL.64 [R1+0x1e0], R4 ;  /* 0x0001e00401007387 */ /* 0x000fe20000100a00 */
[----:B------:R1:W-:Y:S03]  /*52a30*/  STL.64 [R1+0x1e8], R6 ;  /* 0x0001e80601007387 */ /* 0x0003e60000100a00 */
[----:B-1----:R-:W2:Y:S01]  /*52a40*/  LDL.LU.64 R6, [R1+0x14d0] ;  /* 0x0014d00001067983 */ /* 0x002ea20000300a00 */
[----:B------:R-:W2:Y:S02]  /*52a50*/  LDL.LU.64 R4, [R1+0x14c8] ;  /* 0x0014c80001047983 */ /* 0x000ea40000300a00 */
[----:B------:R-:W-:Y:S02]  /*52a60*/  IMAD.MOV.U32 R8, RZ, RZ, R29 ;  /* 0x000000ffff087224 */ /* 0x000fe400078e001d */
[----:B------:R-:W-:-:S07]  /*52a70*/  IMAD.MOV.U32 R9, RZ, RZ, R28 ;  /* 0x000000ffff097224 */ /* 0x000fce00078e001c */
[C---:B--2---:R-:W-:Y:S01]  /*52a80*/  HMMA.1688.F32.TF32 R8, R12.reuse, R8, R4 ;  /* 0x000000080c08723c */ /* 0x044fe20000081004 */
[----:B------:R-:W2:Y:S01]  /*52a90*/  LDL.LU.64 R6, [R1+0x14c0] ;  /* 0x0014c00001067983 */ /* 0x000ea20000300a00 */
[----:B------:R-:W2:Y:S11]  /*52aa0*/  LDL.LU.64 R4, [R1+0x14b8] ;  /* 0x0014b80001047983 */ /* 0x000eb60000300a00 */
[----:B------:R-:W-:Y:S10]  /*52ab0*/  @!UPT UIADD3 URZ, URZ, URZ, URZ ;  /* 0x0000003f3f3ff290 */ /* 0x000ff4000fffe03f */
[----:B------:R1:W-:Y:S01]  /*52ac0*/  STL.64 [R1+0x1d0], R8 ;  /* 0x0001d00801007387 */ /* 0x0003e20000100a00 */
[----:B------:R3:W-:Y:S03]  /*52ad0*/  STL.64 [R1+0x1d8], R10 ;  /* 0x0001d80a01007387 */ /* 0x0007e60000100a00 */
[----:B-1----:R-:W2:Y:S01]  /*52ae0*/  LDL.LU R8, [R1+0x420] ;  /* 0x0004200001087983 */ /* 0x002ea20000300800 */
[----:B------:R-:W2:Y:S02]  /*52af0*/  LDL.LU R9, [R1+0x424] ;  /* 0x0004240001097983 */ /* 0x000ea40000300800 */
[----:B---3--:R-:W3:Y:S02]  /*52b00*/  LDL.LU R10, [R1+0x428] ;  /* 0x00042800010a7983 */ /* 0x008ee40000300800 */
[----:B------:R-:W-:Y:S02]  /*52b10*/  IMAD.MOV.U32 R11, RZ, RZ, R3 ;  /* 0x000000ffff0b7224 */ /* 0x000fe400078e0003 */
[----:B------:R-:W4:Y:S04]  /*52b20*/  LDL.LU R3, [R1+0x14b0] ;  /* 0x0014b00001037983 */ /* 0x000f280000300800 */
[----:B---3--:R-:W-:Y:S01]  /*52b30*/  STL.64 [R1+0x13d8], R10 ;  /* 0x0013d80a01007387 */ /* 0x008fe20000100a00 */
[----:B--2---:R1:W-:Y:S03]  /*52b40*/  STL.64 [R1+0x13d0], R8 ;  /* 0x0013d00801007387 */ /* 0x0043e60000100a00 */
[----:B-1----:R-:W2:Y:S01]  /*52b50*/  LDL.LU R8, [R1+0x440] ;  /* 0x0004400001087983 */ /* 0x002ea20000300800 */
[----:B------:R-:W2:Y:S02]  /*52b60*/  LDL.LU R9, [R1+0x444] ;  /* 0x0004440001097983 */ /* 0x000ea40000300800 */
[----:B------:R-:W3:Y:S02]  /*52b70*/  LDL.LU R10, [R1+0x448] ;  /* 0x00044800010a7983 */ /* 0x000ee40000300800 */
[----:B------:R-:W3:Y:S01]  /*52b80*/  LDL.LU R11, [R1+0x44c] ;  /* 0x00044c00010b7983 */ /* 0x000ee20000300800 */
[----:B------:R-:W-:Y:S01]  /*52b90*/  HMMA.1688.F32.TF32 R4, R12, R24, R4 ;  /* 0x000000180c04723c */ /* 0x000fe20000081004 */
[----:B---3--:R-:W-:Y:S01]  /*52ba0*/  STL.64 [R1+0x13e8], R10 ;  /* 0x0013e80a01007387 */ /* 0x008fe20000100a00 */
[----:B--2---:R-:W-:Y:S11]  /*52bb0*/  STL.64 [R1+0x13e0], R8 ;  /* 0x0013e00801007387 */ /* 0x004ff60000100a00 */
[----:B------:R-:W-:Y:S10]  /*52bc0*/  @!UPT UIADD3 URZ, URZ, URZ, URZ ;  /* 0x0000003f3f3ff290 */ /* 0x000ff4000fffe03f */
[----:B------:R1:W-:Y:S02]  /*52bd0*/  STL.64 [R1+0x1c0], R4 ;  /* 0x0001c00401007387 */ /* 0x0003e40000100a00 */
[----:B------:R-:W-:Y:S02]  /*52be0*/  STL.64 [R1+0x1c8], R6 ;  /* 0x0001c80601007387 */ /* 0x000fe40000100a00 */
[----:B-1----:R-:W-:Y:S02]  /*52bf0*/  IMAD.MOV.U32 R5, RZ, RZ, R24 ;  /* 0x000000ffff057224 */ /* 0x002fe400078e0018 */
[----:B------:R-:W-:Y:S02]  /*52c00*/  IMAD.MOV.U32 R4, RZ, RZ, R25 ;  /* 0x000000ffff047224 */ /* 0x000fe400078e0019 */
[----:B------:R-:W2:Y:S01]  /*52c10*/  LDL.LU.64 R24, [R1+0x14a8] ;  /* 0x0014a80001187983 */ /* 0x000ea20000300a00 */
[----:B------:R-:W-:Y:S02]  /*52c20*/  IMAD.MOV.U32 R8, RZ, RZ, R27 ;  /* 0x000000ffff087224 */ /* 0x000fe400078e001b */
[----:B------:R-:W-:-:S02]  /*52c30*/  IMAD.MOV.U32 R9, RZ, RZ, R26 ;  /* 0x000000ffff097224 */ /* 0x000fc400078e001a */
[C---:B--2---:R-:W-:Y:S01]  /*52c40*/  HMMA.1688.F32.TF32 R24, R12.reuse, R24, R16 ;  /* 0x000000180c18723c */ /* 0x044fe20000081010 */
[----:B------:R-:W2:Y:S01]  /*52c50*/  LDL.LU R19, [R1+0x14a0] ;  /* 0x0014a00001137983 */ /* 0x000ea20000300800 */
[----:B------:R-:W3:Y:S11]  /*52c60*/  LDL.LU.64 R16, [R1+0x1498] ;  /* 0x0014980001107983 */ /* 0x000ef60000300a00 */
        /* <DEDUP_REMOVED lines=18> */
[----:B------:R-:W2:Y:S02]  /*52d90*/  LDL.LU R11, [R1+0x46c] ;  /* 0x00046c00010b7983 */ /* 0x000ea40000300800 */
[----:B--2---:R-:W-:Y:S01]  /*52da0*/  STL.64 [R1+0x1420], R10 ;  /* 0x0014200a01007387 */ /* 0x004fe20000100a00 */
[----:B------:R1:W-:Y:S02]  /*52db0*/  STL.64 [R1+0x1418], R8 ;  /* 0x0014180801007387 */ /* 0x0003e40000100a00 */
[----:B-1----:R-:W-:-:S02]  /*52dc0*/  IMAD.MOV.U32 R8, RZ, RZ, R5 ;  /* 0x000000ffff087224 */ /* 0x002fc400078e0005 */
[----:B------:R-:W-:-:S05]  /*52dd0*/  IMAD.MOV.U32 R9, RZ, RZ, R4 ;  /* 0x000000ffff097224 */ /* 0x000fca00078e0004 */
[----:B------:R1:W-:Y:S04]  /*52de0*/  STL.64 [R1+0x1430], R8 ;  /* 0x0014300801007387 */ /* 0x0003e80000100a00 */
        /* <DEDUP_REMOVED lines=24> */
[----:B------:R-:W3:Y:S02]  /*52f70*/  LDL.LU.64 R24, [R1+0x1478] ;  /* 0x0014780001187983 */ /* 0x000ee40000300a00 */
[----:B------:R-:W-:Y:S02]  /*52f80*/  STL [R1+0x13f8], R19 ;  /* 0x0013f81301007387 */ /* 0x000fe40000100800 */
[----:B------:R1:W-:Y:S02]  /*52f90*/  STL.64 [R1+0x13f0], R16 ;  /* 0x0013f01001007387 */ /* 0x0003e40000100a00 */
[----:B-1----:R-:W2:Y:S01]  /*52fa0*/  LDL.LU R16, [R1+0x450] ;  /* 0x0004500001107983 */ /* 0x002ea20000300800 */
[----:B------:R-:W2:Y:S02]  /*52fb0*/  LDL.LU R17, [R1+0x454] ;  /* 0x0004540001117983 */ /* 0x000ea40000300800 */
[----:B------:R-:W2:Y:S02]  /*52fc0*/  LDL.LU R18, [R1+0x458] ;  /* 0x0004580001127983 */ /* 0x000ea40000300800 */
[----:B----4-:R-:W-:-:S02]  /*52fd0*/  IMAD.MOV.U32 R19, RZ, RZ, R3 ;  /* 0x000000ffff137224 */ /* 0x010fc400078e0003 */
[----:B------:R-:W4:Y:S04]  /*52fe0*/  LDL.LU R3, [R1+0x1470] ;  /* 0x0014700001037983 */ /* 0x000f280000300800 */
[----:B--2---:R-:W-:Y:S01]  /*52ff0*/  STL.64 [R1+0x1410], R18 ;  /* 0x0014101201007387 */ /* 0x004fe20000100a00 */
[----:B------:R1:W-:Y:S03]  /*53000*/  STL.64 [R1+0x1408], R16 ;  /* 0x0014081001007387 */ /* 0x0003e60000100a00 */
[----:B-1----:R-:W2:Y:S01]  /*53010*/  LDL.LU.64 R16, [R1+0x30] ;  /* 0x0000300001107983 */ /* 0x002ea20000300a00 */
[----:B----4-:R-:W-:-:S03]  /*53020*/  IMAD.MOV.U32 R19, RZ, RZ, R3 ;  /* 0x000000ffff137224 */ /* 0x010fc600078e0003 */
[----:B--2---:R1:W-:Y:S04]  /*53030*/  STL.64 [R1+0x1428], R16 ;  /* 0x0014281001007387 */ /* 0x0043e80000100a00 */
[----:B-1----:R-:W2:Y:S01]  /*53040*/  LDL.LU R16, [R1+0x470] ;  /* 0x0004700001107983 */ /* 0x002ea20000300800 */
[----:B------:R-:W2:Y:S02]  /*53050*/  LDL.LU R17, [R1+0x474] ;  /* 0x0004740001117983 */ /* 0x000ea40000300800 */
[----:B------:R-:W4:Y:S02]  /*53060*/  LDL.LU R18, [R1+0x478] ;  /* 0x0004780001127983 */ /* 0x000f240000300800 */
[----:B----4-:R-:W-:Y:S01]  /*53070*/  STL.64 [R1+0x1440], R18 ;  /* 0x0014401201007387 */ /* 0x010fe20000100a00 */
[----:B--2---:R1:W-:Y:S03]  /*53080*/  STL.64 [R1+0x1438], R16 ;  /* 0x0014381001007387 */ /* 0x0043e60000100a00 */
[----:B-1----:R-:W2:Y:S01]  /*53090*/  LDL.LU.64 R16, [R1+0x50] ;  /* 0x0000500001107983 */ /* 0x002ea20000300a00 */
[----:B------:R-:W-:Y:S01]  /*530a0*/  HMMA.1688.F32.TF32 R8, R12, R20, R8 ;  /* 0x000000140c08723c */ /* 0x000fe20000081008 */
[----:B------:R-:W-:Y:S04]  /*530b0*/  LDS R14, [R0+0x9f080] ;  /* 0x09f08000000e7984 */ /* 0x000fe80000000800 */
[----:B------:R-:W-:Y:S01]  /*530c0*/  LDS R15, [R2+0x9f080] ;  /* 0x09f08000020f7984 */ /* 0x000fe20000000800 */
[----:B--2---:R1:W-:Y:S04]  /*530d0*/  STL.64 [R1+0x1468], R16 ;  /* 0x0014681001007387 */ /* 0x0043e80000100a00 */
[----:B-1----:R-:W3:Y:S01]  /*530e0*/  LDL.LU.64 R16, [R1+0x70] ;  /* 0x0000700001107983 */ /* 0x002ee20000300a00 */
[----:B------:R-:W2:Y:S11]  /*530f0*/  LDL.LU.64 R12, [R1+0x60] ;  /* 0x00006000010c7983 */ /* 0x000eb60000300a00 */
[----:B------:R-:W-:Y:S01]  /*53100*/  @!UPT UIADD3 URZ, URZ, URZ, URZ ;  /* 0x0000003f3f3ff290 */ /* 0x000fe2000fffe03f */
[----:B------:R-:W-:Y:S02]  /*53110*/  STL.64 [R1+0x100], R8 ;  /* 0x0001000801007387 */ /* 0x000fe40000100a00 */
[----:B------:R3:W-:Y:S02]  /*53120*/  STL.64 [R1+0x108], R10 ;  /* 0x0001080a01007387 */ /* 0x0007e40000100a00 */
[----:B---3--:R-:W-:Y:S07]  /*53130*/  HMMA.1688.F32.TF32 R8, R24, R16, R4 ;  /* 0x000000101808723c */ /* 0x008fee0000081004 */
[----:B------:R-:W-:-:S02]  /*53140*/  IMAD.MOV.U32 R5, RZ, RZ, R16 ;  /* 0x000000ffff057224 */ /* 0x000fc400078e0010 */
[----:B------:R-:W-:Y:S02]  /*53150*/  IMAD.MOV.U32 R4, RZ, RZ, R17 ;  /* 0x000000ffff047224 */ /* 0x000fe400078e0011 */
[----:B------:R-:W3:Y:S11]  /*53160*/  LDL.LU.64 R16, [R1+0x1468] ;  /* 0x0014680001107983 */ /* 0x000ef60000300a00 */
[----:B------:R-:W-:Y:S01]  /*53170*/  @!UPT UIADD3 URZ, URZ, URZ, URZ ;  /* 0x0000003f3f3ff290 */ /* 0x000fe2000fffe03f */
[----:B------:R-:W-:Y:S01]  /*53180*/  STL.64 [R1+0xf0], R8 ;  /* 0x0000f00801007387 */ /* 0x000fe20000100a00 */
[----:B------:R1:W-:Y:S02]  /*53190*/  STL [R1+0xf8], R10 ;  /* 0x0000f80a01007387 */ /* 0x0003e40000100800 */
[----:B------:R-:W-:Y:S02]  /*531a0*/  IMAD.MOV.U32 R3, RZ, RZ, R11 ;  /* 0x000000ffff037224 */ /* 0x000fe400078e000b */
[----:B-1----:R-:W2:Y:S01]  /*531b0*/  LDL.LU.64 R10, [R1+0x1460] ;  /* 0x00146000010a7983 */ /* 0x002ea20000300a00 */
[----:B------:R-:W2:Y:S02]  /*531c0*/  LDL.LU.64 R8, [R1+0x1458] ;  /* 0x0014580001087983 */ /* 0x000ea40000300a00 */
[----:B------:R-:W-:Y:S01]  /*531d0*/  STL [R1+0x1010], R3 ;  /* 0x0010100301007387 */ /* 0x000fe20000100800 */
        /* <DEDUP_REMOVED lines=9> */
[----:B---3--:R-:W-:-:S02]  /*53270*/  IMAD.MOV.U32 R13, RZ, RZ, R16 ;  /* 0x000000ffff0d7224 */ /* 0x008fc400078e0010 */
[----:B------:R-:W-:Y:S01]  /*53280*/  IMAD.MOV.U32 R12, RZ, RZ, R17 ;  /* 0x000000ffff0c7224 */ /* 0x000fe200078e0011 */
[----:B------:R-:W3:Y:S01]  /*53290*/  LDL.LU.64 R18, [R1+0x1440] ;  /* 0x0014400001127983 */ /* 0x000ee20000300a00 */
[----:B--2---:R-:W-:Y:S03]  /*532a0*/  HMMA.1688.F32.TF32 R8, R24, R16, R8 ;  /* 0x000000101808723c */ /* 0x004fe60000081008 */
[----:B------:R-:W3:Y:S11]  /*532b0*/  LDL.LU.64 R16, [R1+0x1438] ;  /* 0x0014380001107983 */ /* 0x000ef60000300a00 */
[----:B------:R-:W-:Y:S09]  /*532c0*/  @!UPT UIADD3 URZ, URZ, URZ, URZ ;  /* 0x0000003f3f3ff290 */ /* 0x000ff2000fffe03f */
[----:B------:R1:W-:Y:S01]  /*532d0*/  STL.64 [R1+0xd0], R8 ;  /* 0x0000d00801007387 */ /* 0x0003e20000100a00 */
[----:B------:R3:W-:Y:S03]  /*532e0*/  STL [R1+0xdc], R11 ;  /* 0x0000dc0b01007387 */ /* 0x0007e60000100800 */
[----:B-1----:R-:W3:Y:S01]  /*532f0*/  LDL.LU.64 R8, [R1+0x1430] ;  /* 0x0014300001087983 */ /* 0x002ee20000300a00 */
[----:B------:R-:W-:-:S05]  /*53300*/  IMAD.MOV.U32 R3, RZ, RZ, R10 ;  /* 0x000000ffff037224 */ /* 0x000fca00078e000a */
[----:B------:R-:W-:Y:S01]  /*53310*/  STL [R1+0x1014], R3 ;  /* 0x0010140301007387 */ /* 0x000fe20000100800 */
[C---:B---3--:R-:W-:Y:S03]  /*53320*/  HMMA.1688.F32.TF32 R8, R24.reuse, R8, R16 ;  /* 0x000000081808723c */ /* 0x048fe60000081010 */
[----:B------:R-:W2:Y:S11]  /*53330*/  LDL.LU.64 R16, [R1+0x1428] ;  /* 0x0014280001107983 */ /* 0x000eb60000300a00 */
[----:B------:R-:W-:Y:S09]  /*53340*/  @!UPT UIADD3 URZ, URZ, URZ, URZ ;  /* 0x0000003f3f3ff290 */ /* 0x000ff2000fffe03f */
        /* <DEDUP_REMOVED lines=10> */
[----:B------:R1:W-:Y:S01]  /*533f0*/  STL.64 [R1+0xb0], R8 ;  /* 0x0000b00801007387 */ /* 0x0003e20000100a00 */
[----:B------:R4:W-:Y:S03]  /*53400*/  STL [R1+0xb8], R10 ;  /* 0x0000b80a01007387 */ /* 0x0009e60000100800 */
[----:B-1----:R-:W4:Y:S01]  /*53410*/  LDL.LU.64 R8, [R1+0x1400] ;  /* 0x0014000001087983 */ /* 0x002f220000300a00 */
[----:B------:R-:W-:-:S05]  /*53420*/  IMAD.MOV.U32 R3, RZ, RZ, R11 ;  /* 0x000000ffff037224 */ /* 0x000fca00078e000b */
[----:B------:R-:W-:Y:S01]  /*53430*/  STL [R1+0x1078], R3 ;  /* 0x0010780301007387 */ /* 0x000fe20000100800 */
[C---:B----4-:R-:W-:Y:S03]  /*53440*/  HMMA.1688.F32.TF32 R8, R24.reuse, R8, R16 ;  /* 0x000000081808723c */ /* 0x050fe60000081010 */
[----:B------:R-:W2:Y:S01]  /*53450*/  LDL.LU R19, [R1+0x13f8] ;  /* 0x0013f80001137983 */ /* 0x000ea20000300800 */
        /* <DEDUP_REMOVED lines=14> */
[----:B--2---:R-:W-:Y:S02]  /*53540*/  STL [R1+0x1378], R19 ;  /* 0x0013781301007387 */ /* 0x004fe40000100800 */
[----:B------:R1:W-:Y:S01]  /*53550*/  STL.64 [R1+0x1370], R16 ;  /* 0x0013701001007387 */ /* 0x0003e20000100a00 */
[----:B------:R-:W-:Y:S04]  /*53560*/  STL [R1+0x1190], R3 ;  /* 0x0011900301007387 */ /* 0x000fe80000100800 */
[----:B-1----:R-:W2:Y:S01]  /*53570*/  LDL.LU R16, [R1+0x430] ;  /* 0x0004300001107983 */ /* 0x002ea20000300800 */
[----:B---3--:R-:W-:Y:S03]  /*53580*/  HMMA.1688.F32.TF32 R8, R24, R20, R8 ;  /* 0x000000141808723c */ /* 0x008fe60000081008 */
[----:B------:R-:W-:Y:S04]  /*53590*/  LDS R26, [R0+0x9f100] ;  /* 0x09f10000001a7984 */ /* 0x000fe80000000800 */
[----:B------:R-:W-:Y:S04]  /*535a0*/  LDS R27, [R2+0x9f100] ;  /* 0x09f10000021b7984 */ /* 0x000fe80000000800 */
[----:B------:R-:W-:Y:S04]  /*535b0*/  LDS R24, [R0+0x9e100] ;  /* 0x09e1000000187984 */ /* 0x000fe80000000800 */
[----:B------:R-:W-:Y:S08]  /*535c0*/  LDS R25, [R2+0x9e100] ;  /* 0x09e1000002197984 */ /* 0x000ff00000000800 */
[----:B------:R-:W-:Y:S01]  /*535d0*/  STL.64 [R1], R8 ;  /* 0x0000000801007387 */ /* 0x000fe20000100a00 */
        /* <DEDUP_REMOVED lines=8> */
[----:B---3--:R-:W-:Y:S01]  /*53660*/  STL.64 [R1+0x1390], R18 ;  /* 0x0013901201007387 */ /* 0x008fe20000100a00 */
[----:B--2---:R-:W-:Y:S02]  /*53670*/  STL.64 [R1+0x1388], R16 ;  /* 0x0013881001007387 */ /* 0x004fe40000100a00 */
[----:B------:R-:W-:Y:S02]  /*53680*/  STL.64 [R1+0x1360], R22 ;  /* 0x0013601601007387 */ /* 0x000fe40000100a00 */
[----:B------:R2:W-:Y:S02]  /*53690*/  STL.64 [R1+0x1358], R20 ;  /* 0x0013581401007387 */ /* 0x0005e40000100a00 */
[----:B--2---:R-:W2:Y:S01]  /*536a0*/  LDL.LU R20, [R1+0x4c0] ;  /* 0x0004c00001147983 */ /* 0x004ea20000300800 */
[----:B------:R-:W2:Y:S02]  /*536b0*/  LDL.LU R21, [R1+0x4c4] ;  /* 0x0004c40001157983 */ /* 0x000ea40000300800 */
[----:B------:R-:W3:Y:S02]  /*536c0*/  LDL.LU R22, [R1+0x4c8] ;  /* 0x0004c80001167983 */ /* 0x000ee40000300800 */
[----:B------:R-:W3:Y:S02]  /*536d0*/  LDL.LU R23, [R1+0x4cc] ;  /* 0x0004cc0001177983 */ /* 0x000ee40000300800 */
[----:B---3--:R-:W-:Y:S01]  /*536e0*/  STL.64 [R1+0x13a0], R22 ;  /* 0x0013a01601007387 */ /* 0x008fe20000100a00 */
[----:B--2---:R2:W-:Y:S02]  /*536f0*/  STL.64 [R1+0x1398], R20 ;  /* 0x0013981401007387 */ /* 0x0045e40000100a00 */
[----:B------:R-:W3:Y:S02]  /*53700*/  LDL.LU R16, [R1+0x4d0] ;  /* 0x0004d00001107983 */ /* 0x000ee40000300800 */
[----:B------:R-:W3:Y:S01]  /*53710*/  LDL.LU R17, [R1+0x4d4] ;  /* 0x0004d40001117983 */ /* 0x000ee20000300800 */
[----:B------:R-:W3:Y:S01]  /*53720*/  LDL.LU R18, [R1+0x4d8] ;  /* 0x0004d80001127983 */ /* 0x000ee20000300800 */
[----:B------:R-:W3:Y:S02]  /*53730*/  LDL.LU R19, [R1+0x4dc] ;  /* 0x0004dc0001137983 */ /* 0x000ee40000300800 */
[----:B--2---:R-:W-:-:S02]  /*53740*/  IMAD.MOV.U32 R20, RZ, RZ, R7 ;  /* 0x000000ffff147224 */ /* 0x004fc400078e0007 */
[----:B------:R-:W-:Y:S01]  /*53750*/  IMAD.MOV.U32 R21, RZ, RZ, R6 ;  /* 0x000000ffff157224 */ /* 0x000fe200078e0006 */
[----:B------:R-:W-:Y:S04]  /*53760*/  LDS R7, [R2+0x9d380] ;  /* 0x09d3800002077984 */ /* 0x000fe80000000800 */
[----:B------:R-:W-:Y:S04]  /*53770*/  LDS R6, [R0+0x9d380] ;  /* 0x09d3800000067984 */ /* 0x000fe80000000800 */
[----:B---3--:R-:W-:Y:S01]  /*53780*/  STL.64 [R1+0x13b0], R18 ;  /* 0x0013b01201007387 */ /* 0x008fe20000100a00 */
[----:B------:R2:W-:Y:S02]  /*53790*/  STL.64 [R1+0x13a8], R16 ;  /* 0x0013a81001007387 */ /* 0x0005e40000100a00 */
        /* <DEDUP_REMOVED lines=11> */
[----:B-1----:R-:W-:Y:S01]  /*53850*/  STL.64 [R1+0x1350], R10 ;  /* 0x0013500a01007387 */ /* 0x002fe20000100a00 */
[----:B----4-:R1:W-:Y:S02]  /*53860*/  STL.64 [R1+0x1348], R8 ;  /* 0x0013480801007387 */ /* 0x0103e40000100a00 */
[----:B-1----:R-:W-:-:S02]  /*53870*/  IMAD.MOV.U32 R8, RZ, RZ, R13 ;  /* 0x000000ffff087224 */ /* 0x002fc400078e000d */
[----:B------:R-:W-:Y:S01]  /*53880*/  IMAD.MOV.U32 R9, RZ, RZ, R12 ;  /* 0x000000ffff097224 */ /* 0x000fe200078e000c */
[----:B------:R-:W-:Y:S04]  /*53890*/  LDS R13, [R2+0x9e080] ;  /* 0x09e08000020d7984 */ /* 0x000fe80000000800 */
[----:B------:R-:W1:Y:S04]  /*538a0*/  LDS R12, [R0+0x9e080] ;  /* 0x09e08000000c7984 */ /* 0x000e680000000800 */
[----:B------:R-:W-:Y:S04]  /*538b0*/  STL.64 [R1+0x12b8], R14 ;  /* 0x0012b80e01007387 */ /* 0x000fe80000100a00 */
[----:B-1----:R1:W-:Y:S04]  /*538c0*/  STL.64 [R1+0x12b0], R12 ;  /* 0x0012b00c01007387 */ /* 0x0023e80000100a00 */
[----:B-1----:R-:W3:Y:S01]  /*538d0*/  LDL.LU.64 R12, [R1+0x20] ;  /* 0x00002000010c7983 */ /* 0x002ee20000300a00 */
[----:B------:R-:W4:Y:S02]  /*538e0*/  LDL.64 R14, [R1+0x28] ;  /* 0x00002800010e7983 */ /* 0x000f240000100a00 */
[----:B------:R-:W-:Y:S02]  /*538f0*/  STL.64 [R1+0x1238], R26 ;  /* 0x0012381a01007387 */ /* 0x000fe40000100a00 */
[----:B------:R1:W-:Y:S02]  /*53900*/  STL.64 [R1+0x1230], R24 ;  /* 0x0012301801007387 */ /* 0x0003e40000100a00 */
[----:B-1----:R-:W3:Y:S01]  /*53910*/  LDL.LU R24, [R1+0x320] ;  /* 0x0003200001187983 */ /* 0x002ee20000300800 */
[----:B------:R-:W3:Y:S02]  /*53920*/  LDL.LU R25, [R1+0x324] ;  /* 0x0003240001197983 */ /* 0x000ee40000300800 */
[----:B------:R-:W3:Y:S02]  /*53930*/  LDL.LU R26, [R1+0x328] ;  /* 0x00032800011a7983 */ /* 0x000ee40000300800 */
[----:B------:R-:W3:Y:S02]  /*53940*/  LDL.LU R27, [R1+0x32c] ;  /* 0x00032c00011b7983 */ /* 0x000ee40000300800 */
[----:B------:R-:W-:-:S02]  /*53950*/  IMAD.MOV.U32 R20, RZ, RZ, R5 ;  /* 0x000000ffff147224 */ /* 0x000fc400078e0005 */
[----:B------:R-:W-:Y:S01]  /*53960*/  IMAD.MOV.U32 R21, RZ, RZ, R4 ;  /* 0x000000ffff157224 */ /* 0x000fe200078e0004 */
[----:B------:R-:W-:Y:S04]  /*53970*/  LDS R5, [R2+0x9c380] ;  /* 0x09c3800002057984 */ /* 0x000fe80000000800 */
[----:B------:R-:W2:Y:S02]  /*53980*/  LDS R4, [R0+0x9c380] ;  /* 0x09c3800000047984 */ /* 0x000ea40000000800 */
[C---:B--2---:R-:W-:Y:S02]  /*53990*/  HMMA.1688.F32.TF32 R20, R4.reuse, R20, R16 ;  /* 0x000000140414723c */ /* 0x044fe40000081010 */
[----:B---3--:R-:W-:Y:S01]  /*539a0*/  STL.64 [R1+0x12f0], R26 ;  /* 0x0012f01a01007387 */ /* 0x008fe20000100a00 */
[----:B------:R1:W-:Y:S03]  /*539b0*/  STL.64 [R1+0x12e8], R24 ;  /* 0x0012e81801007387 */ /* 0x0003e60000100a00 */
[----:B-1----:R-:W2:Y:S01]  /*539c0*/  LDL.LU R24, [R1+0x40] ;  /* 0x0000400001187983 */ /* 0x002ea20000300800 */
[----:B------:R-:W2:Y:S02]  /*539d0*/  LDL.LU R25, [R1+0x44] ;  /* 0x0000440001197983 */ /* 0x000ea40000300800 */
[----:B------:R-:W3:Y:S02]  /*539e0*/  LDL R26, [R1+0x48] ;  /* 0x00004800011a7983 */ /* 0x000ee40000100800 */
[----:B------:R-:W3:Y:S01]  /*539f0*/  LDL R27, [R1+0x4c] ;  /* 0x00004c00011b7983 */ /* 0x000ee20000100800 */
[----:B------:R-:W2:Y:S01]  /*53a00*/  LDL.LU.64 R18, [R1+0x13c8] ;  /* 0x0013c80001127983 */ /* 0x000ea20000300a00 */
[----:B------:R-:W2:Y:S10]  /*53a10*/  LDL.LU.64 R16, [R1+0x13c0] ;  /* 0x0013c00001107983 */ /* 0x000eb40000300a00 */
[----:B------:R1:W-:Y:S02]  /*53a20*/  STL.64 [R1+0x80], R20 ;  /* 0x0000801401007387 */ /* 0x0003e40000100a00 */
[----:B------:R2:W-:Y:S01]  /*53a30*/  STL.64 [R1+0x88], R22 ;  /* 0x0000881601007387 */ /* 0x0005e20000100a00 */
        /* <DEDUP_REMOVED lines=11> */
[----:B------:R-:W2:Y:S11]  /*53af0*/  LDL.LU.64 R16, [R1+0x1388] ;  /* 0x0013880001107983 */ /* 0x000eb60000300a00 */
[----:B------:R-:W-:Y:S09]  /*53b00*/  @!UPT UIADD3 URZ, URZ, URZ, URZ ;  /* 0x0000003f3f3ff290 */ /* 0x000ff2000fffe03f */
[----:B------:R-:W-:Y:S01]  /*53b10*/  STL.64 [R1+0x440], R8 ;  /* 0x0004400801007387 */ /* 0x000fe20000100a00 */
[----:B------:R3:W-:Y:S02]  /*53b20*/  STL.64 [R1+0x448], R10 ;  /* 0x0004480a01007387 */ /* 0x0007e40000100a00 */
[C---:B---3--:R-:W-:Y:S01]  /*53b30*/  HMMA.1688.F32.TF32 R8, R4.reuse, R24, R20 ;  /* 0x000000180408723c */ /* 0x048fe20000081014 */
[----:B------:R1:W-:Y:S04]  /*53b40*/  STL.64 [R1+0x1300], R26 ;  /* 0x0013001a01007387 */ /* 0x0003e80000100a00 */
[----:B-1----:R-:W3:Y:S11]  /*53b50*/  LDL R26, [R1+0x58] ;  /* 0x00005800011a7983 */ /* 0x002ef60000100800 */
[----:B------:R-:W-:Y:S07]  /*53b60*/  @!UPT UIADD3 URZ, URZ, URZ, URZ ;  /* 0x0000003f3f3ff290 */ /* 0x000fee000fffe03f */
[----:B------:R1:W-:Y:S01]  /*53b70*/  STL.64 [R1+0x450], R8 ;  /* 0x0004500801007387 */ /* 0x0003e20000100a00 */
[----:B------:R4:W-:Y:S02]  /*53b80*/  STL.64 [R1+0x458], R10 ;  /* 0x0004580a01007387 */ /* 0x0009e40000100a00 */
[----:B------:R-:W3:Y:S02]  /*53b90*/  LDL R27, [R1+0x5c] ;  /* 0x00005c00011b7983 */ /* 0x000ee40000100800 */
[----:B------:R-:W2:Y:S01]  /*53ba0*/  LDL.LU R20, [R1+0x400] ;  /* 0x0004000001147983 */ /* 0x000ea20000300800 */
[----:B------:R-:W2:Y:S01]  /*53bb0*/  LDL.LU R21, [R1+0x404] ;  /* 0x0004040001157983 */ /* 0x000ea20000300800 */
[----:B------:R-:W2:Y:S02]  /*53bc0*/  LDL.LU R22, [R1+0x408] ;  /* 0x0004080001167983 */ /* 0x000ea40000300800 */
[----:B------:R-:W-:Y:S02]  /*53bd0*/  IMAD.MOV.U32 R24, RZ, RZ, R29 ;  /* 0x000000ffff187224 */ /* 0x000fe400078e001d */
[----:B------:R-:W-:Y:S01]  /*53be0*/  IMAD.MOV.U32 R25, RZ, RZ, R28 ;  /* 0x000000ffff197224 */ /* 0x000fe200078e001c */
[----:B------:R-:W2:Y:S04]  /*53bf0*/  LDL.LU R23, [R1+0x40c] ;  /* 0x00040c0001177983 */ /* 0x000ea80000300800 */
[----:B-1----:R-:W2:Y:S01]  /*53c00*/  LDL.LU R8, [R1+0x380] ;  /* 0x0003800001087983 */ /* 0x002ea20000300800 */
[----:B------:R-:W2:Y:S02]  /*53c10*/  LDL.LU R9, [R1+0x384] ;  /* 0x0003840001097983 */ /* 0x000ea40000300800 */
[----:B----4-:R-:W4:Y:S02]  /*53c20*/  LDL.LU R10, [R1+0x388] ;  /* 0x00038800010a7983 */ /* 0x010f240000300800 */
[----:B------:R-:W4:Y:S01]  /*53c30*/  LDL.LU R11, [R1+0x38c] ;  /* 0x00038c00010b7983 */ /* 0x000f220000300800 */
[----:B---3--:R2:W-:Y:S01]  /*53c40*/  STL.64 [R1+0x1318], R26 ;  /* 0x0013181a01007387 */ /* 0x0085e20000100a00 */
[----:B------:R-:W3:Y:S02]  /*53c50*/  LDL.LU R29, [R1+0x1380] ;  /* 0x00138000011d7983 */ /* 0x000ee40000300800 */
[----:B------:R-:W3:Y:S01]  /*53c60*/  LDL.LU R28, [R1+0x137c] ;  /* 0x00137c00011c7983 */ /* 0x000ee20000300800 */
[C---:B--2---:R-:W-:Y:S01]  /*53c70*/  HMMA.1688.F32.TF32 R24, R4.reuse, R24, R16 ;  /* 0x000000180418723c */ /* 0x044fe20000081010 */
[----:B------:R-:W2:Y:S01]  /*53c80*/  LDL.LU R19, [R1+0x1378] ;  /* 0x0013780001137983 */ /* 0x000ea20000300800 */
[----:B------:R-:W2:Y:S11]  /*53c90*/  LDL.LU.64 R16, [R1+0x1370] ;  /* 0x0013700001107983 */ /* 0x000eb60000300a00 */
[----:B------:R-:W-:Y:S10]  /*53ca0*/  @!UPT UIADD3 URZ, URZ, URZ, URZ ;  /* 0x0000003f3f3ff290 */ /* 0x000ff4000fffe03f */
[----:B------:R-:W-:Y:S01]  /*53cb0*/  STL.64 [R1+0x470], R24 ;  /* 0x0004701801007387 */ /* 0x000fe20000100a00 */
[----:B------:R1:W-:Y:S03]  /*53cc0*/  STL.64 [R1+0x478], R26 ;  /* 0x0004781a01007387 */ /* 0x0003e60000100a00 */
        /* <DEDUP_REMOVED lines=26> */
[----:B------:R-:W-:Y:S03]  /*53e70*/  HMMA.1688.F32.TF32 R20, R4, R16, R20 ;  /* 0x000000100414723c */ /* 0x000fe60000081014 */
        /* <DEDUP_REMOVED lines=8> */
[----:B------:R-:W2:Y:S04]  /*53f00*/  LDL.LU R13, [R1+0x374] ;  /* 0x00037400010d7983 */ /* 0x000ea80000300800 */
[----:B------:R-:W-:Y:S02]  /*53f10*/  STL.64 [R1+0x410], R20 ;  /* 0x0004101401007387 */ /* 0x000fe40000100a00 */
[----:B------:R1:W-:Y:S02]  /*53f20*/  STL.64 [R1+0x418], R22 ;  /* 0x0004181601007387 */ /* 0x0003e40000100a00 */
[----:B-1----:R-:W2:Y:S01]  /*53f30*/  LDL.LU.64 R22, [R1+0x1360] ;  /* 0x0013600001167983 */ /* 0x002ea20000300a00 */
[----:B------:R-:W4:Y:S02]  /*53f40*/  LDL.LU.64 R20, [R1+0x1358] ;  /* 0x0013580001147983 */ /* 0x000f240000300a00 */
[----:B---3--:R-:W-:-:S02]  /*53f50*/  IMAD.MOV.U32 R14, RZ, RZ, R29 ;  /* 0x000000ffff0e7224 */ /* 0x008fc400078e001d */
[----:B------:R-:W-:Y:S01]  /*53f60*/  IMAD.MOV.U32 R15, RZ, RZ, R28 ;  /* 0x000000ffff0f7224 */ /* 0x000fe200078e001c */
[----:B----4-:R-:W-:Y:S01]  /*53f70*/  HMMA.1688.F32.TF32 R4, R4, R20, R8 ;  /* 0x000000140404723c */ /* 0x010fe20000081008 */
[----:B------:R-:W3:Y:S01]  /*53f80*/  LDL.LU.64 R10, [R1+0x1350] ;  /* 0x00135000010a7983 */ /* 0x000ee20000300a00 */
[----:B------:R-:W3:Y:S02]  /*53f90*/  LDL.LU.64 R8, [R1+0x1348] ;  /* 0x0013480001087983 */ /* 0x000ee40000300a00 */
[----:B------:R-:W-:Y:S11]  /*53fa0*/  IMAD.MOV.U32 R17, RZ, RZ, R27 ;  /* 0x000000ffff117224 */ /* 0x000ff600078e001b */
[----:B------:R-:W-:Y:S09]  /*53fb0*/  @!UPT UIADD3 URZ, URZ, URZ, URZ ;  /* 0x0000003f3f3ff290 */ /* 0x000ff2000fffe03f */
[----:B------:R-:W-:Y:S02]  /*53fc0*/  IMAD.MOV.U32 R21, RZ, RZ, R4 ;  /* 0x000000ffff157224 */ /* 0x000fe400078e0004 */
[----:B------:R-:W-:Y:S01]  /*53fd0*/  IMAD.MOV.U32 R29, RZ, RZ, R6 ;  /* 0x000000ffff1d7224 */ /* 0x000fe200078e0006 */
[----:B------:R-:W-:Y:S01]  /*53fe0*/  STL [R1+0x384], R5 ;  /* 0x0003840501007387 */ /* 0x000fe20000100800 */
[----:B------:R-:W-:Y:S02]  /*53ff0*/  IMAD.MOV.U32 R28, RZ, RZ, R7 ;  /* 0x000000ffff1c7224 */ /* 0x000fe400078e0007 */
[----:B------:R-:W4:Y:S02]  /*54000*/  LDL R6, [R1+0x38] ;  /* 0x0000380001067983 */ /* 0x000f240000100800 */
[----:B------:R-:W4:Y:S01]  /*54010*/  LDL R7, [R1+0x3c] ;  /* 0x00003c0001077983 */ /* 0x000f220000100800 */
[----:B--2---:R-:W-:Y:S01]  /*54020*/  STL.64 [R1+0x12c8], R22 ;  /* 0x0012c81601007387 */ /* 0x004fe20000100a00 */
[----:B------:R1:W-:Y:S02]  /*54030*/  STL [R1+0x12c0], R21 ;  /* 0x0012c01501007387 */ /* 0x0003e40000100800 */
[----:B------:R-:W4:Y:S01]  /*54040*/  LDL.LU R20, [R1+0x330] ;  /* 0x0003300001147983 */ /* 0x000f220000300800 */
[----:B-1----:R-:W4:Y:S01]  /*54050*/  LDL.LU R21, [R1+0x334] ;  /* 0x0003340001157983 */ /* 0x002f220000300800 */
[----:B------:R-:W4:Y:S02]  /*54060*/  LDL.LU R22, [R1+0x338] ;  /* 0x0003380001167983 */ /* 0x000f240000300800 */
[----:B------:R-:W4:Y:S02]  /*54070*/  LDL.LU R23, [R1+0x33c] ;  /* 0x00033c0001177983 */ /* 0x000f240000300800 */
[----:B------:R1:W-:Y:S01]  /*54080*/  STL [R1+0xf28], R28 ;  /* 0x000f281c01007387 */ /* 0x0003e20000100800 */
[----:B------:R-:W-:Y:S01]  /*54090*/  STL [R1+0xf24], R29 ;  /* 0x000f241d01007387 */ /* 0x000fe20000100800 */
[----:B-1----:R-:W-:Y:S01]  /*540a0*/  IMAD.MOV.U32 R28, RZ, RZ, R26 ;  /* 0x000000ffff1c7224 */ /* 0x002fe200078e001a */
[C---:B---3--:R-:W-:Y:S11]  /*540b0*/  HMMA.1688.F32.TF32 R12, R8.reuse, R26, R12 ;  /* 0x0000001a080c723c */ /* 0x048ff6000008100c */
[----:B------:R-:W-:Y:S11]  /*540c0*/  @!UPT UIADD3 URZ, URZ, URZ, URZ ;  /* 0x0000003f3f3ff290 */ /* 0x000ff6000fffe03f */
[----:B------:R-:W-:Y:S01]  /*540d0*/  @!UPT UIADD3 URZ, URZ, URZ, URZ ;  /* 0x0000003f3f3ff290 */ /* 0x000fe2000fffe03f */
        /* <DEDUP_REMOVED lines=28> */
[C---:B----4-:R-:W-:Y:S11]  /*542a0*/  HMMA.1688.F32.TF32 R20, R8.reuse, R6, R20 ;  /* 0x000000060814723c */ /* 0x050ff60000081014 */
[----:B------:R-:W-:Y:S11]  /*542b0*/  @!UPT UIADD3 URZ, URZ, URZ, URZ ;  /* 0x0000003f3f3ff290 */ /* 0x000ff6000fffe03f */
[----:B------:R-:W-:Y:S01]  /*542c0*/  @!UPT UIADD3 URZ, URZ, URZ, URZ ;  /* 0x0000003f3f3ff290 */ /* 0x000fe2000fffe03f */
[----:B------:R-:W-:Y:S01]  /*542d0*/  STL.64 [R1+0x340], R20 ;  /* 0x0003401401007387 */ /* 0x000fe20000100a00 */
[----:B------:R-:W-:Y:S01]  /*542e0*/  STL.64 [R1+0x348], R22 ;  /* 0x0003481601007387 */ /* 0x000fe20000100a00 */
        /* <DEDUP_REMOVED lines=8> */
[----:B------:R-:W-:Y:S02]  /*54370*/  IMAD.MOV.U32 R7, RZ, RZ, R19 ;  /* 0x000000ffff077224 */ /* 0x000fe400078e0013 */
[----:B------:R-:W4:Y:S01]  /*54380*/  LDL.LU R19, [R1+0x12e4] ;  /* 0x0012e40001137983 */ /* 0x000f220000300800 */
[----:B------:R-:W2:Y:S02]  /*54390*/  LDL.LU R24, [R1+0x240] ;  /* 0x0002400001187983 */ /* 0x000ea40000300800 */
[----:B------:R-:W2:Y:S02]  /*543a0*/  LDL.LU R25, [R1+0x244] ;  /* 0x0002440001197983 */ /* 0x000ea40000300800 */
[----:B------:R-:W2:Y:S01]  /*543b0*/  LDL.LU R26, [R1+0x248] ;  /* 0x00024800011a7983 */ /* 0x000ea20000300800 */
[----:B------:R-:W2:Y:S01]  /*543c0*/  LDL.LU R27, [R1+0x24c] ;  /* 0x00024c00011b7983 */ /* 0x000ea20000300800 */
[----:B------:R-:W3:Y:S02]  /*543d0*/  LDL.LU R12, [R1+0x280] ;  /* 0x00028000010c7983 */ /* 0x000ee40000300800 */
[----:B------:R-:W-:-:S02]  /*543e0*/  IMAD.MOV.U32 R16, RZ, RZ, R14 ;  /* 0x000000ffff107224 */ /* 0x000fc400078e000e */
[----:B------:R-:W3:Y:S02]  /*543f0*/  LDL.LU R13, [R1+0x284] ;  /* 0x00028400010d7983 */ /* 0x000ee40000300800 */
[----:B------:R-:W-:Y:S01]  /*54400*/  IMAD.MOV.U32 R3, RZ, RZ, R15 ;  /* 0x000000ffff037224 */ /* 0x000fe200078e000f */
[----:B------:R-:W3:Y:S01]  /*54410*/  LDL.LU R14, [R1+0x288] ;  /* 0x00028800010e7983 */ /* 0x000ee20000300800 */
[----:B------:R-:W3:Y:S02]  /*54420*/  LDL.LU R15, [R1+0x28c] ;  /* 0x00028c00010f7983 */ /* 0x000ee40000300800 */
[----:B------:R-:W3:Y:S02]  /*54430*/  LDL.LU R20, [R1+0x310] ;  /* 0x0003100001147983 */ /* 0x000ee40000300800 */
[----:B------:R-:W3:Y:S01]  /*54440*/  LDL.LU R21, [R1+0x314] ;  /* 0x0003140001157983 */ /* 0x000ee20000300800 */
[----:B------:R-:W3:Y:S01]  /*54450*/  LDL.LU R22, [R1+0x318] ;  /* 0x0003180001167983 */ /* 0x000ee20000300800 */
[----:B------:R-:W3:Y:S03]  /*54460*/  LDL.LU R23, [R1+0x31c] ;  /* 0x00031c0001177983 */ /* 0x000ee60000300800 */
[----:B--2---:R-:W-:Y:S01]  /*54470*/  STL.64 [R1+0x1278], R26 ;  /* 0x0012781a01007387 */ /* 0x004fe20000100a00 */
[----:B------:R1:W-:Y:S03]  /*54480*/  STL.64 [R1+0x1270], R24 ;  /* 0x0012701801007387 */ /* 0x0003e60000100a00 */
[----:B-1----:R-:W2:Y:S01]  /*54490*/  LDL.LU R24, [R1+0x250] ;  /* 0x0002500001187983 */ /* 0x002ea20000300800 */
[----:B------:R-:W2:Y:S02]  /*544a0*/  LDL.LU R25, [R1+0x254] ;  /* 0x0002540001197983 */ /* 0x000ea40000300800 */
[----:B------:R-:W2:Y:S02]  /*544b0*/  LDL.LU R26, [R1+0x258] ;  /* 0x00025800011a7983 */ /* 0x000ea40000300800 */
[----:B------:R-:W2:Y:S02]  /*544c0*/  LDL.LU R27, [R1+0x25c] ;  /* 0x00025c00011b7983 */ /* 0x000ea40000300800 */
[----:B--2---:R1:W-:Y:S01]  /*544d0*/  STL.64 [R1+0x1288], R26 ;  /* 0x0012881a01007387 */ /* 0x0043e20000100a00 */
[----:B------:R-:W-:Y:S02]  /*544e0*/  STL.64 [R1+0x1280], R24 ;  /* 0x0012801801007387 */ /* 0x000fe40000100a00 */
[----:B-1----:R-:W-:-:S02]  /*544f0*/  IMAD.MOV.U32 R26, RZ, RZ, R18 ;  /* 0x000000ffff1a7224 */ /* 0x002fc400078e0012 */
[----:B------:R-:W-:Y:S01]  /*54500*/  IMAD.MOV.U32 R27, RZ, RZ, R29 ;  /* 0x000000ffff1b7224 */ /* 0x000fe200078e001d */
[----:B------:R-:W2:Y:S04]  /*54510*/  LDL.LU R18, [R1+0x12e0] ;  /* 0x0012e00001127983 */ /* 0x000ea80000300800 */
[----:B------:R-:W-:Y:S01]  /*54520*/  STL.64 [R1+0x1298], R26 ;  /* 0x0012981a01007387 */ /* 0x000fe20000100a00 */
[----:B------:R-:W-:Y:S02]  /*54530*/  STL.64 [R1+0x11a8], R6 ;  /* 0x0011a80601007387 */ /* 0x000fe40000100a00 */
[----:B---3--:R1:W-:Y:S02]  /*54540*/  STL.64 [R1+0x11a0], R4 ;  /* 0x0011a00401007387 */ /* 0x0083e40000100a00 */
[----:B-1----:R-:W3:Y:S01]  /*54550*/  LDL.LU R4, [R1+0x120] ;  /* 0x0001200001047983 */ /* 0x002ee20000300800 */
[----:B------:R-:W3:Y:S02]  /*54560*/  LDL.LU R5, [R1+0x124] ;  /* 0x0001240001057983 */ /* 0x000ee40000300800 */
[----:B----4-:R-:W-:-:S02]  /*54570*/  IMAD.MOV.U32 R7, RZ, RZ, R19 ;  /* 0x000000ffff077224 */ /* 0x010fc400078e0013 */
[----:B--2---:R-:W-:Y:S02]  /*54580*/  IMAD.MOV.U32 R6, RZ, RZ, R18 ;  /* 0x000000ffff067224 */ /* 0x004fe400078e0012 */
[----:B------:R-:W2:Y:S01]  /*54590*/  LDL.LU R18, [R1+0x12dc] ;  /* 0x0012dc0001127983 */ /* 0x000ea20000300800 */
[----:B------:R-:W4:Y:S02]  /*545a0*/  LDL.LU R19, [R1+0x12d8] ;  /* 0x0012d80001137983 */ /* 0x000f240000300800 */
[----:B------:R1:W-:Y:S01]  /*545b0*/  STL.64 [R1+0x11b8], R6 ;  /* 0x0011b80601007387 */ /* 0x0003e20000100a00 */
[----:B---3--:R3:W-:Y:S01]  /*545c0*/  STL.64 [R1+0x11b0], R4 ;  /* 0x0011b00401007387 */ /* 0x0087e20000100a00 */
[----:B-1----:R-:W2:Y:S03]  /*545d0*/  LDL.64 R6, [R1+0x38] ;  /* 0x0000380001067983 */ /* 0x002ea60000100a00 */
[----:B--2---:R1:W-:Y:S01]  /*545e0*/  STL.64 [R1+0x1290], R6 ;  /* 0x0012900601007387 */ /* 0x0043e20000100a00 */
[----:B---3--:R-:W2:Y:S02]  /*545f0*/  LDL.LU R4, [R1+0x260] ;  /* 0x0002600001047983 */ /* 0x008ea40000300800 */
[----:B------:R-:W2:Y:S02]  /*54600*/  LDL.LU R5, [R1+0x264] ;  /* 0x0002640001057983 */ /* 0x000ea40000300800 */
[----:B-1----:R-:W-:-:S02]  /*54610*/  IMAD.MOV.U32 R6, RZ, RZ, R18 ;  /* 0x000000ffff067224 */ /* 0x002fc400078e0012 */
[----:B----4-:R-:W-:Y:S01]  /*54620*/  IMAD.MOV.U32 R7, RZ, RZ, R19 ;  /* 0x000000ffff077224 */ /* 0x010fe200078e0013 */
[----:B------:R-:W3:Y:S01]  /*54630*/  LDL.LU R18, [R1+0x12d4] ;  /* 0x0012d40001127983 */ /* 0x000ee20000300800 */
[----:B------:R-:W3:Y:S03]  /*54640*/  LDL.LU R19, [R1+0x12d0] ;  /* 0x0012d00001137983 */ /* 0x000ee60000300800 */
[----:B------:R-:W-:Y:S01]  /*54650*/  STL.64 [R1+0x12a8], R6 ;  /* 0x0012a80601007387 */ /* 0x000fe20000100a00 */
[C---:B---3--:R-:W-:Y:S03]  /*54660*/  HMMA.1688.F32.TF32 R20, R8.reuse, R18, R20 ;  /* 0x000000120814723c */ /* 0x048fe60000081014 */
[----:B--2---:R1:W-:Y:S04]  /*54670*/  STL.64 [R1+0x12a0], R4 ;  /* 0x0012a00401007387 */ /* 0x0043e80000100a00 */
[----:B-1----:R-:W2:Y:S01]  /*54680*/  LDL.LU R4, [R1+0x270] ;  /* 0x0002700001047983 */ /* 0x002ea20000300800 */
[----:B------:R-:W2:Y:S02]  /*54690*/  LDL.LU R5, [R1+0x274] ;  /* 0x0002740001057983 */ /* 0x000ea40000300800 */
[----:B------:R-:W2:Y:S02]  /*546a0*/  LDL.LU R6, [R1+0x278] ;  /* 0x0002780001067983 */ /* 0x000ea40000300800 */
[----:B------:R-:W2:Y:S11]  /*546b0*/  LDL.LU R7, [R1+0x27c] ;  /* 0x00027c0001077983 */ /* 0x000eb60000300800 */
[----:B------:R-:W-:Y:S01]  /*546c0*/  STL.64 [R1+0x320], R20 ;  /* 0x0003201401007387 */ /* 0x000fe20000100a00 */
[----:B------:R1:W-:Y:S03]  /*546d0*/  STL.64 [R1+0x328], R22 ;  /* 0x0003281601007387 */ /* 0x0003e60000100a00 */
[----:B-1----:R-:W3:Y:S01]  /*546e0*/  LDL.LU.64 R22, [R1+0x12c8] ;  /* 0x0012c80001167983 */ /* 0x002ee20000300a00 */
[----:B------:R-:W4:Y:S02]  /*546f0*/  LDL.LU R21, [R1+0x12c0] ;  /* 0x0012c00001157983 */ /* 0x000f240000300800 */
[----:B------:R-:W-:Y:S01]  /*54700*/  STL.64 [R1+0x1250], R18 ;  /* 0x0012501201007387 */ /* 0x000fe20000100a00 */
[----:B---3--:R-:W-:Y:S01]  /*54710*/  HMMA.1688.F32.TF32 R8, R8, R22, R12 ;  /* 0x000000160808723c */ /* 0x008fe2000008100c */
[----:B------:R-:W2:Y:S01]  /*54720*/  LDL.LU.64 R14, [R1+0x12b8] ;  /* 0x0012b800010e7983 */ /* 0x000ea20000300a00 */
[----:B------:R-:W2:Y:S02]  /*54730*/  LDL.LU.64 R12, [R1+0x12b0] ;  /* 0x0012b000010c7983 */ /* 0x000ea40000300a00 */
[----:B------:R1:W-:Y:S02]  /*54740*/  STL.64 [R1+0x1248], R22 ;  /* 0x0012481601007387 */ /* 0x0003e40000100a00 */
[----:B----4-:R-:W-:Y:S11]  /*54750*/  STL [R1+0x1240], R21 ;  /* 0x0012401501007387 */ /* 0x010ff60000100800 */
[----:B------:R-:W-:Y:S06]  /*54760*/  @!UPT UIADD3 URZ, URZ, URZ, URZ ;  /* 0x0000003f3f3ff290 */ /* 0x000fec000fffe03f */
[----:B------:R3:W-:Y:S01]  /*54770*/  STL.64 [R1+0x280], R8 ;  /* 0x0002800801007387 */ /* 0x0007e20000100a00 */
[----:B------:R4:W-:Y:S02]  /*54780*/  STL.64 [R1+0x288], R10 ;  /* 0x0002880a01007387 */ /* 0x0009e40000100a00 */
[----:B-1----:R-:W2:Y:S01]  /*54790*/  LDL.64 R22, [R1+0x58] ;  /* 0x0000580001167983 */ /* 0x002ea20000100a00 */
[----:B---3--:R-:W3:Y:S01]  /*547a0*/  LDL.LU R8, [R1+0x110] ;  /* 0x0001100001087983 */ /* 0x008ee20000300800 */
[----:B------:R-:W3:Y:S02]  /*547b0*/  LDL.LU R9, [R1+0x114] ;  /* 0x0001140001097983 */ /* 0x000ee40000300800 */
[----:B----4-:R-:W4:Y:S02]  /*547c0*/  LDL.LU R10, [R1+0x118] ;  /* 0x00011800010a7983 */ /* 0x010f240000300800 */
[----:B------:R-:W4:Y:S02]  /*547d0*/  LDL.LU R11, [R1+0x11c] ;  /* 0x00011c00010b7983 */ /* 0x000f240000300800 */
[----:B------:R-:W-:-:S02]  /*547e0*/  IMAD.MOV.U32 R26, RZ, RZ, R28 ;  /* 0x000000ffff1a7224 */ /* 0x000fc400078e001c */
[----:B------:R-:W-:Y:S01]  /*547f0*/  IMAD.MOV.U32 R27, RZ, RZ, R17 ;  /* 0x000000ffff1b7224 */ /* 0x000fe200078e0011 */
[----:B----4-:R-:W-:Y:S01]  /*54800*/  STL.64 [R1+0x11c8], R10 ;  /* 0x0011c80a01007387 */ /* 0x010fe20000100a00 */
[----:B---3--:R1:W-:Y:S03]  /*54810*/  STL.64 [R1+0x11c0], R8 ;  /* 0x0011c00801007387 */ /* 0x0083e60000100a00 */
[----:B-1----:R-:W3:Y:S01]  /*54820*/  LDL.LU R8, [R1+0x130] ;  /* 0x0001300001087983 */ /* 0x002ee20000300800 */
[----:B------:R-:W3:Y:S02]  /*54830*/  LDL.LU R9, [R1+0x134] ;  /* 0x0001340001097983 */ /* 0x000ee40000300800 */
[----:B------:R-:W4:Y:S02]  /*54840*/  LDL.LU R10, [R1+0x138] ;  /* 0x00013800010a7983 */ /* 0x000f240000300800 */
[----:B------:R-:W4:Y:S01]  /*54850*/  LDL.LU R11, [R1+0x13c] ;  /* 0x00013c00010b7983 */ /* 0x000f220000300800 */
[C---:B--2---:R-:W-:Y:S01]  /*54860*/  HMMA.1688.F32.TF32 R24, R12.reuse, R26, R4 ;  /* 0x0000001a0c18723c */ /* 0x044fe20000081004 */
[----:B----4-:R1:W-:Y:S01]  /*54870*/  STL.64 [R1+0x11d8], R10 ;  /* 0x0011d80a01007387 */ /* 0x0103e20000100a00 */
[----:B---3--:R-:W-:Y:S03]  /*54880*/  STL.64 [R1+0x11d0], R8 ;  /* 0x0011d00801007387 */ /* 0x008fe60000100a00 */
[----:B-1----:R-:W2:Y:S01]  /*54890*/  LDL.64 R10, [R1+0x48] ;  /* 0x00004800010a7983 */ /* 0x002ea20000100a00 */
[----:B------:R-:W3:Y:S02]  /*548a0*/  LDL.LU.64 R6, [R1+0x12a8] ;  /* 0x0012a80001067983 */ /* 0x000ee40000300a00 */
[----:B------:R-:W3:Y:S11]  /*548b0*/  LDL.LU.64 R4, [R1+0x12a0] ;  /* 0x0012a00001047983 */ /* 0x000ef60000300a00 */
[----:B------:R-:W-:Y:S04]  /*548c0*/  @!UPT UIADD3 URZ, URZ, URZ, URZ ;  /* 0x0000003f3f3ff290 */ /* 0x000fe8000fffe03f */
[----:B------:R-:W-:Y:S01]  /*548d0*/  STL.64 [R1+0x270], R24 ;  /* 0x0002701801007387 */ /* 0x000fe20000100a00 */
[----:B------:R1:W-:Y:S04]  /*548e0*/  STL.64 [R1+0x278], R26 ;  /* 0x0002781a01007387 */ /* 0x0003e80000100a00 */
[----:B-1----:R-:W3:Y:S02]  /*548f0*/  LDL.LU.64 R26, [R1+0x1298] ;  /* 0x00129800011a7983 */ /* 0x002ee40000300a00 */
[C---:B---3--:R-:W-:Y:S02]  /*54900*/  HMMA.1688.F32.TF32 R24, R12.reuse, R26, R4 ;  /* 0x0000001a0c18723c */ /* 0x048fe40000081004 */
[----:B------:R-:W3:Y:S11]  /*54910*/  LDL.LU.64 R6, [R1+0x1290] ;  /* 0x0012900001067983 */ /* 0x000ef60000300a00 */
        /* <DEDUP_REMOVED lines=8> */
[----:B------:R-:W-:Y:S01]  /*549a0*/  STL.64 [R1+0x250], R24 ;  /* 0x0002501801007387 */ /* 0x000fe20000100a00 */
[----:B------:R1:W-:Y:S03]  /*549b0*/  STL.64 [R1+0x258], R26 ;  /* 0x0002581a01007387 */ /* 0x0003e60000100a00 */
[----:B-1----:R-:W4:Y:S01]  /*549c0*/  LDL.LU.64 R26, [R1+0x1278] ;  /* 0x00127800011a7983 */ /* 0x002f220000300a00 */
[----:B------:R-:W4:Y:S02]  /*549d0*/  LDL.LU.64 R24, [R1+0x1270] ;  /* 0x0012700001187983 */ /* 0x000f240000300a00 */
[----:B------:R-:W-:Y:S02]  /*549e0*/  IMAD.MOV.U32 R5, RZ, RZ, R22 ;  /* 0x000000ffff057224 */ /* 0x000fe400078e0016 */
[----:B------:R-:W-:Y:S01]  /*549f0*/  IMAD.MOV.U32 R4, RZ, RZ, R23 ;  /* 0x000000ffff047224 */ /* 0x000fe200078e0017 */
[----:B--2---:R-:W-:Y:S01]  /*54a00*/  STL.64 [R1+0x11e8], R10 ;  /* 0x0011e80a01007387 */ /* 0x004fe20000100a00 */
[----:B----4-:R-:W-:Y:S11]  /*54a10*/  HMMA.1688.F32.TF32 R20, R12, R10, R24 ;  /* 0x0000000a0c14723c */ /* 0x010ff60000081018 */
[----:B------:R-:W-:Y:S11]  /*54a20*/  @!UPT UIADD3 URZ, URZ, URZ, URZ ;  /* 0x0000003f3f3ff290 */ /* 0x000ff6000fffe03f */
[----:B------:R-:W-:Y:S01]  /*54a30*/  @!UPT UIADD3 URZ, URZ, URZ, URZ ;  /* 0x0000003f3f3ff290 */ /* 0x000fe2000fffe03f */
[----:B------:R1:W-:Y:S01]  /*54a40*/  STL.64 [R1+0x240], R20 ;  /* 0x0002401401007387 */ /* 0x0003e20000100a00 */
[----:B------:R2:W-:Y:S03]  /*54a50*/  STL.64 [R1+0x248], R22 ;  /* 0x0002481601007387 */ /* 0x0005e60000100a00 */
[----:B-1----:R-:W4:Y:S01]  /*54a60*/  LDL.LU R20, [R1+0x210] ;  /* 0x0002100001147983 */ /* 0x002f220000300800 */
[----:B------:R-:W4:Y:S02]  /*54a70*/  LDL.LU R21, [R1+0x214] ;  /* 0x0002140001157983 */ /* 0x000f240000300800 */
[----:B--2---:R-:W2:Y:S02]  /*54a80*/  LDL.LU R22, [R1+0x218] ;  /* 0x0002180001167983 */ /* 0x004ea40000300800 */
[----:B------:R-:W2:Y:S02]  /*54a90*/  LDL.LU R23, [R1+0x21c] ;  /* 0x00021c0001177983 */ /* 0x000ea40000300800 */
[----:B------:R-:W-:-:S02]  /*54aa0*/  IMAD.MOV.U32 R18, RZ, RZ, R16 ;  /* 0x000000ffff127224 */ /* 0x000fc400078e0010 */
[----:B------:R-:W-:Y:S02]  /*54ab0*/  IMAD.MOV.U32 R19, RZ, RZ, R3 ;  /* 0x000000ffff137224 */ /* 0x000fe400078e0003 */
[----:B------:R-:W-:Y:S02]  /*54ac0*/  IMAD.MOV.U32 R10, RZ, RZ, R5 ;  /* 0x000000ffff0a7224 */ /* 0x000fe400078e0005 */
[----:B------:R-:W-:Y:S01]  /*54ad0*/  IMAD.MOV.U32 R11, RZ, RZ, R4 ;  /* 0x000000ffff0b7224 */ /* 0x000fe200078e0004 */
[----:B--2---:R-:W-:Y:S01]  /*54ae0*/  STL.64 [R1+0x1260], R22 ;  /* 0x0012601601007387 */ /* 0x004fe20000100a00 */
[----:B----4-:R-:W-:Y:S02]  /*54af0*/  STL.64 [R1+0x1258], R20 ;  /* 0x0012581401007387 */ /* 0x010fe40000100a00 */
[----:B------:R1:W-:Y:S02]  /*54b00*/  STL.64 [R1+0x1268], R18 ;  /* 0x0012681201007387 */ /* 0x0003e40000100a00 */
[----:B------:R-:W3:Y:S01]  /*54b10*/  LDL.LU R16, [R1+0x230] ;  /* 0x0002300001107983 */ /* 0x000ee20000300800 */
[----:B------:R-:W3:Y:S04]  /*54b20*/  LDL.LU R17, [R1+0x234] ;  /* 0x0002340001117983 */ /* 0x000ee80000300800 */
[----:B-1----:R-:W3:Y:S01]  /*54b30*/  LDL.LU R18, [R1+0x238] ;  /* 0x0002380001127983 */ /* 0x002ee20000300800 */
[----:B------:R-:W3:Y:S02]  /*54b40*/  LDL.LU R19, [R1+0x23c] ;  /* 0x00023c0001137983 */ /* 0x000ee40000300800 */
[----:B------:R-:W2:Y:S02]  /*54b50*/  LDL.LU R20, [R1+0x220] ;  /* 0x0002200001147983 */ /* 0x000ea40000300800 */
[----:B------:R-:W2:Y:S01]  /*54b60*/  LDL.LU R21, [R1+0x224] ;  /* 0x0002240001157983 */ /* 0x000ea20000300800 */
[----:B------:R-:W2:Y:S01]  /*54b70*/  LDL.LU R22, [R1+0x228] ;  /* 0x0002280001167983 */ /* 0x000ea20000300800 */
[----:B------:R-:W2:Y:S02]  /*54b80*/  LDL.LU R23, [R1+0x22c] ;  /* 0x00022c0001177983 */ /* 0x000ea40000300800 */
[----:B------:R-:W4:Y:S02]  /*54b90*/  LDL.LU R24, [R1+0x180] ;  /* 0x0001800001187983 */ /* 0x000f240000300800 */
[----:B------:R-:W4:Y:S01]  /*54ba0*/  LDL.LU R25, [R1+0x184] ;  /* 0x0001840001197983 */ /* 0x000f220000300800 */
[----:B------:R-:W4:Y:S01]  /*54bb0*/  LDL.LU R26, [R1+0x188] ;  /* 0x00018800011a7983 */ /* 0x000f220000300800 */
[----:B------:R-:W4:Y:S02]  /*54bc0*/  LDL.LU R27, [R1+0x18c] ;  /* 0x00018c00011b7983 */ /* 0x000f240000300800 */
[----:B------:R1:W-:Y:S02]  /*54bd0*/  STL.64 [R1+0x1200], R10 ;  /* 0x0012000a01007387 */ /* 0x0003e40000100a00 */
[----:B-1----:R-:W2:Y:S01]  /*54be0*/  LDL.64 R10, [R1+0x68] ;  /* 0x00006800010a7983 */ /* 0x002ea20000100a00 */
[C---:B---3--:R-:W-:Y:S03]  /*54bf0*/  HMMA.1688.F32.TF32 R16, R12.reuse, R6, R16 ;  /* 0x000000060c10723c */ /* 0x048fe60000081010 */
[----:B--2---:R1:W-:Y:S04]  /*54c00*/  STL.64 [R1+0x1218], R10 ;  /* 0x0012180a01007387 */ /* 0x0043e80000100a00 */
[----:B-1----:R-:W2:Y:S11]  /*54c10*/  LDL.64 R10, [R1+0x78] ;  /* 0x00007800010a7983 */ /* 0x002eb60000100a00 */
[----:B------:R-:W-:Y:S05]  /*54c20*/  @!UPT UIADD3 URZ, URZ, URZ, URZ ;  /* 0x0000003f3f3ff290 */ /* 0x000fea000fffe03f */
[----:B------:R-:W-:Y:S02]  /*54c30*/  STL.64 [R1+0x230], R16 ;  /* 0x0002301001007387 */ /* 0x000fe40000100a00 */
[----:B------:R1:W-:Y:S02]  /*54c40*/  STL.64 [R1+0x238], R18 ;  /* 0x0002381201007387 */ /* 0x0003e40000100a00 */
[----:B-1----:R-:W3:Y:S01]  /*54c50*/  LDL.LU.64 R18, [R1+0x1268] ;  /* 0x0012680001127983 */ /* 0x002ee20000300a00 */
        /* <DEDUP_REMOVED lines=23> */
[----:B------:R-:W2:Y:S01]  /*54dd0*/  LDL.LU R7, [R1+0x17c] ;  /* 0x00017c0001077983 */ /* 0x000ea20000300800 */
[----:B------:R-:W3:Y:S01]  /*54de0*/  LDL.LU.64 R22, [R1+0x1260] ;  /* 0x0012600001167983 */ /* 0x000ee20000300a00 */
[----:B------:R-:W3:Y:S02]  /*54df0*/  LDL.LU.64 R20, [R1+0x1258] ;  /* 0x0012580001147983 */ /* 0x000ee40000300a00 */
[----:B------:R-:W-:Y:S02]  /*54e00*/  STL.64 [R1+0x220], R16 ;  /* 0x0002201001007387 */ /* 0x000fe40000100a00 */
[----:B------:R1:W-:Y:S02]  /*54e10*/  STL.64 [R1+0x228], R18 ;  /* 0x0002281201007387 */ /* 0x0003e40000100a00 */
[----:B-1----:R-:W3:Y:S02]  /*54e20*/  LDL.LU.64 R18, [R1+0x1250] ;  /* 0x0012500001127983 */ /* 0x002ee40000300a00 */
[C---:B---3--:R-:W-:Y:S11]  /*54e30*/  HMMA.1688.F32.TF32 R20, R12.reuse, R18, R20 ;  /* 0x000000120c14723c */ /* 0x048ff60000081014 */
[----:B------:R-:W-:Y:S11]  /*54e40*/  @!UPT UIADD3 URZ, URZ, URZ, URZ ;  /* 0x0000003f3f3ff290 */ /* 0x000ff6000fffe03f */
[----:B------:R-:W-:Y:S01]  /*54e50*/  @!UPT UIADD3 URZ, URZ, URZ, URZ ;  /* 0x0000003f3f3ff290 */ /* 0x000fe2000fffe03f */
[----:B------:R-:W-:Y:S01]  /*54e60*/  STL.64 [R1+0x210], R20 ;  /* 0x0002101401007387 */ /* 0x000fe20000100a00 */
[----:B------:R1:W-:Y:S03]  /*54e70*/  STL.64 [R1+0x218], R22 ;  /* 0x0002181601007387 */ /* 0x0003e60000100a00 */
[----:B-1----:R-:W4:Y:S01]  /*54e80*/  LDL.LU.64 R22, [R1+0x1248] ;  /* 0x0012480001167983 */ /* 0x002f220000300a00 */
[----:B------:R-:W3:Y:S01]  /*54e90*/  LDL.LU R21, [R1+0x1240] ;  /* 0x0012400001157983 */ /* 0x000ee20000300800 */
[----:B----4-:R-:W-:Y:S02]  /*54ea0*/  HMMA.1688.F32.TF32 R12, R12, R22, R24 ;  /* 0x000000160c0c723c */ /* 0x010fe40000081018 */
[----:B------:R-:W2:Y:S01]  /*54eb0*/  LDL.LU.64 R26, [R1+0x1238] ;  /* 0x00123800011a7983 */ /* 0x000ea20000300a00 */
[----:B------:R-:W2:Y:S02]  /*54ec0*/  LDL.LU.64 R24, [R1+0x1230] ;  /* 0x0012300001187983 */ /* 0x000ea40000300a00 */
[----:B------:R-:W-:-:S02]  /*54ed0*/  IMAD.MOV.U32 R17, RZ, RZ, R10 ;  /* 0x000000ffff117224 */ /* 0x000fc400078e000a */
[----:B------:R-:W-:Y:S11]  /*54ee0*/  IMAD.MOV.U32 R16, RZ, RZ, R11 ;  /* 0x000000ffff107224 */ /* 0x000ff600078e000b */
[----:B------:R-:W-:Y:S05]  /*54ef0*/  @!UPT UIADD3 URZ, URZ, URZ, URZ ;  /* 0x0000003f3f3ff290 */ /* 0x000fea000fffe03f */
[----:B------:R-:W-:Y:S01]  /*54f00*/  STL.64 [R1+0x180], R12 ;  /* 0x0001800c01007387 */ /* 0x000fe20000100a00 */
[----:B------:R1:W-:Y:S02]  /*54f10*/  STL.64 [R1+0x188], R14 ;  /* 0x0001880e01007387 */ /* 0x0003e40000100a00 */
[----:B------:R-:W-:Y:S04]  /*54f20*/  LDS R12, [R0+0x9e280] ;  /* 0x09e28000000c7984 */ /* 0x000fe80000000800 */
[----:B------:R-:W-:Y:S01]  /*54f30*/  LDS R13, [R2+0x9e280] ;  /* 0x09e28000020d7984 */ /* 0x000fe20000000800 */
[----:B-1----:R-:W4:Y:S01]  /*54f40*/  LDL.64 R14, [R1+0x28] ;  /* 0x00002800010e7983 */ /* 0x002f220000100a00 */
        /* <DEDUP_REMOVED lines=8> */
[----:B------:R-:W-:Y:S01]  /*54fd0*/  STL [R1+0x1198], R16 ;  /* 0x0011981001007387 */ /* 0x000fe20000100800 */
[----:B------:R-:W-:Y:S01]  /*54fe0*/  STL [R1+0x1194], R17 ;  /* 0x0011941101007387 */ /* 0x000fe20000100800 */
[C---:B--2---:R-:W-:Y:S01]  /*54ff0*/  HMMA.1688.F32.TF32 R4, R24.reuse, R10, R4 ;  /* 0x0000000a1804723c */ /* 0x044fe20000081004 */
[----:B------:R-:W-:Y:S11]  /*55000*/  IMAD.MOV.U32 R3, RZ, RZ, R11 ;  /* 0x000000ffff037224 */ /* 0x000ff600078e000b */
[----:B------:R-:W-:Y:S11]  /*55010*/  @!UPT UIADD3 URZ, URZ, URZ, URZ ;  /* 0x0000003f3f3ff290 */ /* 0x000ff6000fffe03f */
[----:B------:R-:W-:Y:S01]  /*55020*/  STL.64 [R1+0x160], R4 ;  /* 0x0001600401007387 */ /* 0x000fe20000100a00 */
[----:B------:R1:W-:Y:S03]  /*55030*/  STL.64 [R1+0x168], R6 ;  /* 0x0001680601007387 */ /* 0x0003e60000100a00 */
[----:B-1----:R-:W2:Y:S01]  /*55040*/  LDL.LU.64 R6, [R1+0x1210] ;  /* 0x0012100001067983 */ /* 0x002ea20000300a00 */
[----:B------:R-:W2:Y:S02]  /*55050*/  LDL.LU.64 R4, [R1+0x1208] ;  /* 0x0012080001047983 */ /* 0x000ea40000300a00 */
[----:B------:R-:W2:Y:S02]  /*55060*/  LDL.LU.64 R10, [R1+0x1200] ;  /* 0x00120000010a7983 */ /* 0x000ea40000300a00 */
        /* <DEDUP_REMOVED lines=25> */
[----:B------:R-:W4:Y:S02]  /*55200*/  LDL.LU.64 R6, [R1+0x11b8] ;  /* 0x0011b80001067983 */ /* 0x000f240000300a00 */
[----:B------:R-:W4:Y:S02]  /*55210*/  LDL.LU.64 R4, [R1+0x11b0] ;  /* 0x0011b00001047983 */ /* 0x000f240000300a00 */
[C---:B----4-:R-:W-:Y:S11]  /*55220*/  HMMA.1688.F32.TF32 R4, R24.reuse, R14, R4 ;  /* 0x0000000e1804723c */ /* 0x050ff60000081004 */
[----:B------:R-:W-:Y:S11]  /*55230*/  @!UPT UIADD3 URZ, URZ, URZ, URZ ;  /* 0x0000003f3f3ff290 */ /* 0x000ff6000fffe03f */
[----:B------:R-:W-:Y:S01]  /*55240*/  @!UPT UIADD3 URZ, URZ, URZ, URZ ;  /* 0x0000003f3f3ff290 */ /* 0x000fe2000fffe03f */
[----:B------:R-:W-:Y:S01]  /*55250*/  STL.64 [R1+0x120], R4 ;  /* 0x0001200401007387 */ /* 0x000fe20000100a00 */
[----:B------:R1:W-:Y:S03]  /*55260*/  STL.64 [R1+0x128], R6 ;  /* 0x0001280601007387 */ /* 0x0003e60000100a00 */
[----:B-1----:R-:W4:Y:S01]  /*55270*/  LDL.LU.64 R6, [R1+0x11a8] ;  /* 0x0011a80001067983 */ /* 0x002f220000300a00 */
[----:B------:R-:W4:Y:S01]  /*55280*/  LDL.LU.64 R4, [R1+0x11a0] ;  /* 0x0011a00001047983 */ /* 0x000f220000300a00 */
[C---:B--2---:R-:W-:Y:S01]  /*55290*/  HMMA.1688.F32.TF32 R8, R24.reuse, R18, R8 ;  /* 0x000000121808723c */ /* 0x044fe20000081008 */
[----:B------:R-:W-:Y:S02]  /*552a0*/  STL.64 [R1+0x1138], R18 ;  /* 0x0011381201007387 */ /* 0x000fe40000100a00 */
[----:B------:R-:W-:Y:S02]  /*552b0*/  IMAD.MOV.U32 R3, RZ, RZ, R14 ;  /* 0x000000ffff037224 */ /* 0x000fe400078e000e */
[----:B------:R-:W-:Y:S01]  /*552c0*/  IMAD.MOV.U32 R16, RZ, RZ, R15 ;  /* 0x000000ffff107224 */ /* 0x000fe200078e000f */
[----:B------:R-:W-:Y:S04]  /*552d0*/  LDS R14, [R0+0x9f280] ;  /* 0x09f28000000e7984 */ /* 0x000fe80000000800 */
[----:B------:R-:W-:Y:S11]  /*552e0*/  LDS R15, [R2+0x9f280] ;  /* 0x09f28000020f7984 */ /* 0x000ff60000000800 */
[----:B------:R-:W-:Y:S02]  /*552f0*/  @!UPT UIADD3 URZ, URZ, URZ, URZ ;  /* 0x0000003f3f3ff290 */ /* 0x000fe4000fffe03f */
[----:B------:R-:W-:Y:S01]  /*55300*/  STL.64 [R1+0x110], R8 ;  /* 0x0001100801007387 */ /* 0x000fe20000100a00 */
[----:B------:R-:W-:Y:S02]  /*55310*/  STL.64 [R1+0x118], R10 ;  /* 0x0001180a01007387 */ /* 0x000fe40000100a00 */
[----:B------:R-:W-:Y:S04]  /*55320*/  LDS R10, [R0+0x9f200] ;  /* 0x09f20000000a7984 */ /* 0x000fe80000000800 */
[----:B------:R-:W1:Y:S01]  /*55330*/  LDS R11, [R2+0x9f200] ;  /* 0x09f20000020b7984 */ /* 0x000e620000000800 */
[----:B------:R-:W-:Y:S04]  /*55340*/  LDS R8, [R0+0x9e200] ;  /* 0x09e2000000087984 */ /* 0x000fe80000000800 */
[----:B------:R-:W2:Y:S04]  /*55350*/  LDS R9, [R2+0x9e200] ;  /* 0x09e2000002097984 */ /* 0x000ea80000000800 */
[----:B------:R-:W-:Y:S01]  /*55360*/  STL.64 [R1+0x1130], R22 ;  /* 0x0011301601007387 */ /* 0x000fe20000100a00 */
[----:B---3--:R-:W-:Y:S01]  /*55370*/  STL [R1+0x1128], R21 ;  /* 0x0011281501007387 */ /* 0x008fe20000100800 */
[----:B----4-:R-:W-:Y:S02]  /*55380*/  HMMA.1688.F32.TF32 R4, R24, R22, R4 ;  /* 0x000000161804723c */ /* 0x010fe40000081004 */
[----:B------:R-:W-:Y:S04]  /*55390*/  LDS R26, [R0+0x9f300] ;  /* 0x09f30000001a7984 */ /* 0x000fe80000000800 */
[----:B------:R-:W3:Y:S04]  /*553a0*/  LDS R27, [R2+0x9f300] ;  /* 0x09f30000021b7984 */ /* 0x000ee80000000800 */
[----:B------:R-:W-:Y:S04]  /*553b0*/  LDS R24, [R0+0x9e300] ;  /* 0x09e3000000187984 */ /* 0x000fe80000000800 */
[----:B------:R-:W4:Y:S09]  /*553c0*/  LDS R25, [R2+0x9e300] ;  /* 0x09e3000002197984 */ /* 0x000f320000000800 */
[----:B------:R-:W-:Y:S01]  /*553d0*/  STL.64 [R1+0x10], R4 ;  /* 0x0000100401007387 */ /* 0x000fe20000100a00 */
[----:B------:R-:W-:Y:S02]  /*553e0*/  STL.64 [R1+0x18], R6 ;  /* 0x0000180601007387 */ /* 0x000fe40000100a00 */
[----:B-1----:R-:W-:Y:S02]  /*553f0*/  STL.64 [R1+0x1120], R10 ;  /* 0x0011200a01007387 */ /* 0x002fe40000100a00 */
[----:B--2---:R-:W-:Y:S01]  /*55400*/  STL.64 [R1+0x1118], R8 ;  /* 0x0011180801007387 */ /* 0x004fe20000100a00 */
[----:B------:R-:W-:Y:S01]  /*55410*/  STL.64 [R1+0x1088], R14 ;  /* 0x0010880e01007387 */ /* 0x000fe20000100a00 */
[----:B------:R1:W-:Y:S03]  /*55420*/  STL.64 [R1+0x1080], R12 ;  /* 0x0010800c01007387 */ /* 0x0003e60000100a00 */
[----:B------:R-:W-:Y:S04]  /*55430*/  LDS R4, [R0+0x9e180] ;  /* 0x09e1800000047984 */ /* 0x000fe80000000800 */
[----:B------:R-:W-:Y:S04]  /*55440*/  LDS R6, [R0+0x9f180] ;  /* 0x09f1800000067984 */ /* 0x000fe80000000800 */
[----:B------:R-:W-:Y:S04]  /*55450*/  LDS R5, [R2+0x9e180] ;  /* 0x09e1800002057984 */ /* 0x000fe80000000800 */
[----:B------:R-:W2:Y:S04]  /*55460*/  LDS R7, [R2+0x9f180] ;  /* 0x09f1800002077984 */ /* 0x000ea80000000800 */
[----:B-1----:R-:W2:Y:S01]  /*55470*/  LDL.LU R12, [R1+0x290] ;  /* 0x00029000010c7983 */ /* 0x002ea20000300800 */
[----:B------:R-:W2:Y:S02]  /*55480*/  LDL.LU R13, [R1+0x294] ;  /* 0x00029400010d7983 */ /* 0x000ea40000300800 */
[----:B------:R-:W2:Y:S02]  /*55490*/  LDL.LU R14, [R1+0x298] ;  /* 0x00029800010e7983 */ /* 0x000ea40000300800 */
[----:B------:R-:W2:Y:S02]  /*554a0*/  LDL.LU R15, [R1+0x29c] ;  /* 0x00029c00010f7983 */ /* 0x000ea40000300800 */
[----:B------:R-:W-:-:S02]  /*554b0*/  IMAD.MOV.U32 R10, RZ, RZ, R17 ;  /* 0x000000ffff0a7224 */ /* 0x000fc400078e0011 */
[----:B------:R-:W-:Y:S01]  /*554c0*/  IMAD.MOV.U32 R11, RZ, RZ, R20 ;  /* 0x000000ffff0b7224 */ /* 0x000fe200078e0014 */
[----:B--2---:R1:W-:Y:S01]  /*554d0*/  STL.64 [R1+0x1098], R14 ;  /* 0x0010980e01007387 */ /* 0x0043e20000100a00 */
[----:B------:R2:W-:Y:S02]  /*554e0*/  STL.64 [R1+0x1090], R12 ;  /* 0x0010900c01007387 */ /* 0x0005e40000100a00 */
[----:B-1----:R-:W-:Y:S02]  /*554f0*/  IMAD.MOV.U32 R14, RZ, RZ, R3 ;  /* 0x000000ffff0e7224 */ /* 0x002fe400078e0003 */
[----:B------:R-:W-:Y:S01]  /*55500*/  IMAD.MOV.U32 R15, RZ, RZ, R16 ;  /* 0x000000ffff0f7224 */ /* 0x000fe200078e0010 */
[----:B------:R-:W3:Y:S01]  /*55510*/  LDL.LU R3, [R1+0x119c] ;  /* 0x00119c0001037983 */ /* 0x000ee20000300800 */
[----:B------:R-:W3:Y:S03]  /*55520*/  LDL.LU R16, [R1+0x1198] ;  /* 0x0011980001107983 */ /* 0x000ee60000300800 */
[----:B------:R1:W-:Y:S01]  /*55530*/  STL.64 [R1+0x1158], R14 ;  /* 0x0011580e01007387 */ /* 0x0003e20000100a00 */
[----:B------:R-:W3:Y:S02]  /*55540*/  LDL.LU R17, [R1+0x1194] ;  /* 0x0011940001117983 */ /* 0x000ee40000300800 */
[----:B------:R-:W-:Y:S02]  /*55550*/  STL.64 [R1+0x1150], R10 ;  /* 0x0011500a01007387 */ /* 0x000fe40000100a00 */
[----:B------:R-:W3:Y:S01]  /*55560*/  LDL.LU R20, [R1+0x3b0] ;  /* 0x0003b00001147983 */ /* 0x000ee20000300800 */
[----:B------:R-:W3:Y:S01]  /*55570*/  LDL.LU R21, [R1+0x3b4] ;  /* 0x0003b40001157983 */ /* 0x000ee20000300800 */
[----:B------:R-:W3:Y:S02]  /*55580*/  LDL.LU R22, [R1+0x3b8] ;  /* 0x0003b80001167983 */ /* 0x000ee40000300800 */
[----:B------:R-:W3:Y:S02]  /*55590*/  LDL.LU R23, [R1+0x3bc] ;  /* 0x0003bc0001177983 */ /* 0x000ee40000300800 */
[----:B--2---:R-:W2:Y:S01]  /*555a0*/  LDL.LU R12, [R1+0x3d0] ;  /* 0x0003d000010c7983 */ /* 0x004ea20000300800 */
[----:B------:R-:W2:Y:S04]  /*555b0*/  LDL.LU R13, [R1+0x3d4] ;  /* 0x0003d400010d7983 */ /* 0x000ea80000300800 */
[----:B-1----:R-:W2:Y:S01]  /*555c0*/  LDL.LU R14, [R1+0x3d8] ;  /* 0x0003d800010e7983 */ /* 0x002ea20000300800 */
[----:B------:R-:W2:Y:S03]  /*555d0*/  LDL.LU R15, [R1+0x3dc] ;  /* 0x0003dc00010f7983 */ /* 0x000ea60000300800 */
[----:B--2---:R1:W-:Y:S01]  /*555e0*/  STL.64 [R1+0x1168], R14 ;  /* 0x0011680e01007387 */ /* 0x0043e20000100a00 */
[----:B------:R-:W-:Y:S03]  /*555f0*/  STL.64 [R1+0x1160], R12 ;  /* 0x0011600c01007387 */ /* 0x000fe60000100a00 */
[----:B-1----:R-:W2:Y:S01]  /*55600*/  LDL R14, [R1+0x68] ;  /* 0x00006800010e7983 */ /* 0x002ea20000100800 */
[----:B---3--:R-:W-:-:S02]  /*55610*/  IMAD.MOV.U32 R15, RZ, RZ, R3 ;  /* 0x000000ffff0f7224 */ /* 0x008fc400078e0003 */
[----:B------:R-:W2:Y:S03]  /*55620*/  LDL.LU R3, [R1+0x1190] ;  /* 0x0011900001037983 */ /* 0x000ea60000300800 */
[----:B--2---:R-:W-:Y:S01]  /*55630*/  STL.64 [R1+0x1178], R14 ;  /* 0x0011780e01007387 */ /* 0x004fe20000100a00 */
[----:B------:R-:W2:Y:S03]  /*55640*/  LDL.64 R10, [R1+0x58] ;  /* 0x00005800010a7983 */ /* 0x000ea60000100a00 */
[----:B--2---:R1:W-:Y:S01]  /*55650*/  STL.64 [R1+0x1170], R10 ;  /* 0x0011700a01007387 */ /* 0x0043e20000100a00 */
        /* <DEDUP_REMOVED lines=15> */
[----:B------:R-:W2:Y:S01]  /*55750*/  LDL.LU R23, [R1+0x3cc] ;  /* 0x0003cc0001177983 */ /* 0x000ea20000300800 */
[----:B------:R-:W-:Y:S01]  /*55760*/  STL.64 [R1+0xff8], R26 ;  /* 0x000ff81a01007387 */ /* 0x000fe20000100a00 */
[----:B----4-:R1:W-:Y:S03]  /*55770*/  STL.64 [R1+0xff0], R24 ;  /* 0x000ff01801007387 */ /* 0x0103e60000100a00 */
[----:B-1----:R-:W4:Y:S01]  /*55780*/  LDL.LU R24, [R1+0x200] ;  /* 0x0002000001187983 */ /* 0x002f220000300800 */
[----:B------:R-:W4:Y:S02]  /*55790*/  LDL.LU R25, [R1+0x204] ;  /* 0x0002040001197983 */ /* 0x000f240000300800 */
[----:B------:R-:W2:Y:S02]  /*557a0*/  LDL.LU R26, [R1+0x208] ;  /* 0x00020800011a7983 */ /* 0x000ea40000300800 */
[----:B------:R-:W2:Y:S02]  /*557b0*/  LDL.LU R27, [R1+0x20c] ;  /* 0x00020c00011b7983 */ /* 0x000ea40000300800 */
[----:B------:R-:W-:-:S02]  /*557c0*/  IMAD.MOV.U32 R15, RZ, RZ, R16 ;  /* 0x000000ffff0f7224 */ /* 0x000fc400078e0010 */
[----:B------:R-:W-:Y:S01]  /*557d0*/  IMAD.MOV.U32 R14, RZ, RZ, R17 ;  /* 0x000000ffff0e7224 */ /* 0x000fe200078e0011 */
[----:B------:R-:W2:Y:S01]  /*557e0*/  LDL.LU R16, [R1+0x3a0] ;  /* 0x0003a00001107983 */ /* 0x000ea20000300800 */
[----:B------:R-:W2:Y:S02]  /*557f0*/  LDL.LU R17, [R1+0x3a4] ;  /* 0x0003a40001117983 */ /* 0x000ea40000300800 */
        /* <DEDUP_REMOVED lines=10> */
[----:B--2---:R-:W-:Y:S02]  /*558a0*/  STL.64 [R1+0x10b0], R24 ;  /* 0x0010b01801007387 */ /* 0x004fe40000100a00 */
[----:B------:R-:W2:Y:S02]  /*558b0*/  LDL.LU.64 R10, [R1+0x1188] ;  /* 0x00118800010a7983 */ /* 0x000ea40000300a00 */
[----:B------:R-:W2:Y:S11]  /*558c0*/  LDL.LU.64 R8, [R1+0x1180] ;  /* 0x0011800001087983 */ /* 0x000eb60000300a00 */
[----:B------:R-:W-:Y:S06]  /*558d0*/  @!UPT UIADD3 URZ, URZ, URZ, URZ ;  /* 0x0000003f3f3ff290 */ /* 0x000fec000fffe03f */
        /* <DEDUP_REMOVED lines=19> */
[----:B------:R-:W-:Y:S02]  /*55a10*/  IMAD.MOV.U32 R26, RZ, RZ, R29 ;  /* 0x000000ffff1a7224 */ /* 0x000fe400078e001d */
[----:B------:R-:W-:Y:S01]  /*55a20*/  IMAD.MOV.U32 R27, RZ, RZ, R28 ;  /* 0x000000ffff1b7224 */ /* 0x000fe200078e001c */
[C---:B--2---:R-:W-:Y:S01]  /*55a30*/  HMMA.1688.F32.TF32 R8, R4.reuse, R10, R20 ;  /* 0x0000000a0408723c */ /* 0x044fe20000081014 */
[----:B------:R-:W2:Y:S01]  /*55a40*/  LDL.LU.64 R22, [R1+0x1148] ;  /* 0x0011480001167983 */ /* 0x000ea20000300a00 */
[----:B------:R-:W2:Y:S11]  /*55a50*/  LDL.LU.64 R20, [R1+0x1140] ;  /* 0x0011400001147983 */ /* 0x000eb60000300a00 */
[----:B------:R-:W-:Y:S10]  /*55a60*/  @!UPT UIADD3 URZ, URZ, URZ, URZ ;  /* 0x0000003f3f3ff290 */ /* 0x000ff4000fffe03f */
[----:B------:R1:W-:Y:S01]  /*55a70*/  STL.64 [R1+0x3e0], R8 ;  /* 0x0003e00801007387 */ /* 0x0003e20000100a00 */
[----:B------:R4:W-:Y:S03]  /*55a80*/  STL.64 [R1+0x3e8], R10 ;  /* 0x0003e80a01007387 */ /* 0x0009e60000100a00 */
[----:B-1----:R-:W2:Y:S02]  /*55a90*/  LDL.LU R8, [R1+0x300] ;  /* 0x0003000001087983 */ /* 0x002ea40000300800 */
[C---:B--2---:R-:W-:Y:S11]  /*55aa0*/  HMMA.1688.F32.TF32 R20, R4.reuse, R26, R20 ;  /* 0x0000001a0414723c */ /* 0x044ff60000081014 */
[----:B------:R-:W-:Y:S11]  /*55ab0*/  @!UPT UIADD3 URZ, URZ, URZ, URZ ;  /* 0x0000003f3f3ff290 */ /* 0x000ff6000fffe03f */
[----:B------:R-:W-:Y:S01]  /*55ac0*/  @!UPT UIADD3 URZ, URZ, URZ, URZ ;  /* 0x0000003f3f3ff290 */ /* 0x000fe2000fffe03f */
[----:B------:R1:W-:Y:S01]  /*55ad0*/  STL.64 [R1+0x3d0], R20 ;  /* 0x0003d01401007387 */ /* 0x0003e20000100a00 */
[----:B------:R2:W-:Y:S02]  /*55ae0*/  STL.64 [R1+0x3d8], R22 ;  /* 0x0003d81601007387 */ /* 0x0005e40000100a00 */
[----:B------:R-:W3:Y:S02]  /*55af0*/  LDL.LU R9, [R1+0x304] ;  /* 0x0003040001097983 */ /* 0x000ee40000300800 */
[----:B----4-:R-:W3:Y:S01]  /*55b00*/  LDL.LU R10, [R1+0x308] ;  /* 0x00030800010a7983 */ /* 0x010ee20000300800 */
[----:B------:R-:W3:Y:S04]  /*55b10*/  LDL.LU R11, [R1+0x30c] ;  /* 0x00030c00010b7983 */ /* 0x000ee80000300800 */
[----:B-1----:R-:W4:Y:S01]  /*55b20*/  LDL.LU R20, [R1+0x390] ;  /* 0x0003900001147983 */ /* 0x002f220000300800 */
[----:B------:R-:W4:Y:S02]  /*55b30*/  LDL.LU R21, [R1+0x394] ;  /* 0x0003940001157983 */ /* 0x000f240000300800 */
[----:B--2---:R-:W4:Y:S02]  /*55b40*/  LDL.LU R22, [R1+0x398] ;  /* 0x0003980001167983 */ /* 0x004f240000300800 */
[----:B------:R-:W4:Y:S01]  /*55b50*/  LDL.LU R23, [R1+0x39c] ;  /* 0x00039c0001177983 */ /* 0x000f220000300800 */
[----:B------:R1:W-:Y:S04]  /*55b60*/  STL.64 [R1+0x10c8], R26 ;  /* 0x0010c81a01007387 */ /* 0x0003e80000100a00 */
[----:B-1----:R-:W2:Y:S01]  /*55b70*/  LDL.64 R26, [R1+0x48] ;  /* 0x00004800011a7983 */ /* 0x002ea20000100a00 */
[----:B------:R-:W-:Y:S03]  /*55b80*/  HMMA.1688.F32.TF32 R16, R4, R14, R16 ;  /* 0x0000000e0410723c */ /* 0x000fe60000081010 */
[----:B--2---:R1:W-:Y:S02]  /*55b90*/  STL.64 [R1+0x10e0], R26 ;  /* 0x0010e01a01007387 */ /* 0x0043e40000100a00 */
[----:B-1----:R-:W-:-:S02]  /*55ba0*/  IMAD.MOV.U32 R26, RZ, RZ, R13 ;  /* 0x000000ffff1a7224 */ /* 0x002fc400078e000d */
[----:B------:R-:W-:-:S05]  /*55bb0*/  IMAD.MOV.U32 R27, RZ, RZ, R12 ;  /* 0x000000ffff1b7224 */ /* 0x000fca00078e000c */
[----:B------:R1:W-:Y:S04]  /*55bc0*/  STL.64 [R1+0x10f8], R26 ;  /* 0x0010f81a01007387 */ /* 0x0003e80000100a00 */
[----:B-1----:R-:W2:Y:S04]  /*55bd0*/  LDL.64 R26, [R1+0x68] ;  /* 0x00006800011a7983 */ /* 0x002ea80000100a00 */
[----:B--2---:R1:W-:Y:S04]  /*55be0*/  STL.64 [R1+0x1110], R26 ;  /* 0x0011101a01007387 */ /* 0x0043e80000100a00 */
[----:B-1----:R-:W2:Y:S01]  /*55bf0*/  LDL.64 R26, [R1+0x78] ;  /* 0x00007800011a7983 */ /* 0x002ea20000100a00 */
        /* <DEDUP_REMOVED lines=30> */
[----:B------:R-:W4:Y:S01]  /*55de0*/  LDL.LU R21, [R1+0x1128] ;  /* 0x0011280001157983 */ /* 0x000f220000300800 */
        /* <DEDUP_REMOVED lines=8> */
[----:B--2---:R-:W3:Y:S02]  /*55e70*/  LDL.LU R6, [R1+0x2f8] ;  /* 0x0002f80001067983 */ /* 0x004ee40000300800 */
[----:B------:R-:W3:Y:S02]  /*55e80*/  LDL.LU R7, [R1+0x2fc] ;  /* 0x0002fc0001077983 */ /* 0x000ee40000300800 */
[C---:B---3--:R-:W-:Y:S11]  /*55e90*/  HMMA.1688.F32.TF32 R4, R8.reuse, R26, R4 ;  /* 0x0000001a0804723c */ /* 0x048ff60000081004 */
        /* <DEDUP_REMOVED lines=47> */
[C---:B---3--:R-:W-:Y:S08]  /*56190*/  HMMA.1688.F32.TF32 R12, R8.reuse, R18, R12 ;  /* 0x00000012080c723c */ /* 0x048ff0000008100c */
[----:B--2---:R-:W-:Y:S11]  /*561a0*/  HMMA.1688.F32.TF32 R8, R8, R22, R24 ;  /* 0x000000160808723c */ /* 0x004ff60000081018 */
[----:B------:R-:W-:Y:S04]  /*561b0*/  @!UPT UIADD3 URZ, URZ, URZ, URZ ;  /* 0x0000003f3f3ff290 */ /* 0x000fe8000fffe03f */
[----:B------:R-:W-:Y:S01]  /*561c0*/  STL.64 [R1+0x2a0], R12 ;  /* 0x0002a00c01007387 */ /* 0x000fe20000100a00 */
[----:B------:R1:W-:Y:S03]  /*561d0*/  STL.64 [R1+0x2a8], R14 ;  /* 0x0002a80e01007387 */ /* 0x0003e60000100a00 */
[----:B-1----:R-:W2:Y:S01]  /*561e0*/  LDL.LU.64 R14, [R1+0x1088] ;  /* 0x00108800010e7983 */ /* 0x002ea20000300a00 */
[----:B------:R-:W2:Y:S02]  /*561f0*/  LDL.LU.64 R12, [R1+0x1080] ;  /* 0x00108000010c7983 */ /* 0x000ea40000300a00 */
[----:B------:R-:W-:Y:S02]  /*56200*/  STL.64 [R1+0x1018], R18 ;  /* 0x0010181201007387 */ /* 0x000fe40000100a00 */
[----:B------:R-:W3:Y:S01]  /*56210*/  LDL.LU R24, [R1+0x1b0] ;  /* 0x0001b00001187983 */ /* 0x000ee20000300800 */
[----:B------:R-:W-:Y:S01]  /*56220*/  STL.64 [R1+0x4b0], R8 ;  /* 0x0004b00801007387 */ /* 0x000fe20000100a00 */
[----:B------:R-:W-:Y:S02]  /*56230*/  STL.64 [R1+0x4b8], R10 ;  /* 0x0004b80a01007387 */ /* 0x000fe40000100a00 */
[----:B------:R-:W3:Y:S02]  /*56240*/  LDL.LU R25, [R1+0x1b4] ;  /* 0x0001b40001197983 */ /* 0x000ee40000300800 */
[----:B------:R-:W2:Y:S01]  /*56250*/  LDL.LU R26, [R1+0x1b8] ;  /* 0x0001b800011a7983 */ /* 0x000ea20000300800 */
[----:B------:R-:W2:Y:S04]  /*56260*/  LDL.LU R27, [R1+0x1bc] ;  /* 0x0001bc00011b7983 */ /* 0x000ea80000300800 */
[----:B--2---:R-:W-:Y:S01]  /*56270*/  STL.64 [R1+0x1028], R26 ;  /* 0x0010281a01007387 */ /* 0x004fe20000100a00 */
[----:B---3--:R1:W-:Y:S03]  /*56280*/  STL.64 [R1+0x1020], R24 ;  /* 0x0010201801007387 */ /* 0x0083e60000100a00 */
[----:B-1----:R-:W2:Y:S01]  /*56290*/  LDL.LU R24, [R1+0x1c0] ;  /* 0x0001c00001187983 */ /* 0x002ea20000300800 */
[----:B------:R-:W2:Y:S02]  /*562a0*/  LDL.LU R25, [R1+0x1c4] ;  /* 0x0001c40001197983 */ /* 0x000ea40000300800 */
[----:B------:R-:W3:Y:S02]  /*562b0*/  LDL.LU R26, [R1+0x1c8] ;  /* 0x0001c800011a7983 */ /* 0x000ee40000300800 */
[----:B------:R-:W3:Y:S02]  /*562c0*/  LDL.LU R27, [R1+0x1cc] ;  /* 0x0001cc00011b7983 */ /* 0x000ee40000300800 */
[----:B---3--:R1:W-:Y:S01]  /*562d0*/  STL.64 [R1+0x1038], R26 ;  /* 0x0010381a01007387 */ /* 0x0083e20000100a00 */
[----:B--2---:R-:W-:Y:S03]  /*562e0*/  STL.64 [R1+0x1030], R24 ;  /* 0x0010301801007387 */ /* 0x004fe60000100a00 */
[----:B-1----:R-:W2:Y:S04]  /*562f0*/  LDL.64 R26, [R1+0x58] ;  /* 0x00005800011a7983 */ /* 0x002ea80000100a00 */
[----:B--2---:R1:W-:Y:S01]  /*56300*/  STL.64 [R1+0x1048], R26 ;  /* 0x0010481a01007387 */ /* 0x0043e20000100a00 */
[----:B------:R2:W-:Y:S02]  /*56310*/  STL.64 [R1+0x1008], R22 ;  /* 0x0010081601007387 */ /* 0x0005e40000100a00 */
[----:B----4-:R3:W-:Y:S02]  /*56320*/  STL [R1+0x1000], R21 ;  /* 0x0010001501007387 */ /* 0x0107e40000100800 */
[----:B-1----:R-:W-:-:S02]  /*56330*/  IMAD.MOV.U32 R26, RZ, RZ, R7 ;  /* 0x000000ffff1a7224 */ /* 0x002fc400078e0007 */
[----:B------:R-:W-:Y:S02]  /*56340*/  IMAD.MOV.U32 R27, RZ, RZ, R6 ;  /* 0x000000ffff1b7224 */ /* 0x000fe400078e0006 */
[----:B--2---:R-:W-:Y:S02]  /*56350*/  IMAD.MOV.U32 R22, RZ, RZ, R17 ;  /* 0x000000ffff167224 */ /* 0x004fe400078e0011 */
[----:B------:R-:W-:Y:S01]  /*56360*/  IMAD.MOV.U32 R23, RZ, RZ, R16 ;  /* 0x000000ffff177224 */ /* 0x000fe200078e0010 */
[----:B------:R-:W-:Y:S04]  /*56370*/  STL.64 [R1+0x1060], R26 ;  /* 0x0010601a01007387 */ /* 0x000fe80000100a00 */
[----:B------:R1:W-:Y:S02]  /*56380*/  STL.64 [R1+0x1040], R22 ;  /* 0x0010401601007387 */ /* 0x0003e40000100a00 */
[----:B------:R-:W2:Y:S02]  /*56390*/  LDL.LU R20, [R1+0x1d0] ;  /* 0x0001d00001147983 */ /* 0x000ea40000300800 */
[----:B---3--:R-:W2:Y:S01]  /*563a0*/  LDL.LU R21, [R1+0x1d4] ;  /* 0x0001d40001157983 */ /* 0x008ea20000300800 */
[----:B-1----:R-:W3:Y:S01]  /*563b0*/  LDL.LU R22, [R1+0x1d8] ;  /* 0x0001d80001167983 */ /* 0x002ee20000300800 */
[----:B------:R-:W3:Y:S03]  /*563c0*/  LDL.LU R23, [R1+0x1dc] ;  /* 0x0001dc0001177983 */ /* 0x000ee60000300800 */
        /* <DEDUP_REMOVED lines=15> */
[----:B------:R-:W4:Y:S02]  /*564c0*/  LDL.LU R4, [R1] ;  /* 0x0000000001047983 */ /* 0x000f240000300800 */
        /* <DEDUP_REMOVED lines=8> */
[----:B------:R-:W-:-:S02]  /*56550*/  IMAD.MOV.U32 R7, RZ, RZ, R3 ;  /* 0x000000ffff077224 */ /* 0x000fc400078e0003 */
[----:B------:R-:W2:Y:S01]  /*56560*/  LDL.LU R3, [R1+0x1078] ;  /* 0x0010780001037983 */ /* 0x000ea20000300800 */
[----:B------:R-:W2:Y:S02]  /*56570*/  LDL.LU R16, [R1+0x1a0] ;  /* 0x0001a00001107983 */ /* 0x000ea40000300800 */
[----:B------:R-:W2:Y:S02]  /*56580*/  LDL.LU R17, [R1+0x1a4] ;  /* 0x0001a40001117983 */ /* 0x000ea40000300800 */
[----:B------:R-:W2:Y:S01]  /*56590*/  LDL.LU R18, [R1+0x1a8] ;  /* 0x0001a80001127983 */ /* 0x000ea20000300800 */
[----:B------:R-:W2:Y:S01]  /*565a0*/  LDL.LU R19, [R1+0x1ac] ;  /* 0x0001ac0001137983 */ /* 0x000ea20000300800 */
[C---:B------:R-:W-:Y:S03]  /*565b0*/  HMMA.1688.F32.TF32 R24, R12.reuse, R26, R20 ;  /* 0x0000001a0c18723c */ /* 0x040fe60000081014 */
[----:B----4-:R-:W-:Y:S01]  /*565c0*/  STL.64 [R1+0xf78], R6 ;  /* 0x000f780601007387 */ /* 0x010fe20000100a00 */
[----:B--2---:R1:W-:Y:S03]  /*565d0*/  STL.64 [R1+0xf70], R4 ;  /* 0x000f700401007387 */ /* 0x0043e60000100a00 */
[----:B-1----:R-:W2:Y:S01]  /*565e0*/  LDL.LU R4, [R1+0xa0] ;  /* 0x0000a00001047983 */ /* 0x002ea20000300800 */
[----:B------:R-:W2:Y:S02]  /*565f0*/  LDL.LU R5, [R1+0xa4] ;  /* 0x0000a40001057983 */ /* 0x000ea40000300800 */
[----:B------:R-:W4:Y:S02]  /*56600*/  LDL.LU R6, [R1+0xa8] ;  /* 0x0000a80001067983 */ /* 0x000f240000300800 */
[----:B------:R-:W4:Y:S02]  /*56610*/  LDL.LU R7, [R1+0xac] ;  /* 0x0000ac0001077983 */ /* 0x000f240000300800 */
[----:B----4-:R1:W-:Y:S01]  /*56620*/  STL.64 [R1+0xf88], R6 ;  /* 0x000f880601007387 */ /* 0x0103e20000100a00 */
[----:B--2---:R-:W-:Y:S03]  /*56630*/  STL.64 [R1+0xf80], R4 ;  /* 0x000f800401007387 */ /* 0x004fe60000100a00 */
[----:B-1----:R-:W2:Y:S01]  /*56640*/  LDL.LU.64 R6, [R1+0x38] ;  /* 0x0000380001067983 */ /* 0x002ea20000300a00 */
[----:B------:R-:W4:Y:S02]  /*56650*/  LDL.LU.64 R22, [R1+0x1070] ;  /* 0x0010700001167983 */ /* 0x000f240000300a00 */
[----:B------:R-:W4:Y:S02]  /*56660*/  LDL.LU.64 R20, [R1+0x1068] ;  /* 0x0010680001147983 */ /* 0x000f240000300a00 */
[----:B------:R-:W-:Y:S01]  /*56670*/  STL.64 [R1+0x200], R24 ;  /* 0x0002001801007387 */ /* 0x000fe20000100a00 */
[----:B------:R1:W-:Y:S04]  /*56680*/  STL.64 [R1+0x208], R26 ;  /* 0x0002081a01007387 */ /* 0x0003e80000100a00 */
        /* <DEDUP_REMOVED lines=22> */
[----:B------:R4:W-:Y:S02]  /*567f0*/  STL.64 [R1+0x1d8], R22 ;  /* 0x0001d81601007387 */ /* 0x0009e40000100a00 */
[----:B--2---:R1:W-:Y:S01]  /*56800*/  STL.64 [R1+0xf98], R6 ;  /* 0x000f980601007387 */ /* 0x0043e20000100a00 */
[----:B----4-:R-:W-:Y:S01]  /*56810*/  HMMA.1688.F32.TF32 R20, R12, R6, R24 ;  /* 0x000000060c14723c */ /* 0x010fe20000081018 */
[----:B-1----:R-:W2:Y:S11]  /*56820*/  LDL.64 R6, [R1+0x48] ;  /* 0x0000480001067983 */ /* 0x002eb60000100a00 */
[----:B------:R-:W-:Y:S11]  /*56830*/  @!UPT UIADD3 URZ, URZ, URZ, URZ ;  /* 0x0000003f3f3ff290 */ /* 0x000ff6000fffe03f */
[----:B------:R1:W-:Y:S01]  /*56840*/  STL.64 [R1+0x1b0], R20 ;  /* 0x0001b01401007387 */ /* 0x0003e20000100a00 */
[----:B------:R4:W-:Y:S03]  /*56850*/  STL.64 [R1+0x1b8], R22 ;  /* 0x0001b81601007387 */ /* 0x0009e60000100a00 */
[----:B--2---:R2:W-:Y:S01]  /*56860*/  STL.64 [R1+0xfb0], R6 ;  /* 0x000fb00601007387 */ /* 0x0045e20000100a00 */
[----:B------:R-:W3:Y:S02]  /*56870*/  LDL.LU R24, [R1+0x100] ;  /* 0x0001000001187983 */ /* 0x000ee40000300800 */
[----:B------:R-:W3:Y:S02]  /*56880*/  LDL.LU R25, [R1+0x104] ;  /* 0x0001040001197983 */ /* 0x000ee40000300800 */
[----:B------:R-:W3:Y:S01]  /*56890*/  LDL.LU R26, [R1+0x108] ;  /* 0x00010800011a7983 */ /* 0x000ee20000300800 */
[----:B------:R-:W3:Y:S01]  /*568a0*/  LDL.LU R27, [R1+0x10c] ;  /* 0x00010c00011b7983 */ /* 0x000ee20000300800 */
[----:B-1----:R-:W3:Y:S02]  /*568b0*/  LDL.LU R20, [R1+0x190] ;  /* 0x0001900001147983 */ /* 0x002ee40000300800 */
[----:B------:R-:W3:Y:S02]  /*568c0*/  LDL.LU R21, [R1+0x194] ;  /* 0x0001940001157983 */ /* 0x000ee40000300800 */
[----:B----4-:R-:W3:Y:S01]  /*568d0*/  LDL.LU R22, [R1+0x198] ;  /* 0x0001980001167983 */ /* 0x010ee20000300800 */
[----:B------:R-:W3:Y:S01]  /*568e0*/  LDL.LU R23, [R1+0x19c] ;  /* 0x00019c0001177983 */ /* 0x000ee20000300800 */
[----:B--2---:R-:W-:-:S02]  /*568f0*/  IMAD.MOV.U32 R6, RZ, RZ, R5 ;  /* 0x000000ffff067224 */ /* 0x004fc400078e0005 */
[----:B------:R-:W-:-:S05]  /*56900*/  IMAD.MOV.U32 R7, RZ, RZ, R4 ;  /* 0x000000ffff077224 */ /* 0x000fca00078e0004 */
[----:B------:R1:W-:Y:S01]  /*56910*/  STL.64 [R1+0xfc8], R6 ;  /* 0x000fc80601007387 */ /* 0x0003e20000100a00 */
[----:B------:R-:W2:Y:S02]  /*56920*/  LDL.LU R4, [R1+0xe0] ;  /* 0x0000e00001047983 */ /* 0x000ea40000300800 */
[----:B------:R-:W2:Y:S01]  /*56930*/  LDL.LU R5, [R1+0xe4] ;  /* 0x0000e40001057983 */ /* 0x000ea20000300800 */
[----:B-1----:R-:W4:Y:S01]  /*56940*/  LDL.LU R6, [R1+0xe8] ;  /* 0x0000e80001067983 */ /* 0x002f220000300800 */
[----:B------:R-:W4:Y:S01]  /*56950*/  LDL.LU R7, [R1+0xec] ;  /* 0x0000ec0001077983 */ /* 0x000f220000300800 */
[----:B------:R-:W-:Y:S02]  /*56960*/  HMMA.1688.F32.TF32 R16, R12, R10, R16 ;  /* 0x0000000a0c10723c */ /* 0x000fe40000081010 */
[----:B----4-:R1:W-:Y:S01]  /*56970*/  STL.64 [R1+0xfd8], R6 ;  /* 0x000fd80601007387 */ /* 0x0103e20000100a00 */
[----:B--2---:R-:W-:Y:S03]  /*56980*/  STL.64 [R1+0xfd0], R4 ;  /* 0x000fd00401007387 */ /* 0x004fe60000100a00 */
[----:B-1----:R-:W2:Y:S11]  /*56990*/  LDL.64 R6, [R1+0x78] ;  /* 0x0000780001067983 */ /* 0x002eb60000100a00 */
[----:B------:R-:W-:Y:S06]  /*569a0*/  @!UPT UIADD3 URZ, URZ, URZ, URZ ;  /* 0x0000003f3f3ff290 */ /* 0x000fec000fffe03f */
[----:B------:R-:W-:Y:S02]  /*569b0*/  STL.64 [R1+0x1a0], R16 ;  /* 0x0001a01001007387 */ /* 0x000fe40000100a00 */
[----:B------:R1:W-:Y:S02]  /*569c0*/  STL.64 [R1+0x1a8], R18 ;  /* 0x0001a81201007387 */ /* 0x0003e40000100a00 */
[----:B-1----:R-:W3:Y:S01]  /*569d0*/  LDL.LU.64 R18, [R1+0x1018] ;  /* 0x0010180001127983 */ /* 0x002ee20000300a00 */
[----:B------:R1:W-:Y:S02]  /*569e0*/  STL.64 [R1+0xf90], R10 ;  /* 0x000f900a01007387 */ /* 0x0003e40000100a00 */
[----:B------:R-:W4:Y:S02]  /*569f0*/  LDL.LU R8, [R1+0xb0] ;  /* 0x0000b00001087983 */ /* 0x000f240000300800 */
[----:B------:R-:W4:Y:S01]  /*56a00*/  LDL.LU R9, [R1+0xb4] ;  /* 0x0000b40001097983 */ /* 0x000f220000300800 */
[----:B-1----:R-:W2:Y:S01]  /*56a10*/  LDL.LU R10, [R1+0xb8] ;  /* 0x0000b800010a7983 */ /* 0x002ea20000300800 */
[----:B------:R-:W-:-:S02]  /*56a20*/  IMAD.MOV.U32 R11, RZ, RZ, R3 ;  /* 0x000000ffff0b7224 */ /* 0x000fc400078e0003 */
[----:B------:R-:W3:Y:S03]  /*56a30*/  LDL.LU R3, [R1+0x1014] ;  /* 0x0010140001037983 */ /* 0x000ee60000300800 */
[----:B--2---:R-:W-:Y:S01]  /*56a40*/  STL.64 [R1+0xfa8], R10 ;  /* 0x000fa80a01007387 */ /* 0x004fe20000100a00 */
[----:B----4-:R1:W-:Y:S03]  /*56a50*/  STL.64 [R1+0xfa0], R8 ;  /* 0x000fa00801007387 */ /* 0x0103e60000100a00 */
[----:B-1----:R-:W2:Y:S01]  /*56a60*/  LDL.LU R8, [R1+0xc0] ;  /* 0x0000c00001087983 */ /* 0x002ea20000300800 */
[----:B------:R-:W2:Y:S02]  /*56a70*/  LDL.LU R9, [R1+0xc4] ;  /* 0x0000c40001097983 */ /* 0x000ea40000300800 */
[----:B------:R-:W4:Y:S02]  /*56a80*/  LDL.LU R10, [R1+0xc8] ;  /* 0x0000c800010a7983 */ /* 0x000f240000300800 */
[----:B------:R-:W4:Y:S01]  /*56a90*/  LDL.LU R11, [R1+0xcc] ;  /* 0x0000cc00010b7983 */ /* 0x000f220000300800 */
[C---:B---3--:R-:W-:Y:S01]  /*56aa0*/  HMMA.1688.F32.TF32 R20, R12.reuse, R18, R20 ;  /* 0x000000120c14723c */ /* 0x048fe20000081014 */
[----:B----4-:R1:W-:Y:S01]  /*56ab0*/  STL.64 [R1+0xfc0], R10 ;  /* 0x000fc00a01007387 */ /* 0x0103e20000100a00 */
[----:B--2---:R2:W-:Y:S02]  /*56ac0*/  STL.64 [R1+0xfb8], R8 ;  /* 0x000fb80801007387 */ /* 0x0045e40000100a00 */
[----:B-1----:R-:W-:Y:S01]  /*56ad0*/  IMAD.MOV.U32 R10, RZ, RZ, R3 ;  /* 0x000000ffff0a7224 */ /* 0x002fe200078e0003 */
[----:B--2---:R-:W2:Y:S01]  /*56ae0*/  LDL.LU R8, [R1+0xd0] ;  /* 0x0000d00001087983 */ /* 0x004ea20000300800 */
[----:B------:R-:W2:Y:S02]  /*56af0*/  LDL.LU R9, [R1+0xd4] ;  /* 0x0000d40001097983 */ /* 0x000ea40000300800 */
[----:B------:R-:W3:Y:S02]  /*56b00*/  LDL.LU R3, [R1+0x1010] ;  /* 0x0010100001037983 */ /* 0x000ee40000300800 */
[----:B------:R-:W4:Y:S02]  /*56b10*/  LDL.LU R11, [R1+0xdc] ;  /* 0x0000dc00010b7983 */ /* 0x000f240000300800 */
[----:B----4-:R-:W-:Y:S01]  /*56b20*/  STL.64 [R1+0xfe8], R10 ;  /* 0x000fe80a01007387 */ /* 0x010fe20000100a00 */
[----:B--2---:R1:W-:Y:S03]  /*56b30*/  STL.64 [R1+0xfe0], R8 ;  /* 0x000fe00801007387 */ /* 0x0043e60000100a00 */
[----:B-1----:R-:W2:Y:S01]  /*56b40*/  LDL.LU R8, [R1+0xf0] ;  /* 0x0000f00001087983 */ /* 0x002ea20000300800 */
[----:B------:R-:W2:Y:S02]  /*56b50*/  LDL.LU R9, [R1+0xf4] ;  /* 0x0000f40001097983 */ /* 0x000ea40000300800 */
[----:B------:R-:W2:Y:S04]  /*56b60*/  LDL.LU R10, [R1+0xf8] ;  /* 0x0000f800010a7983 */ /* 0x000ea80000300800 */
[----:B------:R-:W-:Y:S01]  /*56b70*/  STL.64 [R1+0x190], R20 ;  /* 0x0001901401007387 */ /* 0x000fe20000100a00 */
[----:B------:R1:W-:Y:S04]  /*56b80*/  STL.64 [R1+0x198], R22 ;  /* 0x0001981601007387 */ /* 0x0003e80000100a00 */
[----:B-1----:R-:W4:Y:S01]  /*56b90*/  LDL.LU.64 R22, [R1+0x1008] ;  /* 0x0010080001167983 */ /* 0x002f220000300a00 */
[----:B------:R-:W2:Y:S02]  /*56ba0*/  LDL.LU R21, [R1+0x1000] ;  /* 0x0010000001157983 */ /* 0x000ea40000300800 */
[----:B---3--:R-:W-:Y:S01]  /*56bb0*/  IMAD.MOV.U32 R11, RZ, RZ, R3 ;  /* 0x000000ffff0b7224 */ /* 0x008fe200078e0003 */
[----:B----4-:R-:W-:Y:S01]  /*56bc0*/  HMMA.1688.F32.TF32 R12, R12, R22, R24 ;  /* 0x000000160c0c723c */ /* 0x010fe20000081018 */
[----:B------:R-:W2:Y:S01]  /*56bd0*/  LDL.LU.64 R26, [R1+0xff8] ;  /* 0x000ff800011a7983 */ /* 0x000ea20000300a00 */
[----:B------:R-:W2:Y:S02]  /*56be0*/  LDL.LU.64 R24, [R1+0xff0] ;  /* 0x000ff00001187983 */ /* 0x000ea40000300a00 */
[----:B------:R-:W-:Y:S11]  /*56bf0*/  IMAD.MOV.U32 R16, RZ, RZ, R7 ;  /* 0x000000ffff107224 */ /* 0x000ff600078e0007 */
[----:B------:R-:W-:Y:S08]  /*56c00*/  @!UPT UIADD3 URZ, URZ, URZ, URZ ;  /* 0x0000003f3f3ff290 */ /* 0x000ff0000fffe03f */
[----:B------:R-:W-:Y:S01]  /*56c10*/  STL.64 [R1+0x100], R12 ;  /* 0x0001000c01007387 */ /* 0x000fe20000100a00 */
[----:B------:R1:W-:Y:S03]  /*56c20*/  STL.64 [R1+0x108], R14 ;  /* 0x0001080e01007387 */ /* 0x0003e60000100a00 */
[----:B-1----:R-:W3:Y:S01]  /*56c30*/  LDL.LU.64 R14, [R1+0x68] ;  /* 0x00006800010e7983 */ /* 0x002ee20000300a00 */
        /* <DEDUP_REMOVED lines=8> */
[----:B------:R-:W3:Y:S02]  /*56cc0*/  LDL.LU.64 R4, [R1+0xfd0] ;  /* 0x000fd00001047983 */ /* 0x000ee40000300a00 */
[C---:B---3--:R-:W-:Y:S11]  /*56cd0*/  HMMA.1688.F32.TF32 R4, R24.reuse, R14, R4 ;  /* 0x0000000e1804723c */ /* 0x048ff60000081004 */
[----:B------:R-:W-:Y:S11]  /*56ce0*/  @!UPT UIADD3 URZ, URZ, URZ, URZ ;  /* 0x0000003f3f3ff290 */ /* 0x000ff6000fffe03f */
[----:B------:R-:W-:Y:S01]  /*56cf0*/  @!UPT UIADD3 URZ, URZ, URZ, URZ ;  /* 0x0000003f3f3ff290 */ /* 0x000fe2000fffe03f */
        /* <DEDUP_REMOVED lines=30> */
[----:B------:R-:W-:Y:S01]  /*56ee0*/  STL.64 [R1+0xa0], R4 ;  /* 0x0000a00401007387 */ /* 0x000fe20000100a00 */
[----:B------:R1:W-:Y:S03]  /*56ef0*/  STL.64 [R1+0xa8], R6 ;  /* 0x0000a80601007387 */ /* 0x0003e60000100a00 */
[----:B-1----:R-:W2:Y:S01]  /*56f00*/  LDL.LU.64 R6, [R1+0xf78] ;  /* 0x000f780001067983 */ /* 0x002ea20000300a00 */
        /* <DEDUP_REMOVED lines=8> */
[----:B------:R-:W3:Y:S02]  /*56f90*/  LDL.LU R8, [R1+0xdbc] ;  /* 0x000dbc0001087983 */ /* 0x000ee40000300800 */
[----:B------:R-:W-:Y:S01]  /*56fa0*/  STL.64 [R1+0xee8], R18 ;  /* 0x000ee81201007387 */ /* 0x000fe20000100a00 */
[----:B--2---:R-:W-:Y:S11]  /*56fb0*/  HMMA.1688.F32.TF32 R24, R24, R22, R4 ;  /* 0x000000161818723c */ /* 0x004ff60000081004 */
[----:B------:R-:W-:Y:S11]  /*56fc0*/  @!UPT UIADD3 URZ, URZ, URZ, URZ ;  /* 0x0000003f3f3ff290 */ /* 0x000ff6000fffe03f */
[----:B------:R-:W-:Y:S01]  /*56fd0*/  @!UPT UIADD3 URZ, URZ, URZ, URZ ;  /* 0x0000003f3f3ff290 */ /* 0x000fe2000fffe03f */
[----:B------:R-:W-:Y:S01]  /*56fe0*/  STL.64 [R1], R24 ;  /* 0x0000001801007387 */ /* 0x000fe20000100a00 */
[----:B------:R-:W-:Y:S02]  /*56ff0*/  STL.64 [R1+0x8], R26 ;  /* 0x0000081a01007387 */ /* 0x000fe40000100a00 */
[----:B------:R-:W2:Y:S02]  /*57000*/  LDL.LU R9, [R1+0xdb4] ;  /* 0x000db40001097983 */ /* 0x000ea40000300800 */
[----:B------:R1:W-:Y:S01]  /*57010*/  STL.64 [R1+0xf18], R22 ;  /* 0x000f181601007387 */ /* 0x0003e20000100a00 */
[----:B------:R4:W-:Y:S01]  /*57020*/  STL [R1+0xf10], R21 ;  /* 0x000f101501007387 */ /* 0x0009e20000100800 */
[----:B------:R1:W-:Y:S03]  /*57030*/  STL [R1+0xf58], R20 ;  /* 0x000f581401007387 */ /* 0x0003e60000100800 */
[----:B-1----:R-:W2:Y:S01]  /*57040*/  LDL.LU R22, [R1+0xda4] ;  /* 0x000da40001167983 */ /* 0x002ea20000300800 */
[----:B----4-:R-:W4:Y:S01]  /*57050*/  LDL.LU R21, [R1+0xdb0] ;  /* 0x000db00001157983 */ /* 0x010f220000300800 */
[----:B---3--:R-:W-:-:S05]  /*57060*/  IADD3 R8, P2, R8, UR15, RZ ;  /* 0x0000000f08087c10 */ /* 0x008fca000ff5e0ff */
[----:B------:R-:W-:Y:S01]  /*57070*/  STL [R1+0xdbc], R8 ;  /* 0x000dbc0801007387 */ /* 0x000fe20000100800 */
[----:B------:R-:W-:-:S05]  /*57080*/  IMAD.MOV.U32 R7, RZ, RZ, 0x7f ;  /* 0x0000007fff077424 */ /* 0x000fca00078e00ff */
[----:B------:R-:W-:-:S04]  /*57090*/  IADD3 R7, R7, c[0x0][0x180], RZ ;  /* 0x0000600007077a10 */ /* 0x000fc80007ffe0ff */
[----:B------:R-:W-:-:S04]  /*570a0*/  SHF.R.S32.HI R3, RZ, 0x1f, R7 ;  /* 0x0000001fff037819 */ /* 0x000fc80000011407 */
[----:B------:R-:W-:Y:S01]  /*570b0*/  LEA.HI R3, R3, R7, RZ, 0x7 ;  /* 0x0000000703037211 */ /* 0x000fe200078f38ff */
[----:B------:R-:W1:Y:S01]  /*570c0*/  S2R R12, SR_TID.X ;  /* 0x00000000000c7919 */ /* 0x000e620000002100 */
[----:B------:R-:W-:Y:S01]  /*570d0*/  UIADD3 UR8, UR8, 0x1, URZ ;  /* 0x0000000108087890 */ /* 0x000fe2000fffe03f */
[----:B------:R-:W-:Y:S01]  /*570e0*/  IMAD.MOV.U32 R17, RZ, RZ, R14 ;  /* 0x000000ffff117224 */ /* 0x000fe200078e000e */
[----:B------:R-:W-:Y:S01]  /*570f0*/  SHF.R.S32.HI R3, RZ, 0x7, R3 ;  /* 0x00000007ff037819 */ /* 0x000fe20000011403 */
[----:B------:R-:W-:Y:S01]  /*57100*/  UIMAD UR6, UR4, -0x80, UR7 ;  /* 0xffffff80040678a4 */ /* 0x000fe2000f8e0207 */
[----:B------:R-:W-:Y:S02]  /*57110*/  LDS R7, [R2+0x9f380] ;  /* 0x09f3800002077984 */ /* 0x000fe40000000800 */
[----:B------:R-:W-:-:S04]  /*57120*/  IADD3 R3, R3, -0x2, RZ ;  /* 0xfffffffe03037810 */ /* 0x000fc80007ffe0ff */
[----:B------:R-:W-:Y:S02]  /*57130*/  ISETP.LE.AND P1, PT, R3, UR4, PT ;  /* 0x0000000403007c0c */ /* 0x000fe4000bf23270 */
[----:B------:R-:W3:Y:S01]  /*57140*/  S2R R3, SR_TID.X ;  /* 0x0000000000037919 */ /* 0x000ee20000002100 */
[----:B------:R-:W-:-:S04]  /*57150*/  UISETP.GT.AND UP0, UPT, UR8, 0x1, UPT ;  /* 0x000000010800788c */ /* 0x000fc8000bf04270 */
[----:B------:R-:W-:Y:S01]  /*57160*/  USEL UR8, UR8, URZ, !UP0 ;  /* 0x0000003f08087287 */ /* 0x000fe2000c000000 */
[----:B---3--:R-:W-:Y:S02]  /*57170*/  LOP3.LUT R5, R3, 0xff, RZ, 0xc0, !PT ;  /* 0x000000ff03057812 */ /* 0x008fe400078ec0ff */
[----:B------:R-:W-:-:S03]  /*57180*/  SHF.R.S32.HI R6, RZ, 0x8, R3 ;  /* 0x00000008ff067819 */ /* 0x000fc60000011403 */
[----:B------:R-:W-:Y:S01]  /*57190*/  IMAD.SHL.U32 R5, R5, 0x4, RZ ;  /* 0x0000000405057824 */ /* 0x000fe200078e00ff */
[----:B------:R-:W-:Y:S02]  /*571a0*/  SGXT R6, R6, 0x1 ;  /* 0x000000010606781a */ /* 0x000fe40000000200 */
[----:B--2---:R-:W-:-:S05]  /*571b0*/  IADD3.X R9, R9, UR9, RZ, P2, !PT ;  /* 0x0000000909097c10 */ /* 0x004fca00097fe4ff */
[----:B------:R-:W-:Y:S01]  /*571c0*/  STL [R1+0xdb4], R9 ;  /* 0x000db40901007387 */ /* 0x000fe20000100800 */
[----:B------:R-:W2:Y:S02]  /*571d0*/  LDL.LU R20, [R1+0xd94] ;  /* 0x000d940001147983 */ /* 0x000ea40000300800 */
[----:B------:R-:W3:Y:S01]  /*571e0*/  LDL.LU R18, [R1+0xda0] ;  /* 0x000da00001127983 */ /* 0x000ee20000300800 */
[----:B------:R-:W-:Y:S01]  /*571f0*/  LOP3.LUT R5, R5, 0x420, R6, 0x78, !PT ;  /* 0x0000042005057812 */ /* 0x000fe200078e7806 */
[----:B------:R-:W-:Y:S01]  /*57200*/  IMAD.U32 R3, RZ, RZ, UR8 ;  /* 0x00000008ff037e24 */ /* 0x000fe2000f8e00ff */
[----:B-1----:R-:W-:Y:S01]  /*57210*/  SHF.R.U32.HI R14, RZ, 0x8, R12 ;  /* 0x00000008ff0e7819 */ /* 0x002fe2000001160c */
[----:B------:R-:W-:Y:S02]  /*57220*/  LDS R6, [R0+0x9f380] ;  /* 0x09f3800000067984 */ /* 0x000fe40000000800 */
[----:B------:R-:W-:Y:S02]  /*57230*/  IMAD R3, R3, 0x20000, R5 ;  /* 0x0002000003037824 */ /* 0x000fe400078e0205 */
[----:B------:R-:W1:Y:S01]  /*57240*/  S2R R5, SR_TID.X ;  /* 0x0000000000057919 */ /* 0x000e620000002100 */
[----:B------:R-:W-:-:S04]  /*57250*/  SGXT.U32 R14, R14, 0x1 ;  /* 0x000000010e0e781a */ /* 0x000fc80000000000 */
[----:B------:R-:W-:-:S04]  /*57260*/  ISETP.GE.AND P0, PT, R14, UR6, PT ;  /* 0x000000060e007c0c */ /* 0x000fc8000bf06270 */
[----:B------:R-:W-:-:S04]  /*57270*/  SEL R4, RZ, 0x4, P0 ;  /* 0x00000004ff047807 */ /* 0x000fc80000000000 */
[----:B------:R-:W-:-:S04]  /*57280*/  SEL R4, R4, RZ, !P1 ;  /* 0x000000ff04047207 */ /* 0x000fc80004800000 */
[----:B------:R-:W-:Y:S02]  /*57290*/  ISETP.NE.U32.AND P0, PT, R4, RZ, PT ;  /* 0x000000ff0400720c */ /* 0x000fe40003f05070 */
[----:B------:R-:W-:Y:S01]  /*572a0*/  LDS R4, [R0+0x9e380] ;  /* 0x09e3800000047984 */ /* 0x000fe20000000800 */
[----:B-1----:R-:W-:-:S03]  /*572b0*/  SHF.R.U32.HI R19, RZ, 0x8, R5 ;  /* 0x00000008ff137819 */ /* 0x002fc60000011605 */
[----:B------:R1:W2:Y:S01]  /*572c0*/  LDS R5, [R2+0x9e380] ;  /* 0x09e3800002057984 */ /* 0x0002a20000000800 */
[----:B------:R-:W-:Y:S01]  /*572d0*/  BAR.SYNC.DEFER_BLOCKING 0x0 ;  /* 0x0000000000007b1d */ /* 0x000fe20000010000 */
[----:B----4-:R-:W-:Y:S01]  /*572e0*/  IADD3 R21, P2, R21, UR15, RZ ;  /* 0x0000000f15157c10 */ /* 0x010fe2000ff5e0ff */
[----:B------:R-:W-:Y:S02]  /*572f0*/  IMAD.MOV.U32 R13, RZ, RZ, R15 ;  /* 0x000000ffff0d7224 */ /* 0x000fe400078e000f */
[----:B------:R-:W-:Y:S01]  /*57300*/  IMAD.MOV.U32 R15, RZ, RZ, R10 ;  /* 0x000000ffff0f7224 */ /* 0x000fe200078e000a */
[----:B------:R-:W-:Y:S02]  /*57310*/  IADD3 R10, R3, 0x100000, RZ ;  /* 0x00100000030a7810 */ /* 0x000fe40007ffe0ff */
[----:B------:R-:W-:Y:S01]  /*57320*/  IADD3.X R22, R22, UR9, RZ, P2, !PT ;  /* 0x0000000916167c10 */ /* 0x000fe200097fe4ff */
[----:B------:R-:W-:Y:S04]  /*57330*/  STL [R1+0xdb0], R21 ;  /* 0x000db01501007387 */ /* 0x000fe80000100800 */
[----:B------:R-:W-:Y:S01]  /*57340*/  STL [R1+0xda4], R22 ;  /* 0x000da41601007387 */ /* 0x000fe20000100800 */
[----:B------:R-:W-:-:S04]  /*57350*/  SGXT.U32 R19, R19, 0x1 ;  /* 0x000000011313781a */ /* 0x000fc80000000000 */
[----:B------:R-:W-:Y:S01]  /*57360*/  LOP3.LUT R19, R19, 0x4, RZ, 0xfc, !PT ;  /* 0x0000000413137812 */ /* 0x000fe200078efcff */
[----:B------:R-:W-:Y:S01]  /*57370*/  @!PT LDS RZ, [RZ] ;  /* 0x00000000fffff984 */ /* 0x000fe20000000800 */
[----:B------:R-:W-:Y:S01]  /*57380*/  @!PT LDS RZ, [RZ] ;  /* 0x00000000fffff984 */ /* 0x000fe20000000800 */
[----:B------:R-:W-:Y:S01]  /*57390*/  @!PT LDS RZ, [RZ] ;  /* 0x00000000fffff984 */ /* 0x000fe20000000800 */
[----:B------:R4:W-:Y:S04]  /*573a0*/  LDGSTS.E [R10+-0x80000], [R8.64], P0 ;  /* 0x80000000080a7fae */ /* 0x0009e8000812184c */
[----:B----4-:R-:W4:Y:S01]  /*573b0*/  LDL.LU R10, [R1+0xd84] ;  /* 0x000d8400010a7983 */ /* 0x010f220000300800 */
[----:B-1----:R-:W4:Y:S01]  /*573c0*/  LDL.LU R2, [R1+0xd90] ;  /* 0x000d900001027983 */ /* 0x002f220000300800 */
[----:B------:R-:W-:-:S04]  /*573d0*/  ISETP.GE.AND P0, PT, R19, UR6, PT ;  /* 0x0000000613007c0c */ /* 0x000fc8000bf06270 */
[----:B------:R-:W-:-:S04]  /*573e0*/  SEL R0, RZ, 0x4, P0 ;  /* 0x00000004ff007807 */ /* 0x000fc80000000000 */
[----:B------:R-:W-:-:S04]  /*573f0*/  SEL R0, R0, RZ, !P1 ;  /* 0x000000ff00007207 */ /* 0x000fc80004800000 */
[----:B------:R-:W-:Y:S01]  /*57400*/  ISETP.NE.U32.AND P0, PT, R0, RZ, PT ;  /* 0x000000ff0000720c */ /* 0x000fe20003f05070 */
[----:B------:R-:W-:Y:S02]  /*57410*/  IADD3 R0, R3, 0x100000, RZ ;  /* 0x0010000003007810 */ /* 0x000fe40007ffe0ff */
[----:B------:R-:W-:Y:S02]  /*57420*/  IMAD.MOV.U32 R8, RZ, RZ, R21 ;  /* 0x000000ffff087224 */ /* 0x000fe400078e0015 */
[----:B------:R-:W-:-:S08]  /*57430*/  IMAD.MOV.U32 R9, RZ, RZ, R22 ;  /* 0x000000ffff097224 */ /* 0x000fd000078e0016 */
[----:B------:R1:W-:Y:S01]  /*57440*/  LDGSTS.E [R0+-0x7f000], [R8.64], P0 ;  /* 0x8100000008007fae */ /* 0x0003e2000812184c */
[----:B---3--:R-:W-:-:S04]  /*57450*/  IADD3 R18, P2, R18, UR15, RZ ;  /* 0x0000000f12127c10 */ /* 0x008fc8000ff5e0ff */
[----:B--2---:R-:W-:Y:S01]  /*57460*/  IADD3.X R20, R20, UR9, RZ, P2, !PT ;  /* 0x0000000914147c10 */ /* 0x004fe200097fe4ff */
[----:B------:R-:W-:Y:S01]  /*57470*/  STL [R1+0xda0], R18 ;  /* 0x000da01201007387 */ /* 0x000fe20000100800 */
[----:B-1----:R-:W-:-:S03]  /*57480*/  IMAD.MOV.U32 R8, RZ, RZ, R18 ;  /* 0x000000ffff087224 */ /* 0x002fc600078e0012 */
[----:B------:R1:W-:Y:S01]  /*57490*/  STL [R1+0xd94], R20 ;  /* 0x000d941401007387 */ /* 0x0003e20000100800 */
[----:B------:R-:W-:-:S03]  /*574a0*/  IMAD.MOV.U32 R9, RZ, RZ, R20 ;  /* 0x000000ffff097224 */ /* 0x000fc600078e0014 */
[----:B-1----:R-:W2:Y:S01]  /*574b0*/  LDL.LU R20, [R1+0xd74] ;  /* 0x000d740001147983 */ /* 0x002ea20000300800 */
[----:B------:R-:W3:Y:S03]  /*574c0*/  LDL.LU R18, [R1+0xd80] ;  /* 0x000d800001127983 */ /* 0x000ee60000300800 */
[----:B------:R-:W1:Y:S02]  /*574d0*/  S2R R19, SR_TID.X ;  /* 0x0000000000137919 */ /* 0x000e640000002100 */
[----:B-1----:R-:W-:-:S04]  /*574e0*/  SHF.R.U32.HI R19, RZ, 0x8, R19 ;  /* 0x00000008ff137819 */ /* 0x002fc80000011613 */
[----:B------:R-:W-:-:S04]  /*574f0*/  SGXT.U32 R19, R19, 0x1 ;  /* 0x000000011313781a */ /* 0x000fc80000000000 */
[----:B------:R-:W-:-:S04]  /*57500*/  LOP3.LUT R19, R19, 0x8, RZ, 0xfc, !PT ;  /* 0x0000000813137812 */ /* 0x000fc800078efcff */
[----:B------:R-:W-:Y:S02]  /*57510*/  ISETP.GE.AND P0, PT, R19, UR6, PT ;  /* 0x0000000613007c0c */ /* 0x000fe4000bf06270 */
[----:B------:R-:W1:Y:S02]  /*57520*/  S2R R19, SR_TID.X ;  /* 0x0000000000137919 */ /* 0x000e640000002100 */
[----:B------:R-:W-:-:S04]  /*57530*/  SEL R0, RZ, 0x4, P0 ;  /* 0x00000004ff007807 */ /* 0x000fc80000000000 */
[----:B------:R-:W-:-:S04]  /*57540*/  SEL R0, R0, RZ, !P1 ;  /* 0x000000ff00007207 */ /* 0x000fc80004800000 */
[----:B------:R-:W-:Y:S02]  /*57550*/  ISETP.NE.U32.AND P0, PT, R0, RZ, PT ;  /* 0x000000ff0000720c */ /* 0x000fe40003f05070 */
[----:B----4-:R-:W-:Y:S01]  /*57560*/  IADD3 R2, P2, R2, UR15, RZ ;  /* 0x0000000f02027c10 */ /* 0x010fe2000ff5e0ff */
[----:B------:R-:W-:-:S03]  /*57570*/  IADD3 R0, R3, 0x100000, RZ ;  /* 0x0010000003007810 */ /* 0x000fc60007ffe0ff */
[----:B------:R-:W-:Y:S01]  /*57580*/  IADD3.X R10, R10, UR9, RZ, P2, !PT ;  /* 0x000000090a0a7c10 */ /* 0x000fe200097fe4ff */
[----:B------:R-:W-:Y:S04]  /*57590*/  STL [R1+0xd90], R2 ;  /* 0x000d900201007387 */ /* 0x000fe80000100800 */
[----:B------:R4:W-:Y:S04]  /*575a0*/  STL [R1+0xd84], R10 ;  /* 0x000d840a01007387 */ /* 0x0009e80000100800 */
[----:B------:R4:W-:Y:S01]  /*575b0*/  LDGSTS.E [R0+-0x7e000], [R8.64], P0 ;  /* 0x8200000008007fae */ /* 0x0009e2000812184c */
[----:B-1----:R-:W-:-:S04]  /*575c0*/  SHF.R.U32.HI R19, RZ, 0x8, R19 ;  /* 0x00000008ff137819 */ /* 0x002fc80000011613 */
[----:B------:R-:W-:Y:S01]  /*575d0*/  SGXT.U32 R19, R19, 0x1 ;  /* 0x000000011313781a */ /* 0x000fe20000000000 */
[----:B----4-:R-:W-:Y:S02]  /*575e0*/  IMAD.MOV.U32 R9, RZ, RZ, R10 ;  /* 0x000000ffff097224 */ /* 0x010fe400078e000a */
[----:B------:R-:W-:Y:S01]  /*575f0*/  IMAD.MOV.U32 R8, RZ, RZ, R2 ;  /* 0x000000ffff087224 */ /* 0x000fe200078e0002 */
[----:B------:R-:W4:Y:S01]  /*57600*/  LDL.LU R10, [R1+0xd64] ;  /* 0x000d6400010a7983 */ /* 0x000f220000300800 */
[----:B------:R-:W4:Y:S01]  /*57610*/  LDL.LU R2, [R1+0xd70] ;  /* 0x000d700001027983 */ /* 0x000f220000300800 */
[----:B------:R-:W-:-:S04]  /*57620*/  LOP3.LUT R19, R19, 0xc, RZ, 0xfc, !PT ;  /* 0x0000000c13137812 */ /* 0x000fc800078efcff */
[----:B------:R-:W-:-:S04]  /*57630*/  ISETP.GE.AND P0, PT, R19, UR6, PT ;  /* 0x0000000613007c0c */ /* 0x000fc8000bf06270 */
[----:B------:R-:W-:-:S04]  /*57640*/  SEL R0, RZ, 0x4, P0 ;  /* 0x00000004ff007807 */ /* 0x000fc80000000000 */
[----:B------:R-:W-:-:S04]  /*57650*/  SEL R0, R0, RZ, !P1 ;  /* 0x000000ff00007207 */ /* 0x000fc80004800000 */
[----:B------:R-:W-:Y:S01]  /*57660*/  ISETP.NE.U32.AND P0, PT, R0, RZ, PT ;  /* 0x000000ff0000720c */ /* 0x000fe20003f05070 */
[----:B------:R-:W-:Y:S11]  /*57670*/  IADD3 R0, R3, 0x100000, RZ ;  /* 0x0010000003007810 */ /* 0x000ff60007ffe0ff */
[----:B------:R-:W-:Y:S01]  /*57680*/  @!UPT UIADD3 URZ, URZ, URZ, URZ ;  /* 0x0000003f3f3ff290 */ /* 0x000fe2000fffe03f */
        /* <DEDUP_REMOVED lines=17> */
[----:B------:R-:W-:Y:S01]  /*577a0*/  ISETP.NE.U32.AND P0, PT, R0, RZ, PT ;  /* 0x000000ff0000720c */ /* 0x000fe20003f05070 */
[----:B------:R-:W-:Y:S01]  /*577b0*/  IADD3 R0, R3, 0x100000, RZ ;  /* 0x0010000003007810 */ /* 0x000fe20007ffe0ff */
[----:B----4-:R-:W-:-:S04]  /*577c0*/  IADD3 R2, P2, R2, UR15, RZ ;  /* 0x0000000f02027c10 */ /* 0x010fc8000ff5e0ff */
[----:B------:R-:W-:-:S07]  /*577d0*/  IADD3.X R10, R10, UR9, RZ, P2, !PT ;  /* 0x000000090a0a7c10 */ /* 0x000fce00097fe4ff */
[----:B------:R4:W-:Y:S04]  /*577e0*/  LDGSTS.E [R0+-0x7c000], [R8.64], P0 ;  /* 0x8400000008007fae */ /* 0x0009e8000812184c */
[----:B------:R-:W-:Y:S01]  /*577f0*/  STL [R1+0xd70], R2 ;  /* 0x000d700201007387 */ /* 0x000fe20000100800 */
[----:B------:R4:W-:Y:S01]  /*57800*/  STL [R1+0xd64], R10 ;  /* 0x000d640a01007387 */ /* 0x0009e20000100800 */
        /* <DEDUP_REMOVED lines=444> */
[----:B-1----:R-:W-:Y:S01]  /*593d0*/  SHF.R.U32.HI R19, RZ, 0x8, R19 ;  /* 0x00000008ff137819 */ /* 0x002fe20000011613 */
[----:B----4-:R-:W-:Y:S02]  /*593e0*/  IMAD.MOV.U32 R9, RZ, RZ, R10 ;  /* 0x000000ffff097224 */ /* 0x010fe400078e000a */
[----:B------:R-:W-:Y:S01]  /*593f0*/  IMAD.MOV.U32 R8, RZ, RZ, R2 ;  /* 0x000000ffff087224 */ /* 0x000fe200078e0002 */
[----:B------:R-:W4:Y:S01]  /*59400*/  LDL.LU R10, [R1+0xbc8] ;  /* 0x000bc800010a7983 */ /* 0x000f220000300800 */
[----:B------:R-:W4:Y:S01]  /*59410*/  LDL.LU R2, [R1+0xbcc] ;  /* 0x000bcc0001027983 */ /* 0x000f220000300800 */
[----:B------:R-:W-:-:S04]  /*59420*/  SGXT.U32 R19, R19, 0x1 ;  /* 0x000000011313781a */ /* 0x000fc80000000000 */
        /* <DEDUP_REMOVED lines=10> */
[----:B------:R2:W-:Y:S01]  /*594d0*/  STL [R1+0xbdc], R18 ;  /* 0x000bdc1201007387 */ /* 0x0005e20000100800 */
[----:B-1----:R-:W-:-:S03]  /*594e0*/  IMAD.MOV.U32 R8, RZ, RZ, R18 ;  /* 0x000000ffff087224 */ /* 0x002fc600078e0012 */
[----:B------:R1:W-:Y:S01]  /*594f0*/  STL [R1+0xbd8], R20 ;  /* 0x000bd81401007387 */ /* 0x0003e20000100800 */
[----:B------:R-:W3:Y:S03]  /*59500*/  LDL.LU R21, [R1+0xdac] ;  /* 0x000dac0001157983 */ /* 0x000ee60000300800 */
[----:B--2---:R-:W2:Y:S04]  /*59510*/  LDL.LU R18, [R1+0xdb8] ;  /* 0x000db80001127983 */ /* 0x004ea80000300800 */
        /* <DEDUP_REMOVED lines=9> */
[----:B------:R-:W-:Y:S02]  /*595b0*/  IADD3 R0, R3, 0x100000, RZ ;  /* 0x0010000003007810 */ /* 0x000fe40007ffe0ff */
[----:B------:R-:W-:-:S10]  /*595c0*/  IMAD.MOV.U32 R9, RZ, RZ, R20 ;  /* 0x000000ffff097224 */ /* 0x000fd400078e0014 */
[----:B------:R4:W-:Y:S01]  /*595d0*/  LDGSTS.E [R0+-0x62000], [R8.64], P0 ;  /* 0x9e00000008007fae */ /* 0x0009e2000812184c */
[----:B-1----:R-:W-:-:S04]  /*595e0*/  SHF.R.U32.HI R19, RZ, 0x8, R19 ;  /* 0x00000008ff137819 */ /* 0x002fc80000011613 */
[----:B------:R-:W-:-:S04]  /*595f0*/  SGXT.U32 R19, R19, 0x1 ;  /* 0x000000011313781a */ /* 0x000fc80000000000 */
[----:B------:R-:W-:-:S04]  /*59600*/  LOP3.LUT R19, R19, 0x7c, RZ, 0xfc, !PT ;  /* 0x0000007c13137812 */ /* 0x000fc800078efcff */
[----:B------:R-:W-:Y:S02]  /*59610*/  ISETP.GE.AND P0, PT, R19, UR6, PT ;  /* 0x0000000613007c0c */ /* 0x000fe4000bf06270 */
[----:B----4-:R-:W-:Y:S02]  /*59620*/  IADD3 R2, P2, R2, UR15, RZ ;  /* 0x0000000f02027c10 */ /* 0x010fe4000ff5e0ff */
[----:B------:R-:W-:Y:S02]  /*59630*/  SEL R0, RZ, 0x4, P0 ;  /* 0x00000004ff007807 */ /* 0x000fe40000000000 */
[----:B------:R-:W-:Y:S02]  /*59640*/  IADD3.X R10, R10, UR9, RZ, P2, !PT ;  /* 0x000000090a0a7c10 */ /* 0x000fe400097fe4ff */
[----:B------:R-:W-:Y:S01]  /*59650*/  SEL R0, R0, RZ, !P1 ;  /* 0x000000ff00007207 */ /* 0x000fe20004800000 */
[----:B------:R-:W-:Y:S02]  /*59660*/  STL [R1+0xbcc], R2 ;  /* 0x000bcc0201007387 */ /* 0x000fe40000100800 */
[----:B------:R1:W-:Y:S02]  /*59670*/  STL [R1+0xbc8], R10 ;  /* 0x000bc80a01007387 */ /* 0x0003e40000100800 */
[----:B------:R-:W4:Y:S01]  /*59680*/  LDL.LU R20, [R1+0xd9c] ;  /* 0x000d9c0001147983 */ /* 0x000f220000300800 */
[----:B------:R-:W-:Y:S01]  /*59690*/  ISETP.NE.U32.AND P0, PT, R0, RZ, PT ;  /* 0x000000ff0000720c */ /* 0x000fe20003f05070 */
[----:B------:R-:W-:-:S02]  /*596a0*/  IADD3 R0, R3, 0x100000, RZ ;  /* 0x0010000003007810 */ /* 0x000fc40007ffe0ff */
[----:B------:R-:W-:Y:S02]  /*596b0*/  IMAD.MOV.U32 R3, RZ, RZ, R10 ;  /* 0x000000ffff037224 */ /* 0x000fe400078e000a */
[----:B-1----:R-:W4:Y:S08]  /*596c0*/  LDL.LU R10, [R1+0xda8] ;  /* 0x000da800010a7983 */ /* 0x002f300000300800 */
[----:B------:R1:W-:Y:S04]  /*596d0*/  LDGSTS.E [R0+-0x61000], [R2.64], P0 ;  /* 0x9f00000002007fae */ /* 0x0003e8000812184c */
[----:B------:R-:W1:Y:S01]  /*596e0*/  S2R R19, SR_TID.X ;  /* 0x0000000000137919 */ /* 0x000e620000002100 */
[----:B--2---:R-:W-:-:S04]  /*596f0*/  IADD3 R18, P2, R18, UR15, RZ ;  /* 0x0000000f12127c10 */ /* 0x004fc8000ff5e0ff */
[----:B---3--:R-:W-:Y:S01]  /*59700*/  IADD3.X R21, R21, UR9, RZ, P2, !PT ;  /* 0x0000000915157c10 */ /* 0x008fe200097fe4ff */
[----:B------:R2:W-:Y:S01]  /*59710*/  STL [R1+0xdb8], R18 ;  /* 0x000db81201007387 */ /* 0x0005e20000100800 */
[----:B-1----:R-:W-:-:S03]  /*59720*/  IMAD.MOV.U32 R2, RZ, RZ, R18 ;  /* 0x000000ffff027224 */ /* 0x002fc600078e0012 */
[----:B------:R-:W-:Y:S04]  /*59730*/  STL [R1+0xdac], R21 ;  /* 0x000dac1501007387 */ /* 0x000fe80000100800 */
[----:B--2---:R-:W2:Y:S01]  /*59740*/  LDL.LU R18, [R1+0xd8c] ;  /* 0x000d8c0001127983 */ /* 0x004ea20000300800 */
[----:B------:R-:W3:Y:S01]  /*59750*/  LDL.LU R9, [R1+0xd98] ;  /* 0x000d980001097983 */ /* 0x000ee20000300800 */
[----:B------:R-:W-:-:S04]  /*59760*/  SHF.R.U32.HI R19, RZ, 0x8, R19 ;  /* 0x00000008ff137819 */ /* 0x000fc80000011613 */
[----:B------:R-:W-:-:S04]  /*59770*/  SGXT.U32 R19, R19, 0x1 ;  /* 0x000000011313781a */ /* 0x000fc80000000000 */
[----:B------:R-:W-:-:S04]  /*59780*/  LOP3.LUT R19, R19, 0x2, RZ, 0xfc, !PT ;  /* 0x0000000213137812 */ /* 0x000fc800078efcff */
[----:B------:R-:W-:Y:S02]  /*59790*/  ISETP.GE.AND P0, PT, R19, UR6, PT ;  /* 0x0000000613007c0c */ /* 0x000fe4000bf06270 */
[----:B------:R-:W1:Y:S02]  /*597a0*/  S2R R19, SR_TID.X ;  /* 0x0000000000137919 */ /* 0x000e640000002100 */
[----:B------:R-:W-:-:S04]  /*597b0*/  SEL R0, RZ, 0x4, P0 ;  /* 0x00000004ff007807 */ /* 0x000fc80000000000 */
[----:B------:R-:W-:-:S04]  /*597c0*/  SEL R0, R0, RZ, !P1 ;  /* 0x000000ff00007207 */ /* 0x000fc80004800000 */
[----:B------:R-:W-:Y:S02]  /*597d0*/  ISETP.NE.U32.AND P0, PT, R0, RZ, PT ;  /* 0x000000ff0000720c */ /* 0x000fe40003f05070 */
[----:B-1----:R-:W-:Y:S02]  /*597e0*/  LOP3.LUT R22, R19, 0xff, RZ, 0xc0, !PT ;  /* 0x000000ff13167812 */ /* 0x002fe400078ec0ff */
[----:B------:R-:W-:-:S03]  /*597f0*/  SHF.R.S32.HI R23, RZ, 0x8, R19 ;  /* 0x00000008ff177819 */ /* 0x000fc60000011413 */
[----:B------:R-:W-:Y:S01]  /*59800*/  IMAD.SHL.U32 R22, R22, 0x4, RZ ;  /* 0x0000000416167824 */ /* 0x000fe200078e00ff */
[----:B------:R-:W-:-:S04]  /*59810*/  SGXT R23, R23, 0x1 ;  /* 0x000000011717781a */ /* 0x000fc80000000200 */
[----:B------:R-:W-:Y:S01]  /*59820*/  LOP3.LUT R22, R22, 0x420, R23, 0x78, !PT ;  /* 0x0000042016167812 */ /* 0x000fe200078e7817 */
[----:B------:R-:W-:-:S03]  /*59830*/  IMAD.U32 R0, RZ, RZ, UR8 ;  /* 0x00000008ff007e24 */ /* 0x000fc6000f8e00ff */
[----:B------:R-:W-:Y:S02]  /*59840*/  LOP3.LUT R22, R22, 0x40, RZ, 0x3c, !PT ;  /* 0x0000004016167812 */ /* 0x000fe400078e3cff */
[----:B------:R-:W-:-:S03]  /*59850*/  SHF.R.U32.HI R19, RZ, 0x8, R19 ;  /* 0x00000008ff137819 */ /* 0x000fc60000011613 */
[----:B------:R-:W-:Y:S01]  /*59860*/  IMAD R0, R0, 0x20000, R22 ;  /* 0x0002000000007824 */ /* 0x000fe200078e0216 */
[----:B------:R-:W-:Y:S01]  /*59870*/  SGXT.U32 R19, R19, 0x1 ;  /* 0x000000011313781a */ /* 0x000fe20000000000 */
[----:B------:R-:W-:-:S03]  /*59880*/  IMAD.MOV.U32 R3, RZ, RZ, R21 ;  /* 0x000000ffff037224 */ /* 0x000fc600078e0015 */
[----:B------:R-:W-:Y:S02]  /*59890*/  IADD3 R8, R0, 0x100000, RZ ;  /* 0x0010000000087810 */ /* 0x000fe40007ffe0ff */
[----:B------:R-:W-:-:S03]  /*598a0*/  LOP3.LUT R19, R19, 0x6, RZ, 0xfc, !PT ;  /* 0x0000000613137812 */ /* 0x000fc600078efcff */
[----:B------:R1:W-:Y:S01]  /*598b0*/  LDGSTS.E [R8+-0x7f800], [R2.64], P0 ;  /* 0x8080000002087fae */ /* 0x0003e2000812184c */
[----:B------:R-:W-:Y:S02]  /*598c0*/  ISETP.GE.AND P0, PT, R19, UR6, PT ;  /* 0x0000000613007c0c */ /* 0x000fe4000bf06270 */
[----:B------:R-:W1:Y:S01]  /*598d0*/  S2R R19, SR_TID.X ;  /* 0x0000000000137919 */ /* 0x000e620000002100 */
[----:B----4-:R-:W-:Y:S02]  /*598e0*/  IADD3 R10, P2, R10, UR15, RZ ;  /* 0x0000000f0a0a7c10 */ /* 0x010fe4000ff5e0ff */
[----:B-1----:R-:W-:Y:S02]  /*598f0*/  SEL R2, RZ, 0x4, P0 ;  /* 0x00000004ff027807 */ /* 0x002fe40000000000 */
[----:B------:R-:W-:Y:S02]  /*59900*/  IADD3.X R20, R20, UR9, RZ, P2, !PT ;  /* 0x0000000914147c10 */ /* 0x000fe400097fe4ff */
[----:B------:R-:W-:Y:S01]  /*59910*/  SEL R2, R2, RZ, !P1 ;  /* 0x000000ff02027207 */ /* 0x000fe20004800000 */
[----:B------:R-:W-:Y:S02]  /*59920*/  STL [R1+0xda8], R10 ;  /* 0x000da80a01007387 */ /* 0x000fe40000100800 */
[----:B------:R1:W-:Y:S01]  /*59930*/  STL [R1+0xd9c], R20 ;  /* 0x000d9c1401007387 */ /* 0x0003e20000100800 */
[----:B------:R-:W-:Y:S01]  /*59940*/  ISETP.NE.U32.AND P0, PT, R2, RZ, PT ;  /* 0x000000ff0200720c */ /* 0x000fe20003f05070 */
[----:B------:R-:W-:-:S02]  /*59950*/  IMAD.MOV.U32 R3, RZ, RZ, R20 ;  /* 0x000000ffff037224 */ /* 0x000fc400078e0014 */
[----:B------:R-:W-:Y:S01]  /*59960*/  IMAD.MOV.U32 R2, RZ, RZ, R10 ;  /* 0x000000ffff027224 */ /* 0x000fe200078e000a */
[----:B-1----:R-:W3:Y:S01]  /*59970*/  LDL.LU R20, [R1+0xd7c] ;  /* 0x000d7c0001147983 */ /* 0x002ee20000300800 */
[----:B------:R-:W3:Y:S01]  /*59980*/  LDL.LU R10, [R1+0xd88] ;  /* 0x000d8800010a7983 */ /* 0x000ee20000300800 */
[----:B------:R-:W-:-:S07]  /*59990*/  SHF.R.U32.HI R19, RZ, 0x8, R19 ;  /* 0x00000008ff137819 */ /* 0x000fce0000011613 */
[----:B------:R1:W-:Y:S01]  /*599a0*/  LDGSTS.E [R8+-0x7e800], [R2.64], P0 ;  /* 0x8180000002087fae */ /* 0x0003e2000812184c */
[----:B------:R-:W-:-:S04]  /*599b0*/  SGXT.U32 R19, R19, 0x1 ;  /* 0x000000011313781a */ /* 0x000fc80000000000 */
[----:B------:R-:W-:-:S04]  /*599c0*/  LOP3.LUT R19, R19, 0xa, RZ, 0xfc, !PT ;  /* 0x0000000a13137812 */ /* 0x000fc800078efcff */
[----:B------:R-:W-:-:S04]  /*599d0*/  ISETP.GE.AND P0, PT, R19, UR6, PT ;  /* 0x0000000613007c0c */ /* 0x000fc8000bf06270 */
[----:B-1----:R-:W-:-:S04]  /*599e0*/  SEL R2, RZ, 0x4, P0 ;  /* 0x00000004ff027807 */ /* 0x002fc80000000000 */
[----:B------:R-:W-:-:S04]  /*599f0*/  SEL R2, R2, RZ, !P1 ;  /* 0x000000ff02027207 */ /* 0x000fc80004800000 */
[----:B------:R-:W-:Y:S02]  /*59a00*/  ISETP.NE.U32.AND P0, PT, R2, RZ, PT ;  /* 0x000000ff0200720c */ /* 0x000fe40003f05070 */
[----:B---3--:R-:W-:-:S04]  /*59a10*/  IADD3 R9, P2, R9, UR15, RZ ;  /* 0x0000000f09097c10 */ /* 0x008fc8000ff5e0ff */
[----:B--2---:R-:W-:Y:S01]  /*59a20*/  IADD3.X R18, R18, UR9, RZ, P2, !PT ;  /* 0x0000000912127c10 */ /* 0x004fe200097fe4ff */
[----:B------:R-:W-:Y:S01]  /*59a30*/  STL [R1+0xd98], R9 ;  /* 0x000d980901007387 */ /* 0x000fe20000100800 */
[----:B------:R-:W-:-:S03]  /*59a40*/  IMAD.MOV.U32 R2, RZ, RZ, R9 ;  /* 0x000000ffff027224 */ /* 0x000fc600078e0009 */
[----:B------:R1:W-:Y:S01]  /*59a50*/  STL [R1+0xd8c], R18 ;  /* 0x000d8c1201007387 */ /* 0x0003e20000100800 */
[----:B------:R-:W-:-:S03]  /*59a60*/  IMAD.MOV.U32 R3, RZ, RZ, R18 ;  /* 0x000000ffff037224 */ /* 0x000fc600078e0012 */
[----:B------:R-:W2:Y:S04]  /*59a70*/  S2R R19, SR_TID.X ;  /* 0x0000000000137919 */ /* 0x000ea80000002100 */
[----:B------:R3:W-:Y:S04]  /*59a80*/  LDGSTS.E [R8+-0x7d800], [R2.64], P0 ;  /* 0x8280000002087fae */ /* 0x0007e8000812184c */
[----:B-1----:R-:W4:Y:S01]  /*59a90*/  LDL.LU R18, [R1+0xd6c] ;  /* 0x000d6c0001127983 */ /* 0x002f220000300800 */
[----:B------:R-:W4:Y:S01]  /*59aa0*/  LDL.LU R9, [R1+0xd78] ;  /* 0x000d780001097983 */ /* 0x000f220000300800 */
[----:B--2---:R-:W-:-:S04]  /*59ab0*/  SHF.R.U32.HI R19, RZ, 0x8, R19 ;  /* 0x00000008ff137819 */ /* 0x004fc80000011613 */
[----:B------:R-:W-:-:S04]  /*59ac0*/  SGXT.U32 R19, R19, 0x1 ;  /* 0x000000011313781a */ /* 0x000fc80000000000 */
[----:B------:R-:W-:-:S04]  /*59ad0*/  LOP3.LUT R19, R19, 0xe, RZ, 0xfc, !PT ;  /* 0x0000000e13137812 */ /* 0x000fc800078efcff */
[----:B------:R-:W-:Y:S02]  /*59ae0*/  ISETP.GE.AND P0, PT, R19, UR6, PT ;  /* 0x0000000613007c0c */ /* 0x000fe4000bf06270 */
[----:B------:R-:W1:Y:S02]  /*59af0*/  S2R R19, SR_TID.X ;  /* 0x0000000000137919 */ /* 0x000e640000002100 */
[----:B---3--:R-:W-:-:S04]  /*59b00*/  SEL R2, RZ, 0x4, P0 ;  /* 0x00000004ff027807 */ /* 0x008fc80000000000 */
[----:B------:R-:W-:-:S04]  /*59b10*/  SEL R2, R2, RZ, !P1 ;  /* 0x000000ff02027207 */ /* 0x000fc80004800000 */
[----:B------:R-:W-:Y:S02]  /*59b20*/  ISETP.NE.U32.AND P0, PT, R2, RZ, PT ;  /* 0x000000ff0200720c */ /* 0x000fe40003f05070 */
[----:B-1----:R-:W-:Y:S02]  /*59b30*/  SHF.R.U32.HI R19, RZ, 0x8, R19 ;  /* 0x00000008ff137819 */ /* 0x002fe40000011613 */
[----:B------:R-:W-:-:S04]  /*59b40*/  IADD3 R10, P2, R10, UR15, RZ ;  /* 0x0000000f0a0a7c10 */ /* 0x000fc8000ff5e0ff */
[----:B------:R-:W-:Y:S01]  /*59b50*/  IADD3.X R20, R20, UR9, RZ, P2, !PT ;  /* 0x0000000914147c10 */ /* 0x000fe200097fe4ff */
[----:B------:R-:W-:Y:S01]  /*59b60*/  STL [R1+0xd88], R10 ;  /* 0x000d880a01007387 */ /* 0x000fe20000100800 */
[----:B------:R-:W-:-:S03]  /*59b70*/  IMAD.MOV.U32 R2, RZ, RZ, R10 ;  /* 0x000000ffff027224 */ /* 0x000fc600078e000a */
[----:B------:R1:W-:Y:S01]  /*59b80*/  STL [R1+0xd7c], R20 ;  /* 0x000d7c1401007387 */ /* 0x0003e20000100800 */
[----:B------:R-:W-:Y:S01]  /*59b90*/  IMAD.MOV.U32 R3, RZ, RZ, R20 ;  /* 0x000000ffff037224 */ /* 0x000fe200078e0014 */
[----:B------:R-:W-:Y:S02]  /*59ba0*/  SGXT.U32 R19, R19, 0x1 ;  /* 0x000000011313781a */ /* 0x000fe40000000000 */
[----:B-1----:R-:W3:Y:S01]  /*59bb0*/  LDL.LU R20, [R1+0xd54] ;  /* 0x000d540001147983 */ /* 0x002ee20000300800 */
[----:B------:R-:W3:Y:S01]  /*59bc0*/  LDL.LU R10, [R1+0xd68] ;  /* 0x000d6800010a7983 */ /* 0x000ee20000300800 */
[----:B------:R-:W-:Y:S02]  /*59bd0*/  LOP3.LUT R19, R19, 0x12, RZ, 0xfc, !PT ;  /* 0x0000001213137812 */ /* 0x000fe400078efcff */
[----:B------:R1:W-:Y:S02]  /*59be0*/  LDGSTS.E [R8+-0x7c800], [R2.64], P0 ;  /* 0x8380000002087fae */ /* 0x0003e4000812184c */
[----:B------:R-:W-:-:S04]  /*59bf0*/  ISETP.GE.AND P0, PT, R19, UR6, PT ;  /* 0x0000000613007c0c */ /* 0x000fc8000bf06270 */
[----:B-1----:R-:W-:-:S04]  /*59c00*/  SEL R2, RZ, 0x4, P0 ;  /* 0x00000004ff027807 */ /* 0x002fc80000000000 */
[----:B------:R-:W-:-:S04]  /*59c10*/  SEL R2, R2, RZ, !P1 ;  /* 0x000000ff02027207 */ /* 0x000fc80004800000 */
[----:B------:R-:W-:Y:S02]  /*59c20*/  ISETP.NE.U32.AND P0, PT, R2, RZ, PT ;  /* 0x000000ff0200720c */ /* 0x000fe40003f05070 */
[----:B----4-:R-:W-:-:S04]  /*59c30*/  IADD3 R9, P2, R9, UR15, RZ ;  /* 0x0000000f09097c10 */ /* 0x010fc8000ff5e0ff */
[----:B------:R-:W-:Y:S01]  /*59c40*/  IADD3.X R18, R18, UR9, RZ, P2, !PT ;  /* 0x0000000912127c10 */ /* 0x000fe200097fe4ff */
[----:B------:R-:W-:Y:S01]  /*59c50*/  STL [R1+0xd78], R9 ;  /* 0x000d780901007387 */ /* 0x000fe20000100800 */
[----:B------:R-:W-:-:S03]  /*59c60*/  IMAD.MOV.U32 R2, RZ, RZ, R9 ;  /* 0x000000ffff027224 */ /* 0x000fc600078e0009 */
[----:B------:R1:W-:Y:S01]  /*59c70*/  STL [R1+0xd6c], R18 ;  /* 0x000d6c1201007387 */ /* 0x0003e20000100800 */
[----:B------:R-:W-:-:S03]  /*59c80*/  IMAD.MOV.U32 R3, RZ, RZ, R18 ;  /* 0x000000ffff037224 */ /* 0x000fc600078e0012 */
[----:B------:R-:W4:Y:S04]  /*59c90*/  S2R R19, SR_TID.X ;  /* 0x0000000000137919 */ /* 0x000f280000002100 */
[----:B------:R4:W-:Y:S04]  /*59ca0*/  LDGSTS.E [R8+-0x7b800], [R2.64], P0 ;  /* 0x8480000002087fae */ /* 0x0009e8000812184c */
[----:B-1----:R-:W2:Y:S01]  /*59cb0*/  LDL.LU R18, [R1+0xd44] ;  /* 0x000d440001127983 */ /* 0x002ea20000300800 */
[----:B------:R-:W2:Y:S01]  /*59cc0*/  LDL.LU R9, [R1+0xd60] ;  /* 0x000d600001097983 */ /* 0x000ea20000300800 */
[----:B----4-:R-:W-:-:S04]  /*59cd0*/  SHF.R.U32.HI R19, RZ, 0x8, R19 ;  /* 0x00000008ff137819 */ /* 0x010fc80000011613 */
[----:B------:R-:W-:-:S04]  /*59ce0*/  SGXT.U32 R19, R19, 0x1 ;  /* 0x000000011313781a */ /* 0x000fc80000000000 */
[----:B------:R-:W-:-:S04]  /*59cf0*/  LOP3.LUT R19, R19, 0x16, RZ, 0xfc, !PT ;  /* 0x0000001613137812 */ /* 0x000fc800078efcff */
[----:B------:R-:W-:Y:S02]  /*59d00*/  ISETP.GE.AND P0, PT, R19, UR6, PT ;  /* 0x0000000613007c0c */ /* 0x000fe4000bf06270 */
[----:B------:R-:W1:Y:S02]  /*59d10*/  S2R R19, SR_TID.X ;  /* 0x0000000000137919 */ /* 0x000e640000002100 */
[----:B------:R-:W-:-:S04]  /*59d20*/  SEL R2, RZ, 0x4, P0 ;  /* 0x00000004ff027807 */ /* 0x000fc80000000000 */
[----:B------:R-:W-:-:S04]  /*59d30*/  SEL R2, R2, RZ, !P1 ;  /* 0x000000ff02027207 */ /* 0x000fc80004800000 */
[----:B------:R-:W-:Y:S02]  /*59d40*/  ISETP.NE.U32.AND P0, PT, R2, RZ, PT ;  /* 0x000000ff0200720c */ /* 0x000fe40003f05070 */
[----:B-1----:R-:W-:Y:S02]  /*59d50*/  SHF.R.U32.HI R19, RZ, 0x8, R19 ;  /* 0x00000008ff137819 */ /* 0x002fe40000011613 */
[----:B---3--:R-:W-:-:S04]  /*59d60*/  IADD3 R10, P2, R10, UR15, RZ ;  /* 0x0000000f0a0a7c10 */ /* 0x008fc8000ff5e0ff */
[----:B------:R-:W-:Y:S01]  /*59d70*/  IADD3.X R20, R20, UR9, RZ, P2, !PT ;  /* 0x0000000914147c10 */ /* 0x000fe200097fe4ff */
[----:B------:R-:W-:Y:S01]  /*59d80*/  STL [R1+0xd68], R10 ;  /* 0x000d680a01007387 */ /* 0x000fe20000100800 */
[----:B------:R-:W-:-:S03]  /*59d90*/  IMAD.MOV.U32 R2, RZ, RZ, R10 ;  /* 0x000000ffff027224 */ /* 0x000fc600078e000a */
[----:B------:R1:W-:Y:S01]  /*59da0*/  STL [R1+0xd54], R20 ;  /* 0x000d541401007387 */ /* 0x0003e20000100800 */
[----:B------:R-:W-:Y:S01]  /*59db0*/  IMAD.MOV.U32 R3, RZ, RZ, R20 ;  /* 0x000000ffff037224 */ /* 0x000fe200078e0014 */
[----:B------:R-:W-:Y:S02]  /*59dc0*/  SGXT.U32 R19, R19, 0x1 ;  /* 0x000000011313781a */ /* 0x000fe40000000000 */
[----:B-1----:R-:W4:Y:S01]  /*59dd0*/  LDL.LU R20, [R1+0xd34] ;  /* 0x000d340001147983 */ /* 0x002f220000300800 */
[----:B------:R-:W4:Y:S01]  /*59de0*/  LDL.LU R10, [R1+0xd50] ;  /* 0x000d5000010a7983 */ /* 0x000f220000300800 */
[----:B------:R-:W-:Y:S02]  /*59df0*/  LOP3.LUT R19, R19, 0x1a, RZ, 0xfc, !PT ;  /* 0x0000001a13137812 */ /* 0x000fe400078efcff */
[----:B------:R1:W-:Y:S02]  /*59e00*/  LDGSTS.E [R8+-0x7a800], [R2.64], P0 ;  /* 0x8580000002087fae */ /* 0x0003e4000812184c */
[----:B------:R-:W-:-:S04]  /*59e10*/  ISETP.GE.AND P0, PT, R19, UR6, PT ;  /* 0x0000000613007c0c */ /* 0x000fc8000bf06270 */
[----:B-1----:R-:W-:-:S04]  /*59e20*/  SEL R2, RZ, 0x4, P0 ;  /* 0x00000004ff027807 */ /* 0x002fc80000000000 */
[----:B------:R-:W-:-:S04]  /*59e30*/  SEL R2, R2, RZ, !P1 ;  /* 0x000000ff02027207 */ /* 0x000fc80004800000 */
[----:B------:R-:W-:Y:S02]  /*59e40*/  ISETP.NE.U32.AND P0, PT, R2, RZ, PT ;  /* 0x000000ff0200720c */ /* 0x000fe40003f05070 */
[----:B--2---:R-:W-:-:S04]  /*59e50*/  IADD3 R9, P2, R9, UR15, RZ ;  /* 0x0000000f09097c10 */ /* 0x004fc8000ff5e0ff */
[----:B------:R-:W-:Y:S01]  /*59e60*/  IADD3.X R18, R18, UR9, RZ, P2, !PT ;  /* 0x0000000912127c10 */ /* 0x000fe200097fe4ff */
[----:B------:R-:W-:Y:S01]  /*59e70*/  STL [R1+0xd60], R9 ;  /* 0x000d600901007387 */ /* 0x000fe20000100800 */
[----:B------:R-:W-:-:S03]  /*59e80*/  IMAD.MOV.U32 R2, RZ, RZ, R9 ;  /* 0x000000ffff027224 */ /* 0x000fc600078e0009 */
[----:B------:R1:W-:Y:S01]  /*59e90*/  STL [R1+0xd44], R18 ;  /* 0x000d441201007387 */ /* 0x0003e20000100800 */
[----:B------:R-:W-:-:S03]  /*59ea0*/  IMAD.MOV.U32 R3, RZ, RZ, R18 ;  /* 0x000000ffff037224 */ /* 0x000fc600078e0012 */
[----:B------:R-:W2:Y:S04]  /*59eb0*/  S2R R19, SR_TID.X ;  /* 0x0000000000137919 */ /* 0x000ea80000002100 */
[----:B------:R2:W-:Y:S04]  /*59ec0*/  LDGSTS.E [R8+-0x79800], [R2.64], P0 ;  /* 0x8680000002087fae */ /* 0x0005e8000812184c */
[----:B-1----:R-:W3:Y:S01]  /*59ed0*/  LDL.LU R18, [R1+0xd24] ;  /* 0x000d240001127983 */ /* 0x002ee20000300800 */
[----:B------:R-:W3:Y:S01]  /*59ee0*/  LDL.LU R9, [R1+0xd40] ;  /* 0x000d400001097983 */ /* 0x000ee20000300800 */
[----:B--2---:R-:W-:-:S04]  /*59ef0*/  SHF.R.U32.HI R19, RZ, 0x8, R19 ;  /* 0x00000008ff137819 */ /* 0x004fc80000011613 */
        /* <DEDUP_REMOVED lines=8> */
[----:B----4-:R-:W-:-:S04]  /*59f80*/  IADD3 R10, P2, R10, UR15, RZ ;  /* 0x0000000f0a0a7c10 */ /* 0x010fc8000ff5e0ff */
        /* <DEDUP_REMOVED lines=14> */
[----:B---3--:R-:W-:-:S04]  /*5a070*/  IADD3 R9, P2, R9, UR15, RZ ;  /* 0x0000000f09097c10 */ /* 0x008fc8000ff5e0ff */
[----:B------:R-:W-:Y:S01]  /*5a080*/  IADD3.X R18, R18, UR9, RZ, P2, !PT ;  /* 0x0000000912127c10 */ /* 0x000fe200097fe4ff */
[----:B------:R-:W-:Y:S01]  /*5a090*/  STL [R1+0xd40], R9 ;  /* 0x000d400901007387 */ /* 0x000fe20000100800 */
[----:B------:R-:W-:-:S03]  /*5a0a0*/  IMAD.MOV.U32 R2, RZ, RZ, R9 ;  /* 0x000000ffff027224 */ /* 0x000fc600078e0009 */
[----:B------:R1:W-:Y:S01]  /*5a0b0*/  STL [R1+0xd24], R18 ;  /* 0x000d241201007387 */ /* 0x0003e20000100800 */
[----:B------:R-:W-:-:S03]  /*5a0c0*/  IMAD.MOV.U32 R3, RZ, RZ, R18 ;  /* 0x000000ffff037224 */ /* 0x000fc600078e0012 */
[----:B------:R-:W3:Y:S04]  /*5a0d0*/  S2R R19, SR_TID.X ;  /* 0x0000000000137919 */ /* 0x000ee80000002100 */
[----:B------:R3:W-:Y:S04]  /*5a0e0*/  LDGSTS.E [R8+-0x77800], [R2.64], P0 ;  /* 0x8880000002087fae */ /* 0x0007e8000812184c */
[----:B-1----:R-:W2:Y:S01]  /*5a0f0*/  LDL.LU R18, [R1+0xd04] ;  /* 0x000d040001127983 */ /* 0x002ea20000300800 */
[----:B------:R-:W2:Y:S01]  /*5a100*/  LDL.LU R9, [R1+0xd20] ;  /* 0x000d200001097983 */ /* 0x000ea20000300800 */
[----:B---3--:R-:W-:-:S04]  /*5a110*/  SHF.R.U32.HI R19, RZ, 0x8, R19 ;  /* 0x00000008ff137819 */ /* 0x008fc80000011613 */
        /* <DEDUP_REMOVED lines=41> */
[----:B-1----:R-:W-:-:S04]  /*5a3b0*/  SHF.R.U32.HI R19, RZ, 0x8, R19 ;  /* 0x00000008ff137819 */ /* 0x002fc80000011613 */
[----:B------:R-:W-:-:S04]  /*5a3c0*/  SGXT.U32 R19, R19, 0x1 ;  /* 0x000000011313781a */ /* 0x000fc80000000000 */
[----:B------:R-:W-:Y:S02]  /*5a3d0*/  LOP3.LUT R19, R19, 0x32, RZ, 0xfc, !PT ;  /* 0x0000003213137812 */ /* 0x000fe400078efcff */
[----:B----4-:R-:W-:-:S04]  /*5a3e0*/  IADD3 R10, P2, R10, UR15, RZ ;  /* 0x0000000f0a0a7c10 */ /* 0x010fc8000ff5e0ff */
[----:B------:R-:W-:Y:S01]  /*5a3f0*/  IADD3.X R20, R20, UR9, RZ, P2, !PT ;  /* 0x0000000914147c10 */ /* 0x000fe200097fe4ff */
[----:B------:R-:W-:Y:S01]  /*5a400*/  STL [R1+0xd10], R10 ;  /* 0x000d100a01007387 */ /* 0x000fe20000100800 */
[----:B------:R-:W-:-:S03]  /*5a410*/  IMAD.MOV.U32 R2, RZ, RZ, R10 ;  /* 0x000000ffff027224 */ /* 0x000fc600078e000a */
[----:B------:R-:W-:Y:S01]  /*5a420*/  IMAD.MOV.U32 R3, RZ, RZ, R20 ;  /* 0x000000ffff037224 */ /* 0x000fe200078e0014 */
[----:B------:R1:W-:Y:S04]  /*5a430*/  STL [R1+0xcf4], R20 ;  /* 0x000cf41401007387 */ /* 0x0003e80000100800 */
[----:B------:R2:W-:Y:S01]  /*5a440*/  LDGSTS.E [R8+-0x74800], [R2.64], P0 ;  /* 0x8b80000002087fae */ /* 0x0005e2000812184c */
[----:B------:R-:W-:-:S03]  /*5a450*/  ISETP.GE.AND P0, PT, R19, UR6, PT ;  /* 0x0000000613007c0c */ /* 0x000fc6000bf06270 */
[----:B-1----:R-:W4:Y:S01]  /*5a460*/  LDL.LU R20, [R1+0xcd4] ;  /* 0x000cd40001147983 */ /* 0x002f220000300800 */
[----:B------:R-:W4:Y:S02]  /*5a470*/  LDL.LU R10, [R1+0xcf0] ;  /* 0x000cf000010a7983 */ /* 0x000f240000300800 */
[----:B------:R-:W1:Y:S01]  /*5a480*/  S2R R19, SR_TID.X ;  /* 0x0000000000137919 */ /* 0x000e620000002100 */
[----:B--2---:R-:W-:-:S04]  /*5a490*/  SEL R2, RZ, 0x4, P0 ;  /* 0x00000004ff027807 */ /* 0x004fc80000000000 */
[----:B------:R-:W-:-:S04]  /*5a4a0*/  SEL R2, R2, RZ, !P1 ;  /* 0x000000ff02027207 */ /* 0x000fc80004800000 */
[----:B------:R-:W-:Y:S02]  /*5a4b0*/  ISETP.NE.U32.AND P0, PT, R2, RZ, PT ;  /* 0x000000ff0200720c */ /* 0x000fe40003f05070 */
[----:B-1----:R-:W-:-:S04]  /*5a4c0*/  SHF.R.U32.HI R19, RZ, 0x8, R19 ;  /* 0x00000008ff137819 */ /* 0x002fc80000011613 */
[----:B------:R-:W-:Y:S02]  /*5a4d0*/  SGXT.U32 R19, R19, 0x1 ;  /* 0x000000011313781a */ /* 0x000fe40000000000 */
[----:B---3--:R-:W-:-:S04]  /*5a4e0*/  IADD3 R9, P2, R9, UR15, RZ ;  /* 0x0000000f09097c10 */ /* 0x008fc8000ff5e0ff */
[----:B------:R-:W-:Y:S01]  /*5a4f0*/  IADD3.X R18, R18, UR9, RZ, P2, !PT ;  /* 0x0000000912127c10 */ /* 0x000fe200097fe4ff */
[----:B------:R-:W-:Y:S01]  /*5a500*/  STL [R1+0xd00], R9 ;  /* 0x000d000901007387 */ /* 0x000fe20000100800 */
[----:B------:R-:W-:-:S03]  /*5a510*/  IMAD.MOV.U32 R2, RZ, RZ, R9 ;  /* 0x000000ffff027224 */ /* 0x000fc600078e0009 */
[----:B------:R1:W-:Y:S01]  /*5a520*/  STL [R1+0xce4], R18 ;  /* 0x000ce41201007387 */ /* 0x0003e20000100800 */
[----:B------:R-:W-:-:S05]  /*5a530*/  IMAD.MOV.U32 R3, RZ, RZ, R18 ;  /* 0x000000ffff037224 */ /* 0x000fca00078e0012 */
[----:B------:R2:W-:Y:S01]  /*5a540*/  LDGSTS.E [R8+-0x73800], [R2.64], P0 ;  /* 0x8c80000002087fae */ /* 0x0005e2000812184c */
[----:B-1----:R-:W-:-:S03]  /*5a550*/  LOP3.LUT R18, R19, 0x36, RZ, 0xfc, !PT ;  /* 0x0000003613127812 */ /* 0x002fc600078efcff */
[----:B------:R-:W3:Y:S01]  /*5a560*/  LDL.LU R19, [R1+0xcc4] ;  /* 0x000cc40001137983 */ /* 0x000ee20000300800 */
[----:B------:R-:W3:Y:S01]  /*5a570*/  LDL.LU R9, [R1+0xce0] ;  /* 0x000ce00001097983 */ /* 0x000ee20000300800 */
[----:B------:R-:W-:Y:S02]  /*5a580*/  ISETP.GE.AND P0, PT, R18, UR6, PT ;  /* 0x0000000612007c0c */ /* 0x000fe4000bf06270 */
[----:B------:R-:W1:Y:S02]  /*5a590*/  S2R R18, SR_TID.X ;  /* 0x0000000000127919 */ /* 0x000e640000002100 */
[----:B--2---:R-:W-:-:S04]  /*5a5a0*/  SEL R2, RZ, 0x4, P0 ;  /* 0x00000004ff027807 */ /* 0x004fc80000000000 */
[----:B------:R-:W-:-:S04]  /*5a5b0*/  SEL R2, R2, RZ, !P1 ;  /* 0x000000ff02027207 */ /* 0x000fc80004800000 */
[----:B------:R-:W-:Y:S02]  /*5a5c0*/  ISETP.NE.U32.AND P0, PT, R2, RZ, PT ;  /* 0x000000ff0200720c */ /* 0x000fe40003f05070 */
[----:B-1----:R-:W-:-:S04]  /*5a5d0*/  SHF.R.U32.HI R18, RZ, 0x8, R18 ;  /* 0x00000008ff127819 */ /* 0x002fc80000011612 */
[----:B------:R-:W-:-:S04]  /*5a5e0*/  SGXT.U32 R18, R18, 0x1 ;  /* 0x000000011212781a */ /* 0x000fc80000000000 */
[----:B------:R-:W-:Y:S02]  /*5a5f0*/  LOP3.LUT R18, R18, 0x3a, RZ, 0xfc, !PT ;  /* 0x0000003a12127812 */ /* 0x000fe400078efcff */
[----:B----4-:R-:W-:-:S04]  /*5a600*/  IADD3 R10, P2, R10, UR15, RZ ;  /* 0x0000000f0a0a7c10 */ /* 0x010fc8000ff5e0ff */
[----:B------:R-:W-:Y:S01]  /*5a610*/  IADD3.X R20, R20, UR9, RZ, P2, !PT ;  /* 0x0000000914147c10 */ /* 0x000fe200097fe4ff */
[----:B------:R-:W-:-:S04]  /*5a620*/  IMAD.MOV.U32 R2, RZ, RZ, R10 ;  /* 0x000000ffff027224 */ /* 0x000fc800078e000a */
[----:B------:R-:W-:-:S05]  /*5a630*/  IMAD.MOV.U32 R3, RZ, RZ, R20 ;  /* 0x000000ffff037224 */ /* 0x000fca00078e0014 */
[----:B------:R1:W-:Y:S01]  /*5a640*/  LDGSTS.E [R8+-0x72800], [R2.64], P0 ;  /* 0x8d80000002087fae */ /* 0x0003e2000812184c */
[----:B------:R-:W-:Y:S02]  /*5a650*/  ISETP.GE.AND P0, PT, R18, UR6, PT ;  /* 0x0000000612007c0c */ /* 0x000fe4000bf06270 */
[----:B------:R-:W2:Y:S01]  /*5a660*/  S2R R18, SR_TID.X ;  /* 0x0000000000127919 */ /* 0x000ea20000002100 */
[----:B------:R-:W-:Y:S01]  /*5a670*/  STL [R1+0xcf0], R10 ;  /* 0x000cf00a01007387 */ /* 0x000fe20000100800 */
[----:B------:R4:W-:Y:S03]  /*5a680*/  STL [R1+0xcd4], R20 ;  /* 0x000cd41401007387 */ /* 0x0009e60000100800 */
[----:B----4-:R-:W4:Y:S01]  /*5a690*/  LDL.LU R20, [R1+0xc14] ;  /* 0x000c140001147983 */ /* 0x010f220000300800 */
[----:B------:R-:W4:Y:S01]  /*5a6a0*/  LDL.LU R10, [R1+0xcd0] ;  /* 0x000cd000010a7983 */ /* 0x000f220000300800 */
[----:B-1----:R-:W-:-:S04]  /*5a6b0*/  SEL R2, RZ, 0x4, P0 ;  /* 0x00000004ff027807 */ /* 0x002fc80000000000 */
[----:B------:R-:W-:Y:S02]  /*5a6c0*/  SEL R2, R2, RZ, !P1 ;  /* 0x000000ff02027207 */ /* 0x000fe40004800000 */
[----:B--2---:R-:W-:Y:S02]  /*5a6d0*/  SHF.R.U32.HI R18, RZ, 0x8, R18 ;  /* 0x00000008ff127819 */ /* 0x004fe40000011612 */
[----:B------:R-:W-:Y:S02]  /*5a6e0*/  ISETP.NE.U32.AND P0, PT, R2, RZ, PT ;  /* 0x000000ff0200720c */ /* 0x000fe40003f05070 */
[----:B------:R-:W-:Y:S02]  /*5a6f0*/  SGXT.U32 R18, R18, 0x1 ;  /* 0x000000011212781a */ /* 0x000fe40000000000 */
[----:B---3--:R-:W-:-:S04]  /*5a700*/  IADD3 R9, P2, R9, UR15, RZ ;  /* 0x0000000f09097c10 */ /* 0x008fc8000ff5e0ff */
[----:B------:R-:W-:Y:S01]  /*5a710*/  IADD3.X R19, R19, UR9, RZ, P2, !PT ;  /* 0x0000000913137c10 */ /* 0x000fe200097fe4ff */
[----:B------:R1:W-:Y:S01]  /*5a720*/  STL [R1+0xce0], R9 ;  /* 0x000ce00901007387 */ /* 0x0003e20000100800 */
[----:B------:R-:W-:-:S03]  /*5a730*/  IMAD.MOV.U32 R2, RZ, RZ, R9 ;  /* 0x000000ffff027224 */ /* 0x000fc600078e0009 */
[----:B------:R2:W-:Y:S01]  /*5a740*/  STL [R1+0xcc4], R19 ;  /* 0x000cc41301007387 */ /* 0x0005e20000100800 */
[----:B------:R-:W-:Y:S01]  /*5a750*/  IMAD.MOV.U32 R3, RZ, RZ, R19 ;  /* 0x000000ffff037224 */ /* 0x000fe200078e0013 */
[----:B-1----:R-:W-:Y:S02]  /*5a760*/  LOP3.LUT R9, R18, 0x3e, RZ, 0xfc, !PT ;  /* 0x0000003e12097812 */ /* 0x002fe400078efcff */
[----:B------:R-:W1:Y:S04]  /*5a770*/  S2R R27, SR_TID.X ;  /* 0x00000000001b7919 */ /* 0x000e680000002100 */
[----:B--2---:R-:W2:Y:S01]  /*5a780*/  LDL.LU R19, [R1+0xc20] ;  /* 0x000c200001137983 */ /* 0x004ea20000300800 */
[----:B------:R-:W3:Y:S03]  /*5a790*/  LDL.LU R18, [R1+0xc24] ;  /* 0x000c240001127983 */ /* 0x000ee60000300800 */
[----:B------:R1:W-:Y:S01]  /*5a7a0*/  LDGSTS.E [R8+-0x71800], [R2.64], P0 ;  /* 0x8e80000002087fae */ /* 0x0003e2000812184c */
[----:B------:R-:W-:-:S04]  /*5a7b0*/  ISETP.GE.AND P0, PT, R9, UR6, PT ;  /* 0x0000000609007c0c */ /* 0x000fc8000bf06270 */
[----:B-1----:R-:W-:-:S04]  /*5a7c0*/  SEL R2, RZ, 0x4, P0 ;  /* 0x00000004ff027807 */ /* 0x002fc80000000000 */
[----:B------:R-:W-:-:S04]  /*5a7d0*/  SEL R2, R2, RZ, !P1 ;  /* 0x000000ff02027207 */ /* 0x000fc80004800000 */
[----:B------:R-:W-:Y:S02]  /*5a7e0*/  ISETP.NE.U32.AND P0, PT, R2, RZ, PT ;  /* 0x000000ff0200720c */ /* 0x000fe40003f05070 */
[----:B------:R-:W-:-:S04]  /*5a7f0*/  SHF.R.U32.HI R27, RZ, 0x8, R27 ;  /* 0x00000008ff1b7819 */ /* 0x000fc8000001161b */
[----:B------:R-:W-:-:S04]  /*5a800*/  SGXT.U32 R27, R27, 0x1 ;  /* 0x000000011b1b781a */ /* 0x000fc80000000000 */
[----:B------:R-:W-:Y:S02]  /*5a810*/  LOP3.LUT R9, R27, 0x42, RZ, 0xfc, !PT ;  /* 0x000000421b097812 */ /* 0x000fe400078efcff */
[----:B----4-:R-:W-:-:S04]  /*5a820*/  IADD3 R10, P2, R10, UR15, RZ ;  /* 0x0000000f0a0a7c10 */ /* 0x010fc8000ff5e0ff */
[----:B------:R-:W-:Y:S01]  /*5a830*/  IADD3.X R20, R20, UR9, RZ, P2, !PT ;  /* 0x0000000914147c10 */ /* 0x000fe200097fe4ff */
[----:B------:R-:W-:-:S04]  /*5a840*/  IMAD.MOV.U32 R2, RZ, RZ, R10 ;  /* 0x000000ffff027224 */ /* 0x000fc800078e000a */
[----:B------:R-:W-:-:S05]  /*5a850*/  IMAD.MOV.U32 R3, RZ, RZ, R20 ;  /* 0x000000ffff037224 */ /* 0x000fca00078e0014 */
[----:B------:R1:W-:Y:S01]  /*5a860*/  LDGSTS.E [R8+-0x70800], [R2.64], P0 ;  /* 0x8f80000002087fae */ /* 0x0003e2000812184c */
[----:B------:R-:W-:-:S04]  /*5a870*/  ISETP.GE.AND P0, PT, R9, UR6, PT ;  /* 0x0000000609007c0c */ /* 0x000fc8000bf06270 */
[----:B-1----:R-:W-:-:S04]  /*5a880*/  SEL R2, RZ, 0x4, P0 ;  /* 0x00000004ff027807 */ /* 0x002fc80000000000 */
[----:B------:R-:W-:-:S04]  /*5a890*/  SEL R2, R2, RZ, !P1 ;  /* 0x000000ff02027207 */ /* 0x000fc80004800000 */
[----:B------:R-:W-:Y:S01]  /*5a8a0*/  ISETP.NE.U32.AND P0, PT, R2, RZ, PT ;  /* 0x000000ff0200720c */ /* 0x000fe20003f05070 */
[----:B------:R1:W-:Y:S01]  /*5a8b0*/  STL [R1+0xcd0], R10 ;  /* 0x000cd00a01007387 */ /* 0x0003e20000100800 */
[----:B------:R-:W-:Y:S03]  /*5a8c0*/  STL [R1+0xc14], R20 ;  /* 0x000c141401007387 */ /* 0x000fe60000100800 */
[----:B-1----:R-:W4:Y:S01]  /*5a8d0*/  LDL.LU R10, [R1+0xc34] ;  /* 0x000c3400010a7983 */ /* 0x002f220000300800 */
[----:B---3--:R-:W-:-:S04]  /*5a8e0*/  IADD3 R18, P2, R18, UR15, RZ ;  /* 0x0000000f12127c10 */ /* 0x008fc8000ff5e0ff */
[----:B--2---:R-:W-:Y:S01]  /*5a8f0*/  IADD3.X R19, R19, UR9, RZ, P2, !PT ;  /* 0x0000000913137c10 */ /* 0x004fe200097fe4ff */
[----:B------:R-:W-:-:S04]  /*5a900*/  IMAD.MOV.U32 R2, RZ, RZ, R18 ;  /* 0x000000ffff027224 */ /* 0x000fc800078e0012 */
[----:B------:R-:W-:Y:S01]  /*5a910*/  IMAD.MOV.U32 R3, RZ, RZ, R19 ;  /* 0x000000ffff037224 */ /* 0x000fe200078e0013 */
[----:B------:R1:W-:Y:S01]  /*5a920*/  STL [R1+0xc24], R18 ;  /* 0x000c241201007387 */ /* 0x0003e20000100800 */
[----:B------:R2:W-:Y:S03]  /*5a930*/  STL [R1+0xc20], R19 ;  /* 0x000c201301007387 */ /* 0x0005e60000100800 */
[----:B------:R3:W-:Y:S04]  /*5a940*/  LDGSTS.E [R8+-0x6f800], [R2.64], P0 ;  /* 0x9080000002087fae */ /* 0x0007e8000812184c */
[----:B---3--:R-:W3:Y:S04]  /*5a950*/  LDL.LU R3, [R1+0xc30] ;  /* 0x000c300001037983 */ /* 0x008ee80000300800 */
[----:B------:R-:W2:Y:S01]  /*5a960*/  S2R R27, SR_TID.X ;  /* 0x00000000001b7919 */ /* 0x000ea20000002100 */
[----:B------:R-:W3:Y:S02]  /*5a970*/  LDL.LU R26, [R1+0x78] ;  /* 0x00007800011a7983 */ /* 0x000ee40000300800 */
[----:B-1----:R-:W3:Y:S02]  /*5a980*/  LDL.LU R18, [R1+0xc44] ;  /* 0x000c440001127983 */ /* 0x002ee40000300800 */
[----:B------:R-:W3:Y:S01]  /*5a990*/  LDL.LU R20, [R1+0x80] ;  /* 0x0000800001147983 */ /* 0x000ee20000300800 */
[----:B------:R-:W3:Y:S01]  /*5a9a0*/  LDL.LU R21, [R1+0x84] ;  /* 0x0000840001157983 */ /* 0x000ee20000300800 */
[----:B------:R-:W3:Y:S02]  /*5a9b0*/  LDL.LU R22, [R1+0x88] ;  /* 0x0000880001167983 */ /* 0x000ee40000300800 */
[----:B------:R-:W3:Y:S02]  /*5a9c0*/  LDL.LU R23, [R1+0x8c] ;  /* 0x00008c0001177983 */ /* 0x000ee40000300800 */
[----:B--2---:R-:W2:Y:S01]  /*5a9d0*/  LDL.LU R19, [R1+0xc40] ;  /* 0x000c400001137983 */ /* 0x004ea20000300800 */
[----:B------:R-:W-:-:S04]  /*5a9e0*/  SHF.R.U32.HI R27, RZ, 0x8, R27 ;  /* 0x00000008ff1b7819 */ /* 0x000fc8000001161b */
[----:B------:R-:W-:-:S04]  /*5a9f0*/  SGXT.U32 R27, R27, 0x1 ;  /* 0x000000011b1b781a */ /* 0x000fc80000000000 */
[----:B------:R-:W-:-:S04]  /*5aa00*/  LOP3.LUT R9, R27, 0x46, RZ, 0xfc, !PT ;  /* 0x000000461b097812 */ /* 0x000fc800078efcff */
[----:B------:R-:W-:Y:S02]  /*5aa10*/  ISETP.GE.AND P0, PT, R9, UR6, PT ;  /* 0x0000000609007c0c */ /* 0x000fe4000bf06270 */
[----:B------:R-:W2:Y:S02]  /*5aa20*/  LDL.LU R9, [R1+0xc54] ;  /* 0x000c540001097983 */ /* 0x000ea40000300800 */
[----:B------:R-:W-:-:S04]  /*5aa30*/  SEL R2, RZ, 0x4, P0 ;  /* 0x00000004ff027807 */ /* 0x000fc80000000000 */
[----:B------:R-:W-:-:S04]  /*5aa40*/  SEL R2, R2, RZ, !P1 ;  /* 0x000000ff02027207 */ /* 0x000fc80004800000 */
[----:B------:R-:W-:Y:S02]  /*5aa50*/  ISETP.NE.U32.AND P0, PT, R2, RZ, PT ;  /* 0x000000ff0200720c */ /* 0x000fe40003f05070 */
[----:B----4-:R-:W-:-:S05]  /*5aa60*/  IADD3 R10, P2, R10, UR15, RZ ;  /* 0x0000000f0a0a7c10 */ /* 0x010fca000ff5e0ff */
[----:B------:R1:W-:Y:S01]  /*5aa70*/  STL [R1+0xc34], R10 ;  /* 0x000c340a01007387 */ /* 0x0003e20000100800 */
[----:B------:R-:W-:Y:S01]  /*5aa80*/  IMAD.MOV.U32 R2, RZ, RZ, R10 ;  /* 0x000000ffff027224 */ /* 0x000fe200078e000a */
[----:B---3--:R-:W-:-:S05]  /*5aa90*/  IADD3.X R3, R3, UR9, RZ, P2, !PT ;  /* 0x0000000903037c10 */ /* 0x008fca00097fe4ff */
[----:B------:R3:W-:Y:S01]  /*5aaa0*/  STL [R1+0xc30], R3 ;  /* 0x000c300301007387 */ /* 0x0007e20000100800 */
[----:B-1----:R-:W4:Y:S02]  /*5aab0*/  LDL.LU R10, [R1+0xc50] ;  /* 0x000c5000010a7983 */ /* 0x002f240000300800 */
[----:B------:R-:W-:Y:S01]  /*5aac0*/  IMAD.MOV.U32 R27, RZ, RZ, R16 ;  /* 0x000000ffff1b7224 */ /* 0x000fe200078e0010 */
[----:B------:R1:W-:Y:S04]  /*5aad0*/  LDGSTS.E [R8+-0x6e800], [R2.64], P0 ;  /* 0x9180000002087fae */ /* 0x0003e8000812184c */
[----:B------:R-:W1:Y:S02]  /*5aae0*/  S2R R16, SR_TID.X ;  /* 0x0000000000107919 */ /* 0x000e640000002100 */
[----:B-1----:R-:W-:-:S04]  /*5aaf0*/  SHF.R.U32.HI R16, RZ, 0x8, R16 ;  /* 0x00000008ff107819 */ /* 0x002fc80000011610 */
[----:B------:R-:W-:-:S04]  /*5ab00*/  SGXT.U32 R16, R16, 0x1 ;  /* 0x000000011010781a */ /* 0x000fc80000000000 */
[----:B------:R-:W-:Y:S02]  /*5ab10*/  LOP3.LUT R24, R16, 0x4a, RZ, 0xfc, !PT ;  /* 0x0000004a10187812 */ /* 0x000fe400078efcff */
[----:B------:R-:W1:Y:S02]  /*5ab20*/  S2R R16, SR_TID.X ;  /* 0x0000000000107919 */ /* 0x000e640000002100 */
[----:B------:R-:W-:-:S04]  /*5ab30*/  ISETP.GE.AND P0, PT, R24, UR6, PT ;  /* 0x0000000618007c0c */ /* 0x000fc8000bf06270 */
[----:B------:R-:W-:Y:S02]  /*5ab40*/  SEL R2, RZ, 0x4, P0 ;  /* 0x00000004ff027807 */ /* 0x000fe40000000000 */
[----:B------:R-:W-:Y:S02]  /*5ab50*/  IADD3 R18, P2, R18, UR15, RZ ;  /* 0x0000000f12127c10 */ /* 0x000fe4000ff5e0ff */
[----:B------:R-:W-:Y:S02]  /*5ab60*/  SEL R2, R2, RZ, !P1 ;  /* 0x000000ff02027207 */ /* 0x000fe40004800000 */
[----:B--2---:R-:W-:Y:S02]  /*5ab70*/  IADD3.X R19, R19, UR9, RZ, P2, !PT ;  /* 0x0000000913137c10 */ /* 0x004fe400097fe4ff */
[----:B------:R-:W-:Y:S01]  /*5ab80*/  ISETP.NE.U32.AND P0, PT, R2, RZ, PT ;  /* 0x000000ff0200720c */ /* 0x000fe20003f05070 */
[----:B------:R-:W-:Y:S02]  /*5ab90*/  IMAD.MOV.U32 R2, RZ, RZ, R18 ;  /* 0x000000ffff027224 */ /* 0x000fe400078e0012 */
[----:B---3--:R-:W-:Y:S01]  /*5aba0*/  IMAD.MOV.U32 R3, RZ, RZ, R19 ;  /* 0x000000ffff037224 */ /* 0x008fe200078e0013 */
[----:B-1----:R-:W-:-:S09]  /*5abb0*/  SHF.R.U32.HI R16, RZ, 0x8, R16 ;  /* 0x00000008ff107819 */ /* 0x002fd20000011610 */
[----:B------:R1:W-:Y:S01]  /*5abc0*/  LDGSTS.E [R8+-0x6d800], [R2.64], P0 ;  /* 0x9280000002087fae */ /* 0x0003e2000812184c */
[----:B------:R-:W-:-:S04]  /*5abd0*/  SGXT.U32 R16, R16, 0x1 ;  /* 0x000000011010781a */ /* 0x000fc80000000000 */
[----:B------:R-:W-:-:S04]  /*5abe0*/  LOP3.LUT R16, R16, 0x4e, RZ, 0xfc, !PT ;  /* 0x0000004e10107812 */ /* 0x000fc800078efcff */
[----:B------:R-:W-:Y:S02]  /*5abf0*/  ISETP.GE.AND P0, PT, R16, UR6, PT ;  /* 0x0000000610007c0c */ /* 0x000fe4000bf06270 */
[----:B------:R-:W2:Y:S02]  /*5ac00*/  S2R R16, SR_TID.X ;  /* 0x0000000000107919 */ /* 0x000ea40000002100 */
[----:B-1----:R-:W-:Y:S02]  /*5ac10*/  SEL R2, RZ, 0x4, P0 ;  /* 0x00000004ff027807 */ /* 0x002fe40000000000 */
[----:B------:R-:W-:Y:S02]  /*5ac20*/  IADD3 R9, P2, R9, UR15, RZ ;  /* 0x0000000f09097c10 */ /* 0x000fe4000ff5e0ff */
[----:B------:R-:W-:Y:S01]  /*5ac30*/  SEL R2, R2, RZ, !P1 ;  /* 0x000000ff02027207 */ /* 0x000fe20004800000 */
[----:B------:R-:W-:Y:S01]  /*5ac40*/  STL [R1+0xc44], R18 ;  /* 0x000c441201007387 */ /* 0x000fe20000100800 */
[----:B------:R2:W-:Y:S02]  /*5ac50*/  STL [R1+0xc40], R19 ;  /* 0x000c401301007387 */ /* 0x0005e40000100800 */
[----:B------:R-:W-:Y:S01]  /*5ac60*/  ISETP.NE.U32.AND P0, PT, R2, RZ, PT ;  /* 0x000000ff0200720c */ /* 0x000fe20003f05070 */
[----:B------:R-:W-:Y:S01]  /*5ac70*/  IMAD.MOV.U32 R2, RZ, RZ, R9 ;  /* 0x000000ffff027224 */ /* 0x000fe200078e0009 */
[----:B------:R1:W-:Y:S01]  /*5ac80*/  STL [R1+0xc54], R9 ;  /* 0x000c540901007387 */ /* 0x0003e20000100800 */
[--C-:B--2---:R-:W-:Y:S01]  /*5ac90*/  SHF.R.U32.HI R19, RZ, 0x8, R16.reuse ;  /* 0x00000008ff137819 */ /* 0x104fe20000011610 */
[----:B------:R-:W-:-:S03]  /*5aca0*/  SHF.R.U32.HI R16, RZ, 0x8, R16 ;  /* 0x00000008ff107819 */ /* 0x000fc60000011610 */
[----:B------:R-:W-:Y:S02]  /*5acb0*/  SGXT.U32 R19, R19, 0x1 ;  /* 0x000000011313781a */ /* 0x000fe40000000000 */
[----:B------:R-:W-:Y:S02]  /*5acc0*/  SGXT.U32 R16, R16, 0x1 ;  /* 0x000000011010781a */ /* 0x000fe40000000000 */
[----:B-1----:R-:W-:Y:S01]  /*5acd0*/  LOP3.LUT R9, R19, 0x52, RZ, 0xfc, !PT ;  /* 0x0000005213097812 */ /* 0x002fe200078efcff */
[----:B------:R-:W-:Y:S01]  /*5ace0*/  HMMA.1688.F32.TF32 R24, R4, R26, R20 ;  /* 0x0000001a0418723c */ /* 0x000fe20000081014 */
[----:B----4-:R-:W-:-:S05]  /*5acf0*/  IADD3.X R10, R10, UR9, RZ, P2, !PT ;  /* 0x000000090a0a7c10 */ /* 0x010fca00097fe4ff */
[----:B------:R-:W-:Y:S01]  /*5ad00*/  IMAD.MOV.U32 R3, RZ, RZ, R10 ;  /* 0x000000ffff037224 */ /* 0x000fe200078e000a */
[----:B------:R1:W-:Y:S01]  /*5ad10*/  STL [R1+0xc50], R10 ;  /* 0x000c500a01007387 */ /* 0x0003e20000100800 */
[----:B------:R-:W2:Y:S03]  /*5ad20*/  LDL.LU R20, [R1+0xf58] ;  /* 0x000f580001147983 */ /* 0x000ea60000300800 */
[----:B------:R3:W-:Y:S01]  /*5ad30*/  LDGSTS.E [R8+-0x6c800], [R2.64], P0 ;  /* 0x9380000002087fae */ /* 0x0007e2000812184c */
[----:B------:R-:W-:Y:S01]  /*5ad40*/  ISETP.GE.AND P0, PT, R9, UR6, PT ;  /* 0x0000000609007c0c */ /* 0x000fe2000bf06270 */
[C---:B------:R-:W-:Y:S01]  /*5ad50*/  LOP3.LUT R9, R16.reuse, 0x5a, RZ, 0xfc, !PT ;  /* 0x0000005a10097812 */ /* 0x040fe200078efcff */
[----:B-1----:R-:W-:Y:S02]  /*5ad60*/  LOP3.LUT R10, R16, 0x56, RZ, 0xfc, !PT ;  /* 0x00000056100a7812 */ /* 0x002fe400078efcff */
[----:B------:R-:W1:Y:S07]  /*5ad70*/  S2R R16, SR_TID.X ;  /* 0x0000000000107919 */ /* 0x000e6e0000002100 */
[----:B------:R-:W-:Y:S01]  /*5ad80*/  STL.64 [R1+0x430], R24 ;  /* 0x0004301801007387 */ /* 0x000fe20000100a00 */
[----:B------:R4:W-:Y:S01]  /*5ad90*/  STL.64 [R1+0x438], R26 ;  /* 0x0004381a01007387 */ /* 0x0009e20000100a00 */
[----:B-1----:R-:W-:-:S02]  /*5ada0*/  SHF.R.U32.HI R19, RZ, 0x8, R16 ;  /* 0x00000008ff137819 */ /* 0x002fc40000011610 */
[----:B------:R-:W2:Y:S01]  /*5adb0*/  LDL.LU R16, [R1+0xc64] ;  /* 0x000c640001107983 */ /* 0x000ea20000300800 */
[----:B------:R-:W2:Y:S02]  /*5adc0*/  LDL.LU R18, [R1+0xc60] ;  /* 0x000c600001127983 */ /* 0x000ea40000300800 */
[----:B----4-:R-:W4:Y:S02]  /*5add0*/  LDL.LU R26, [R1+0x58] ;  /* 0x00005800011a7983 */ /* 0x010f240000300800 */
[----:B------:R-:W4:Y:S01]  /*5ade0*/  LDL.LU R27, [R1+0x5c] ;  /* 0x00005c00011b7983 */ /* 0x000f220000300800 */
[----:B------:R-:W-:Y:S02]  /*5adf0*/  SGXT.U32 R19, R19, 0x1 ;  /* 0x000000011313781a */ /* 0x000fe40000000000 */
[----:B---3--:R-:W-:Y:S01]  /*5ae00*/  SEL R2, RZ, 0x4, P0 ;  /* 0x00000004ff027807 */ /* 0x008fe20000000000 */
[----:B------:R-:W-:Y:S01]  /*5ae10*/  ISETP.GE.AND P0, PT, R10, UR6, PT ;  /* 0x000000060a007c0c */ /* 0x000fe2000bf06270 */
[----:B------:R-:W-:-:S03]  /*5ae20*/  LOP3.LUT R10, R19, 0x5e, RZ, 0xfc, !PT ;  /* 0x0000005e130a7812 */ /* 0x000fc600078efcff */
[----:B------:R-:W-:Y:S02]  /*5ae30*/  SEL R3, RZ, 0x4, P0 ;  /* 0x00000004ff037807 */ /* 0x000fe40000000000 */
[----:B------:R-:W-:Y:S01]  /*5ae40*/  ISETP.GE.AND P0, PT, R10, UR6, PT ;  /* 0x000000060a007c0c */ /* 0x000fe2000bf06270 */
[----:B----4-:R1:W-:Y:S01]  /*5ae50*/  STL.64 [R1+0xf40], R26 ;  /* 0x000f401a01007387 */ /* 0x0103e20000100a00 */
[----:B------:R-:W3:Y:S02]  /*5ae60*/  LDL.LU R10, [R1+0xc74] ;  /* 0x000c7400010a7983 */ /* 0x000ee40000300800 */
[----:B-1----:R-:W-:Y:S02]  /*5ae70*/  IMAD.MOV.U32 R27, RZ, RZ, R13 ;  /* 0x000000ffff1b7224 */ /* 0x002fe400078e000d */
[----:B------:R-:W4:Y:S01]  /*5ae80*/  LDL.LU R13, [R1+0xc84] ;  /* 0x000c8400010d7983 */ /* 0x000f220000300800 */
[----:B------:R-:W-:Y:S02]  /*5ae90*/  STL.64 [R1+0xf50], R14 ;  /* 0x000f500e01007387 */ /* 0x000fe40000100a00 */
[----:B------:R-:W-:-:S02]  /*5aea0*/  IMAD.MOV.U32 R26, RZ, RZ, R17 ;  /* 0x000000ffff1a7224 */ /* 0x000fc400078e0011 */
[----:B------:R-:W1:Y:S04]  /*5aeb0*/  S2R R17, SR_TID.X ;  /* 0x0000000000117919 */ /* 0x000e680000002100 */
[----:B----4-:R4:W-:Y:S04]  /*5aec0*/  STL.64 [R1+0xf48], R12 ;  /* 0x000f480c01007387 */ /* 0x0109e80000100a00 */
[----:B----4-:R-:W4:Y:S01]  /*5aed0*/  LDL.LU R12, [R1+0x420] ;  /* 0x00042000010c7983 */ /* 0x010f220000300800 */
[----:B------:R-:W4:Y:S02]  /*5aee0*/  LDL.LU R13, [R1+0x424] ;  /* 0x00042400010d7983 */ /* 0x000f240000300800 */
[----:B------:R-:W4:Y:S02]  /*5aef0*/  LDL.LU R14, [R1+0x428] ;  /* 0x00042800010e7983 */ /* 0x000f240000300800 */
[----:B------:R-:W4:Y:S01]  /*5af00*/  LDL.LU R15, [R1+0x42c] ;  /* 0x00042c00010f7983 */ /* 0x000f220000300800 */
[----:B------:R-:W-:-:S02]  /*5af10*/  SEL R2, R2, RZ, !P1 ;  /* 0x000000ff02027207 */ /* 0x000fc40004800000 */
[----:B------:R-:W-:Y:S02]  /*5af20*/  ISETP.GE.AND P2, PT, R9, UR6, PT ;  /* 0x0000000609007c0c */ /* 0x000fe4000bf46270 */
[----:B------:R-:W-:Y:S02]  /*5af30*/  SEL R3, R3, RZ, !P1 ;  /* 0x000000ff03037207 */ /* 0x000fe40004800000 */
[----:B-1----:R-:W-:Y:S02]  /*5af40*/  SHF.R.U32.HI R17, RZ, 0x8, R17 ;  /* 0x00000008ff117819 */ /* 0x002fe40000011611 */
[----:B------:R-:W-:Y:S01]  /*5af50*/  ISETP.NE.U32.AND P6, PT, R2, RZ, PT ;  /* 0x000000ff0200720c */ /* 0x000fe20003fc5070 */
[----:B------:R-:W-:Y:S01]  /*5af60*/  SEL R2, RZ, 0x4, P2 ;  /* 0x00000004ff027807 */ /* 0x000fe20001000000 */
[----:B------:R-:W-:Y:S02]  /*5af70*/  ISETP.NE.U32.AND P5, PT, R3, RZ, PT ;  /* 0x000000ff0300720c */ /* 0x000fe40003fa5070 */
[----:B------:R-:W-:Y:S01]  /*5af80*/  LOP3.LUT R9, R19, 0x62, RZ, 0xfc, !PT ;  /* 0x0000006213097812 */ /* 0x000fe200078efcff */
[----:B------:R-:W-:Y:S01]  /*5af90*/  SEL R3, RZ, 0x4, P0 ;  /* 0x00000004ff037807 */ /* 0x000fe20000000000 */
[----:B--2---:R-:W-:-:S02]  /*5afa0*/  IADD3 R16, P0, R16, UR15, RZ ;  /* 0x0000000f10107c10 */ /* 0x004fc4000ff1e0ff */
[----:B------:R-:W-:Y:S02]  /*5afb0*/  SEL R2, R2, RZ, !P1 ;  /* 0x000000ff02027207 */ /* 0x000fe40004800000 */
[----:B------:R-:W-:Y:S01]  /*5afc0*/  ISETP.GE.AND P2, PT, R9, UR6, PT ;  /* 0x0000000609007c0c */ /* 0x000fe2000bf46270 */
[----:B------:R-:W2:Y:S01]  /*5afd0*/  LDL.LU R21, [R1+0xc70] ;  /* 0x000c700001157983 */ /* 0x000ea20000300800 */
[----:B------:R-:W-:Y:S02]  /*5afe0*/  IADD3.X R18, R18, UR9, RZ, P0, !PT ;  /* 0x0000000912127c10 */ /* 0x000fe400087fe4ff */
[----:B------:R-:W-:Y:S01]  /*5aff0*/  ISETP.NE.U32.AND P4, PT, R2, RZ, PT ;  /* 0x000000ff0200720c */ /* 0x000fe20003f85070 */
[----:B------:R-:W-:Y:S01]  /*5b000*/  SEL R2, RZ, 0x4, P2 ;  /* 0x00000004ff027807 */ /* 0x000fe20001000000 */
[----:B------:R-:W-:Y:S01]  /*5b010*/  STL [R1+0xc64], R16 ;  /* 0x000c641001007387 */ /* 0x000fe20000100800 */
[----:B------:R-:W-:Y:S01]  /*5b020*/  SGXT.U32 R17, R17, 0x1 ;  /* 0x000000011111781a */ /* 0x000fe20000000000 */
[----:B------:R-:W-:Y:S01]  /*5b030*/  STL [R1+0xc60], R18 ;  /* 0x000c601201007387 */ /* 0x000fe20000100800 */
[----:B------:R-:W-:-:S02]  /*5b040*/  SEL R3, R3, RZ, !P1 ;  /* 0x000000ff03037207 */ /* 0x000fc40004800000 */
[----:B------:R-:W-:Y:S02]  /*5b050*/  SEL R2, R2, RZ, !P1 ;  /* 0x000000ff02027207 */ /* 0x000fe40004800000 */
[----:B------:R-:W-:Y:S02]  /*5b060*/  LOP3.LUT R8, R17, 0x66, RZ, 0xfc, !PT ;  /* 0x0000006611087812 */ /* 0x000fe400078efcff */
[----:B------:R-:W-:Y:S02]  /*5b070*/  ISETP.NE.U32.AND P3, PT, R3, RZ, PT ;  /* 0x000000ff0300720c */ /* 0x000fe40003f65070 */
[----:B------:R-:W-:Y:S01]  /*5b080*/  ISETP.NE.U32.AND P0, PT, R2, RZ, PT ;  /* 0x000000ff0200720c */ /* 0x000fe20003f05070 */
[----:B------:R-:W-:Y:S02]  /*5b090*/  IMAD.MOV.U32 R3, RZ, RZ, R18 ;  /* 0x000000ffff037224 */ /* 0x000fe400078e0012 */
[----:B------:R-:W-:Y:S01]  /*5b0a0*/  IMAD.MOV.U32 R2, RZ, RZ, R16 ;  /* 0x000000ffff027224 */ /* 0x000fe200078e0010 */
[----:B----4-:R-:W-:Y:S01]  /*5b0b0*/  HMMA.1688.F32.TF32 R24, R4, R26, R12 ;  /* 0x0000001a0418723c */ /* 0x010fe2000008100c */
[----:B------:R-:W4:Y:S01]  /*5b0c0*/  LDL.LU.64 R14, [R1+0xf50] ;  /* 0x000f5000010e7983 */ /* 0x000f220000300a00 */
[----:B------:R-:W2:Y:S11]  /*5b0d0*/  LDL.LU.64 R12, [R1+0xf48] ;  /* 0x000f4800010c7983 */ /* 0x000eb60000300a00 */
[----:B------:R-:W-:Y:S10]  /*5b0e0*/  @!UPT UIADD3 URZ, URZ, URZ, URZ ;  /* 0x0000003f3f3ff290 */ /* 0x000ff4000fffe03f */
[----:B------:R-:W-:Y:S01]  /*5b0f0*/  STL.64 [R1+0x400], R24 ;  /* 0x0004001801007387 */ /* 0x000fe20000100a00 */
[----:B------:R1:W-:Y:S03]  /*5b100*/  STL.64 [R1+0x408], R26 ;  /* 0x0004081a01007387 */ /* 0x0003e60000100a00 */
[----:B-1----:R-:W2:Y:S01]  /*5b110*/  LDL.LU.64 R26, [R1+0xf40] ;  /* 0x000f4000011a7983 */ /* 0x002ea20000300a00 */
[----:B------:R-:W2:Y:S02]  /*5b120*/  LDL.LU R17, [R1+0xc80] ;  /* 0x000c800001117983 */ /* 0x000ea40000300800 */
[----:B------:R-:W2:Y:S02]  /*5b130*/  LDL.LU R18, [R1+0xc94] ;  /* 0x000c940001127983 */ /* 0x000ea40000300800 */
[----:B------:R-:W3:Y:S01]  /*5b140*/  LDL.LU R16, [R1+0xca4] ;  /* 0x000ca40001107983 */ /* 0x000ee20000300800 */
[----:B------:R-:W-:-:S02]  /*5b150*/  ISETP.GE.AND P2, PT, R8, UR6, PT ;  /* 0x0000000608007c0c */ /* 0x000fc4000bf46270 */
[----:B------:R-:W-:Y:S01]  /*5b160*/  IADD3 R9, R0, 0x100000, RZ ;  /* 0x0010000000097810 */ /* 0x000fe20007ffe0ff */
[----:B--2---:R-:W-:Y:S01]  /*5b170*/  STL [R1+0xf38], R18 ;  /* 0x000f381201007387 */ /* 0x004fe20000100800 */
[----:B---3--:R1:W-:Y:S01]  /*5b180*/  STL.64 [R1+0xf30], R16 ;  /* 0x000f301001007387 */ /* 0x0083e20000100a00 */
[----:B------:R-:W-:Y:S02]  /*5b190*/  SEL R8, RZ, 0x4, P2 ;  /* 0x00000004ff087807 */ /* 0x000fe40001000000 */
[----:B------:R2:W-:Y:S04]  /*5b1a0*/  LDGSTS.E [R9+-0x6b800], [R2.64], P6 ;  /* 0x9480000002097fae */ /* 0x0005e8000b12184c */
[----:B-1----:R-:W3:Y:S01]  /*5b1b0*/  LDL.LU R16, [R1+0x440] ;  /* 0x0004400001107983 */ /* 0x002ee20000300800 */
[----:B------:R-:W3:Y:S02]  /*5b1c0*/  LDL.LU R17, [R1+0x444] ;  /* 0x0004440001117983 */ /* 0x000ee40000300800 */
[----:B------:R-:W3:Y:S02]  /*5b1d0*/  LDL.LU R18, [R1+0x448] ;  /* 0x0004480001127983 */ /* 0x000ee40000300800 */
[----:B------:R-:W3:Y:S01]  /*5b1e0*/  LDL.LU R19, [R1+0x44c] ;  /* 0x00044c0001137983 */ /* 0x000ee20000300800 */
[----:B------:R-:W-:-:S02]  /*5b1f0*/  IADD3 R10, P2, R10, UR15, RZ ;  /* 0x0000000f0a0a7c10 */ /* 0x000fc4000ff5e0ff */
[----:B------:R-:W-:Y:S02]  /*5b200*/  IADD3 R13, P6, R13, UR15, RZ ;  /* 0x0000000f0d0d7c10 */ /* 0x000fe4000ffde0ff */
[----:B------:R-:W-:Y:S01]  /*5b210*/  IADD3.X R21, R21, UR9, RZ, P2, !PT ;  /* 0x0000000915157c10 */ /* 0x000fe200097fe4ff */
[----:B------:R-:W-:Y:S02]  /*5b220*/  STL [R1+0xc74], R10 ;  /* 0x000c740a01007387 */ /* 0x000fe40000100800 */
[----:B------:R-:W-:Y:S02]  /*5b230*/  STL [R1+0xc84], R13 ;  /* 0x000c840d01007387 */ /* 0x000fe40000100800 */
[----:B------:R-:W-:Y:S01]  /*5b240*/  STL [R1+0xc70], R21 ;  /* 0x000c701501007387 */ /* 0x000fe20000100800 */
[----:B---3--:R-:W-:Y:S03]  /*5b250*/  HMMA.1688.F32.TF32 R24, R4, R26, R16 ;  /* 0x0000001a0418723c */ /* 0x008fe60000081010 */
[----:B------:R-:W3:Y:S01]  /*5b260*/  LDL.LU R18, [R1+0xf38] ;  /* 0x000f380001127983 */ /* 0x000ee20000300800 */
[----:B------:R-:W3:Y:S02]  /*5b270*/  LDL.LU.64 R16, [R1+0xf30] ;  /* 0x000f300001107983 */ /* 0x000ee40000300a00 */
[----:B--2---:R-:W-:-:S02]  /*5b280*/  IMAD.MOV.U32 R2, RZ, RZ, R10 ;  /* 0x000000ffff027224 */ /* 0x004fc400078e000a */
[----:B------:R-:W-:Y:S02]  /*5b290*/  IMAD.MOV.U32 R3, RZ, RZ, R21 ;  /* 0x000000ffff037224 */ /* 0x000fe400078e0015 */
[----:B------:R-:W-:-:S03]  /*5b2a0*/  IMAD.MOV.U32 R23, RZ, RZ, R28 ;  /* 0x000000ffff177224 */ /* 0x000fc600078e001c */
[----:B------:R1:W-:Y:S10]  /*5b2b0*/  LDGSTS.E [R9+-0x6a800], [R2.64], P5 ;  /* 0x9580000002097fae */ /* 0x0003f4000a92184c */
[----:B------:R-:W-:Y:S01]  /*5b2c0*/  STL.64 [R1+0x390], R24 ;  /* 0x0003901801007387 */ /* 0x000fe20000100a00 */
[----:B------:R-:W-:Y:S02]  /*5b2d0*/  STL.64 [R1+0x398], R26 ;  /* 0x0003981a01007387 */ /* 0x000fe40000100a00 */
[----:B------:R-:W2:Y:S02]  /*5b2e0*/  LDL.LU R22, [R1+0x48] ;  /* 0x0000480001167983 */ /* 0x000ea40000300800 */
[----:B------:R-:W2:Y:S01]  /*5b2f0*/  LDL.LU R28, [R1+0xf28] ;  /* 0x000f2800011c7983 */ /* 0x000ea20000300800 */
[----:B------:R-:W2:Y:S01]  /*5b300*/  LDL.LU R19, [R1+0xc90] ;  /* 0x000c900001137983 */ /* 0x000ea20000300800 */
[----:B---3--:R-:W-:-:S05]  /*5b310*/  IADD3.X R17, R17, UR9, RZ, P6, !PT ;  /* 0x0000000911117c10 */ /* 0x008fca000b7fe4ff */
[----:B------:R3:W-:Y:S01]  /*5b320*/  STL [R1+0xc80], R17 ;  /* 0x000c801101007387 */ /* 0x0007e20000100800 */
[----:B-1----:R-:W-:-:S03]  /*5b330*/  IMAD.MOV.U32 R3, RZ, RZ, R17 ;  /* 0x000000ffff037224 */ /* 0x002fc600078e0011 */
[----:B---3--:R-:W3:Y:S01]  /*5b340*/  LDL.LU R17, [R1+0xca0] ;  /* 0x000ca00001117983 */ /* 0x008ee20000300800 */
[----:B------:R-:W2:Y:S03]  /*5b350*/  LDL.LU R24, [R1+0xcb4] ;  /* 0x000cb40001187983 */ /* 0x000ea60000300800 */
[----:B------:R-:W1:Y:S01]  /*5b360*/  S2R R27, SR_TID.X ;  /* 0x00000000001b7919 */ /* 0x000e620000002100 */
[----:B------:R-:W-:Y:S02]  /*5b370*/  IMAD.MOV.U32 R2, RZ, RZ, R13 ;  /* 0x000000ffff027224 */ /* 0x000fe400078e000d */
[----:B------:R-:W4:Y:S01]  /*5b380*/  S2R R13, SR_TID.X ;  /* 0x00000000000d7919 */ /* 0x000f220000002100 */
[----:B------:R-:W-:-:S04]  /*5b390*/  SEL R8, R8, RZ, !P1 ;  /* 0x000000ff08087207 */ /* 0x000fc80004800000 */
[----:B------:R-:W-:Y:S01]  /*5b3a0*/  ISETP.NE.U32.AND P2, PT, R8, RZ, PT ;  /* 0x000000ff0800720c */ /* 0x000fe20003f45070 */
[----:B------:R-:W-:-:S05]  /*5b3b0*/  IADD3 R8, R0, 0x100000, RZ ;  /* 0x0010000000087810 */ /* 0x000fca0007ffe0ff */
[----:B------:R4:W-:Y:S01]  /*5b3c0*/  LDGSTS.E [R8+-0x69800], [R2.64], P4 ;  /* 0x9680000002087fae */ /* 0x0009e2000a12184c */
[----:B-1----:R-:W-:-:S04]  /*5b3d0*/  SHF.R.U32.HI R27, RZ, 0x8, R27 ;  /* 0x00000008ff1b7819 */ /* 0x002fc8000001161b */
[----:B------:R-:W-:-:S04]  /*5b3e0*/  SGXT.U32 R27, R27, 0x1 ;  /* 0x000000011b1b781a */ /* 0x000fc80000000000 */
[C---:B------:R-:W-:Y:S02]  /*5b3f0*/  LOP3.LUT R21, R27.reuse, 0x6a, RZ, 0xfc, !PT ;  /* 0x0000006a1b157812 */ /* 0x040fe400078efcff */
[----:B------:R-:W-:Y:S02]  /*5b400*/  LOP3.LUT R10, R27, 0x6e, RZ, 0xfc, !PT ;  /* 0x0000006e1b0a7812 */ /* 0x000fe400078efcff */
[----:B----4-:R-:W-:Y:S02]  /*5b410*/  SHF.R.U32.HI R13, RZ, 0x8, R13 ;  /* 0x00000008ff0d7819 */ /* 0x010fe4000001160d */
[----:B------:R-:W-:Y:S02]  /*5b420*/  ISETP.GE.AND P6, PT, R21, UR6, PT ;  /* 0x0000000615007c0c */ /* 0x000fe4000bfc6270 */
[----:B------:R-:W-:Y:S02]  /*5b430*/  IADD3 R16, P4, R16, UR15, RZ ;  /* 0x0000000f10107c10 */ /* 0x000fe4000ff9e0ff */
[----:B------:R-:W-:-:S02]  /*5b440*/  SGXT.U32 R13, R13, 0x1 ;  /* 0x000000010d0d781a */ /* 0x000fc40000000000 */
[----:B------:R-:W-:Y:S01]  /*5b450*/  SEL R3, RZ, 0x4, P6 ;  /* 0x00000004ff037807 */ /* 0x000fe20003000000 */
[----:B------:R-:W-:Y:S01]  /*5b460*/  IADD3 R18, P6, R18, UR15, RZ ;  /* 0x0000000f12127c10 */ /* 0x000fe2000ffde0ff */
[----:B------:R-:W-:Y:S01]  /*5b470*/  LOP3.LUT R9, R13, 0x72, RZ, 0xfc, !PT ;  /* 0x000000720d097812 */ /* 0x000fe200078efcff */
[----:B--2---:R1:W-:Y:S04]  /*5b480*/  STL [R1+0xf20], R24 ;  /* 0x000f201801007387 */ /* 0x0043e80000100800 */
[----:B-1----:R-:W2:Y:S01]  /*5b490*/  LDL.LU R24, [R1+0x450] ;  /* 0x0004500001187983 */ /* 0x002ea20000300800 */
[----:B------:R-:W2:Y:S02]  /*5b4a0*/  LDL.LU R25, [R1+0x454] ;  /* 0x0004540001197983 */ /* 0x000ea40000300800 */
[----:B------:R-:W2:Y:S02]  /*5b4b0*/  LDL.LU R26, [R1+0x458] ;  /* 0x00045800011a7983 */ /* 0x000ea40000300800 */
[----:B------:R-:W2:Y:S01]  /*5b4c0*/  LDL.LU R27, [R1+0x45c] ;  /* 0x00045c00011b7983 */ /* 0x000ea20000300800 */
[----:B------:R-:W-:Y:S01]  /*5b4d0*/  STL [R1+0xc94], R18 ;  /* 0x000c941201007387 */ /* 0x000fe20000100800 */
[----:B------:R-:W-:Y:S02]  /*5b4e0*/  STL [R1+0xca4], R16 ;  /* 0x000ca41001007387 */ /* 0x000fe40000100800 */
[----:B------:R-:W4:Y:S01]  /*5b4f0*/  LDL.LU R13, [R1+0xcc0] ;  /* 0x000cc000010d7983 */ /* 0x000f220000300800 */
[----:B------:R-:W-:-:S05]  /*5b500*/  IADD3.X R19, R19, UR9, RZ, P6, !PT ;  /* 0x0000000913137c10 */ /* 0x000fca000b7fe4ff */
[----:B------:R-:W-:Y:S01]  /*5b510*/  STL [R1+0xc90], R19 ;  /* 0x000c901301007387 */ /* 0x000fe20000100800 */
[----:B------:R1:W-:Y:S02]  /*5b520*/  STL.64 [R1+0xef8], R14 ;  /* 0x000ef80e01007387 */ /* 0x0003e40000100a00 */
[----:B-1----:R-:W-:Y:S01]  /*5b530*/  IMAD.MOV.U32 R15, RZ, RZ, R20 ;  /* 0x000000ffff0f7224 */ /* 0x002fe200078e0014 */
[----:B---3--:R-:W-:Y:S01]  /*5b540*/  IADD3.X R17, R17, UR9, RZ, P4, !PT ;  /* 0x0000000911117c10 */ /* 0x008fe2000a7fe4ff */
[----:B------:R-:W-:Y:S01]  /*5b550*/  IMAD.MOV.U32 R14, RZ, RZ, R29 ;  /* 0x000000ffff0e7224 */ /* 0x000fe200078e001d */
[----:B--2---:R-:W-:Y:S01]  /*5b560*/  HMMA.1688.F32.TF32 R20, R4, R22, R24 ;  /* 0x000000160414723c */ /* 0x004fe20000081018 */
[----:B----4-:R-:W-:Y:S01]  /*5b570*/  STL [R1+0xef4], R13 ;  /* 0x000ef40d01007387 */ /* 0x010fe20000100800 */
[----:B------:R-:W2:Y:S02]  /*5b580*/  LDL.LU R29, [R1+0xf24] ;  /* 0x000f2400011d7983 */ /* 0x000ea40000300800 */
[----:B------:R-:W-:Y:S02]  /*5b590*/  STL [R1+0xca0], R17 ;  /* 0x000ca01101007387 */ /* 0x000fe40000100800 */
[----:B------:R-:W3:Y:S11]  /*5b5a0*/  LDL.LU R24, [R1+0xf20] ;  /* 0x000f200001187983 */ /* 0x000ef60000300800 */
[----:B------:R-:W-:Y:S06]  /*5b5b0*/  @!UPT UIADD3 URZ, URZ, URZ, URZ ;  /* 0x0000003f3f3ff290 */ /* 0x000fec000fffe03f */
[----:B------:R-:W-:Y:S01]  /*5b5c0*/  STL.64 [R1+0x300], R20 ;  /* 0x0003001401007387 */ /* 0x000fe20000100a00 */
[----:B------:R1:W-:Y:S03]  /*5b5d0*/  STL.64 [R1+0x308], R22 ;  /* 0x0003081601007387 */ /* 0x0003e60000100a00 */
[----:B-1----:R-:W4:Y:S01]  /*5b5e0*/  LDL.LU.64 R22, [R1+0xf18] ;  /* 0x000f180001167983 */ /* 0x002f220000300a00 */
[----:B------:R-:W2:Y:S02]  /*5b5f0*/  LDL.LU R21, [R1+0xf10] ;  /* 0x000f100001157983 */ /* 0x000ea40000300800 */
[----:B------:R-:W3:Y:S02]  /*5b600*/  LDL.LU R25, [R1+0xcb0] ;  /* 0x000cb00001197983 */ /* 0x000ee40000300800 */
[----:B------:R-:W2:Y:S01]  /*5b610*/  LDL.LU R20, [R1+0xc04] ;  /* 0x000c040001147983 */ /* 0x000ea20000300800 */
[----:B------:R-:W-:-:S04]  /*5b620*/  ISETP.GE.AND P5, PT, R10, UR6, PT ;  /* 0x000000060a007c0c */ /* 0x000fc8000bfa6270 */
[----:B------:R-:W-:Y:S02]  /*5b630*/  SEL R2, RZ, 0x4, P5 ;  /* 0x00000004ff027807 */ /* 0x000fe40002800000 */
[----:B------:R-:W-:Y:S02]  /*5b640*/  SEL R3, R3, RZ, !P1 ;  /* 0x000000ff03037207 */ /* 0x000fe40004800000 */
[----:B------:R-:W-:Y:S01]  /*5b650*/  SEL R2, R2, RZ, !P1 ;  /* 0x000000ff02027207 */ /* 0x000fe20004800000 */
[----:B----4-:R-:W-:Y:S01]  /*5b660*/  STL.64 [R1+0xf08], R22 ;  /* 0x000f081601007387 */ /* 0x010fe20000100a00 */
[----:B--2---:R1:W-:Y:S03]  /*5b670*/  STL.64 [R1+0xf00], R20 ;  /* 0x000f001401007387 */ /* 0x0043e60000100a00 */
[----:B-1----:R-:W2:Y:S01]  /*5b680*/  LDL.LU R20, [R1+0x470] ;  /* 0x0004700001147983 */ /* 0x002ea20000300800 */
[----:B------:R-:W2:Y:S02]  /*5b690*/  LDL.LU R21, [R1+0x474] ;  /* 0x0004740001157983 */ /* 0x000ea40000300800 */
[----:B------:R-:W2:Y:S02]  /*5b6a0*/  LDL.LU R22, [R1+0x478] ;  /* 0x0004780001167983 */ /* 0x000ea40000300800 */
[----:B------:R-:W2:Y:S01]  /*5b6b0*/  LDL.LU R23, [R1+0x47c] ;  /* 0x00047c0001177983 */ /* 0x000ea20000300800 */
[----:B------:R-:W-:-:S02]  /*5b6c0*/  ISETP.NE.U32.AND P5, PT, R3, RZ, PT ;  /* 0x000000ff0300720c */ /* 0x000fc40003fa5070 */
[----:B------:R-:W-:Y:S02]  /*5b6d0*/  ISETP.NE.U32.AND P4, PT, R2, RZ, PT ;  /* 0x000000ff0200720c */ /* 0x000fe40003f85070 */
[C---:B------:R-:W-:Y:S01]  /*5b6e0*/  IADD3 R10, R0.reuse, 0x100000, RZ ;  /* 0x00100000000a7810 */ /* 0x040fe20007ffe0ff */
[----:B------:R-:W-:Y:S02]  /*5b6f0*/  IMAD.MOV.U32 R2, RZ, RZ, R18 ;  /* 0x000000ffff027224 */ /* 0x000fe400078e0012 */
[----:B------:R-:W-:Y:S01]  /*5b700*/  IMAD.MOV.U32 R3, RZ, RZ, R19 ;  /* 0x000000ffff037224 */ /* 0x000fe200078e0013 */
[----:B------:R-:W-:Y:S02]  /*5b710*/  SHF.R.U32.HI R12, RZ, 0x8, R12 ;  /* 0x00000008ff0c7819 */ /* 0x000fe4000001160c */
[----:B------:R-:W-:Y:S01]  /*5b720*/  ISETP.GE.AND P6, PT, R9, UR6, PT ;  /* 0x0000000609007c0c */ /* 0x000fe2000bfc6270 */
[----:B------:R-:W-:Y:S01]  /*5b730*/  IADD3 R9, R0, 0x100000, RZ ;  /* 0x0010000000097810 */ /* 0x000fe20007ffe0ff */
[----:B------:R-:W-:Y:S01]  /*5b740*/  SGXT.U32 R12, R12, 0x1 ;  /* 0x000000010c0c781a */ /* 0x000fe20000000000 */
[----:B------:R1:W-:Y:S03]  /*5b750*/  LDGSTS.E [R10+-0x68800], [R2.64], P3 ;  /* 0x97800000020a7fae */ /* 0x0003e6000992184c */
[----:B------:R-:W-:Y:S01]  /*5b760*/  LOP3.LUT R12, R12, 0x76, RZ, 0xfc, !PT ;  /* 0x000000760c0c7812 */ /* 0x000fe200078efcff */
[----:B-1----:R-:W-:-:S02]  /*5b770*/  IMAD.MOV.U32 R2, RZ, RZ, R16 ;  /* 0x000000ffff027224 */ /* 0x002fc400078e0010 */
[----:B------:R-:W-:-:S05]  /*5b780*/  IMAD.MOV.U32 R3, RZ, RZ, R17 ;  /* 0x000000ffff037224 */ /* 0x000fca00078e0011 */
[----:B------:R1:W-:Y:S01]  /*5b790*/  LDGSTS.E [R9+-0x67800], [R2.64], P0 ;  /* 0x9880000002097fae */ /* 0x0003e2000812184c */
[----:B------:R-:W-:Y:S02]  /*5b7a0*/  ISETP.GE.AND P0, PT, R12, UR6, PT ;  /* 0x000000060c007c0c */ /* 0x000fe4000bf06270 */
[----:B------:R-:W-:Y:S01]  /*5b7b0*/  SEL R8, RZ, 0x4, P6 ;  /* 0x00000004ff087807 */ /* 0x000fe20003000000 */
[----:B---3--:R-:W-:-:S05]  /*5b7c0*/  IADD3 R24, P6, R24, UR15, RZ ;  /* 0x0000000f18187c10 */ /* 0x008fca000ffde0ff */
[----:B------:R-:W-:Y:S01]  /*5b7d0*/  STL [R1+0xcb4], R24 ;  /* 0x000cb41801007387 */ /* 0x000fe20000100800 */
[----:B------:R-:W3:Y:S02]  /*5b7e0*/  LDL.LU R16, [R1+0x460] ;  /* 0x0004600001107983 */ /* 0x000ee40000300800 */
[----:B------:R-:W3:Y:S02]  /*5b7f0*/  LDL.LU R17, [R1+0x464] ;  /* 0x0004640001117983 */ /* 0x000ee40000300800 */
[----:B------:R-:W3:Y:S01]  /*5b800*/  LDL.LU R18, [R1+0x468] ;  /* 0x0004680001127983 */ /* 0x000ee20000300800 */
[----:B------:R-:W3:Y:S01]  /*5b810*/  LDL.LU R19, [R1+0x46c] ;  /* 0x00046c0001137983 */ /* 0x000ee20000300800 */
[----:B--2---:R-:W-:Y:S03]  /*5b820*/  HMMA.1688.F32.TF32 R12, R4, R14, R20 ;  /* 0x0000000e040c723c */ /* 0x004fe60000081014 */
[----:B------:R-:W2:Y:S01]  /*5b830*/  LDL.LU.64 R22, [R1+0xf08] ;  /* 0x000f080001167983 */ /* 0x000ea20000300a00 */
[----:B------:R-:W4:Y:S11]  /*5b840*/  LDL.LU.64 R20, [R1+0xf00] ;  /* 0x000f000001147983 */ /* 0x000f360000300a00 */
[----:B------:R-:W-:Y:S08]  /*5b850*/  @!UPT UIADD3 URZ, URZ, URZ, URZ ;  /* 0x0000003f3f3ff290 */ /* 0x000ff0000fffe03f */
[----:B------:R-:W-:Y:S01]  /*5b860*/  STL.64 [R1+0x450], R12 ;  /* 0x0004500c01007387 */ /* 0x000fe20000100a00 */
[----:B------:R1:W-:Y:S03]  /*5b870*/  STL.64 [R1+0x458], R14 ;  /* 0x0004580e01007387 */ /* 0x0003e60000100a00 */
[----:B-1----:R-:W2:Y:S01]  /*5b880*/  LDL.LU.64 R14, [R1+0xef8] ;  /* 0x000ef800010e7983 */ /* 0x002ea20000300a00 */
[----:B------:R-:W3:Y:S01]  /*5b890*/  LDL.LU R13, [R1+0xef4] ;  /* 0x000ef400010d7983 */ /* 0x000ee20000300800 */
[----:B------:R-:W-:Y:S02]  /*5b8a0*/  IADD3.X R25, R25, UR9, RZ, P6, !PT ;  /* 0x0000000919197c10 */ /* 0x000fe4000b7fe4ff */
[----:B------:R-:W-:Y:S01]  /*5b8b0*/  SEL R8, R8, RZ, !P1 ;  /* 0x000000ff08087207 */ /* 0x000fe20004800000 */
[----:B------:R-:W3:Y:S02]  /*5b8c0*/  LDL.LU R12, [R1+0xc10] ;  /* 0x000c1000010c7983 */ /* 0x000ee40000300800 */
[----:B------:R-:W-:Y:S01]  /*5b8d0*/  STL [R1+0xcb0], R25 ;  /* 0x000cb01901007387 */ /* 0x000fe20000100800 */
[----:B------:R-:W-:-:S02]  /*5b8e0*/  SEL R9, RZ, 0x4, P0 ;  /* 0x00000004ff097807 */ /* 0x000fc40000000000 */
[----:B------:R-:W-:Y:S01]  /*5b8f0*/  ISETP.NE.U32.AND P3, PT, R8, RZ, PT ;  /* 0x000000ff0800720c */ /* 0x000fe20003f65070 */
[----:B------:R-:W-:Y:S02]  /*5b900*/  IADD3 R8, R0, 0x100000, RZ ;  /* 0x0010000000087810 */ /* 0x000fe40007ffe0ff */
[----:B------:R-:W-:Y:S02]  /*5b910*/  IMAD.MOV.U32 R2, RZ, RZ, R24 ;  /* 0x000000ffff027224 */ /* 0x000fe400078e0018 */
[----:B------:R-:W-:Y:S02]  /*5b920*/  IMAD.MOV.U32 R3, RZ, RZ, R25 ;  /* 0x000000ffff037224 */ /* 0x000fe400078e0019 */
[----:B------:R-:W-:-:S03]  /*5b930*/  IMAD.MOV.U32 R26, RZ, RZ, R29 ;  /* 0x000000ffff1a7224 */ /* 0x000fc600078e001d */
[----:B------:R1:W-:Y:S02]  /*5b940*/  LDGSTS.E [R8+-0x66800], [R2.64], P2 ;  /* 0x9980000002087fae */ /* 0x0003e4000912184c */
[----:B-1----:R-:W-:Y:S01]  /*5b950*/  SEL R2, R9, RZ, !P1 ;  /* 0x000000ff09027207 */ /* 0x002fe20004800000 */
[----:B----4-:R-:W-:Y:S02]  /*5b960*/  IMAD.MOV.U32 R24, RZ, RZ, R21 ;  /* 0x000000ffff187224 */ /* 0x010fe400078e0015 */
[----:B--2---:R-:W-:Y:S01]  /*5b970*/  IMAD.MOV.U32 R10, RZ, RZ, R15 ;  /* 0x000000ffff0a7224 */ /* 0x004fe200078e000f */
[----:B---3--:R-:W-:Y:S02]  /*5b980*/  IADD3 R13, P6, R13, UR15, RZ ;  /* 0x0000000f0d0d7c10 */ /* 0x008fe4000ffde0ff */
[----:B------:R-:W-:Y:S02]  /*5b990*/  LOP3.LUT R15, R14, 0x7a, RZ, 0xfc, !PT ;  /* 0x0000007a0e0f7812 */ /* 0x000fe400078efcff */
[----:B------:R-:W-:Y:S01]  /*5b9a0*/  IADD3.X R20, R20, UR9, RZ, P6, !PT ;  /* 0x0000000914147c10 */ /* 0x000fe2000b7fe4ff */
[----:B------:R-:W-:Y:S01]  /*5b9b0*/  STL [R1+0xcc0], R13 ;  /* 0x000cc00d01007387 */ /* 0x000fe20000100800 */
[----:B------:R-:W-:-:S02]  /*5b9c0*/  ISETP.GE.AND P0, PT, R15, UR6, PT ;  /* 0x000000060f007c0c */ /* 0x000fc4000bf06270 */
[----:B------:R-:W2:Y:S01]  /*5b9d0*/  LDL.LU R15, [R1+0xbf4] ;  /* 0x000bf400010f7983 */ /* 0x000ea20000300800 */
[----:B------:R-:W-:Y:S01]  /*5b9e0*/  STL [R1+0xc04], R20 ;  /* 0x000c041401007387 */ /* 0x000fe20000100800 */
[----:B------:R-:W-:Y:S02]  /*5b9f0*/  STL.64 [R1+0xee0], R22 ;  /* 0x000ee01601007387 */ /* 0x000fe40000100a00 */
[----:B------:R1:W-:Y:S01]  /*5ba00*/  STL [R1+0xedc], R20 ;  /* 0x000edc1401007387 */ /* 0x0003e20000100800 */
[----:B------:R-:W-:Y:S01]  /*5ba10*/  HMMA.1688.F32.TF32 R8, R4, R10, R16 ;  /* 0x0000000a0408723c */ /* 0x000fe20000081010 */
[----:B-1----:R-:W3:Y:S01]  /*5ba20*/  LDL.LU R20, [R1+0x410] ;  /* 0x0004100001147983 */ /* 0x002ee20000300800 */
[----:B------:R-:W3:Y:S02]  /*5ba30*/  LDL.LU R21, [R1+0x414] ;  /* 0x0004140001157983 */ /* 0x000ee40000300800 */
[----:B------:R-:W3:Y:S02]  /*5ba40*/  LDL.LU R22, [R1+0x418] ;  /* 0x0004180001167983 */ /* 0x000ee40000300800 */
[----:B------:R-:W3:Y:S01]  /*5ba50*/  LDL.LU R23, [R1+0x41c] ;  /* 0x00041c0001177983 */ /* 0x000ee20000300800 */
[----:B------:R-:W4:Y:S01]  /*5ba60*/  LDL.LU R25, [R1+0x384] ;  /* 0x0003840001197983 */ /* 0x000f220000300800 */
[----:B------:R-:W3:Y:S02]  /*5ba70*/  LDL.LU R29, [R1+0xef0] ;  /* 0x000ef000011d7983 */ /* 0x000ee40000300800 */
[----:B------:R-:W3:Y:S01]  /*5ba80*/  LDL.LU.64 R18, [R1+0xee8] ;  /* 0x000ee80001127983 */ /* 0x000ee20000300a00 */
[----:B------:R-:W-:Y:S01]  /*5ba90*/  SEL R3, RZ, 0x4, P0 ;  /* 0x00000004ff037807 */ /* 0x000fe20000000000 */
[----:B------:R-:W-:-:S02]  /*5baa0*/  IADD3 R12, P0, R12, UR15, RZ ;  /* 0x0000000f0c0c7c10 */ /* 0x000fc4000ff1e0ff */
[----:B------:R-:W-:Y:S02]  /*5bab0*/  IMAD.MOV.U32 R27, RZ, RZ, R28 ;  /* 0x000000ffff1b7224 */ /* 0x000fe400078e001c */
[----:B------:R-:W1:Y:S07]  /*5bac0*/  S2R R28, SR_TID.X ;  /* 0x00000000001c7919 */ /* 0x000e6e0000002100 */
[----:B------:R-:W-:Y:S01]  /*5bad0*/  STL.64 [R1+0x440], R8 ;  /* 0x0004400801007387 */ /* 0x000fe20000100a00 */
[----:B------:R1:W-:Y:S02]  /*5bae0*/  STL.64 [R1+0x448], R10 ;  /* 0x0004480a01007387 */ /* 0x0003e40000100a00 */
[----:B------:R-:W4:Y:S02]  /*5baf0*/  LDL.LU R17, [R1+0xbe4] ;  /* 0x000be40001117983 */ /* 0x000f240000300800 */
[----:B------:R-:W-:Y:S01]  /*5bb00*/  STL [R1+0xc10], R12 ;  /* 0x000c100c01007387 */ /* 0x000fe20000100800 */
[----:B------:R-:W4:Y:S04]  /*5bb10*/  LDL.LU R16, [R1+0xc00] ;  /* 0x000c000001107983 */ /* 0x000f280000300800 */
[----:B-1----:R-:W4:Y:S01]  /*5bb20*/  LDL.LU R11, [R1+0xbf0] ;  /* 0x000bf000010b7983 */ /* 0x002f220000300800 */
[----:B------:R-:W-:-:S02]  /*5bb30*/  LOP3.LUT R14, R14, 0x7e, RZ, 0xfc, !PT ;  /* 0x0000007e0e0e7812 */ /* 0x000fc400078efcff */
[----:B------:R-:W-:Y:S02]  /*5bb40*/  ISETP.NE.U32.AND P6, PT, R2, RZ, PT ;  /* 0x000000ff0200720c */ /* 0x000fe40003fc5070 */
[----:B------:R-:W-:-:S04]  /*5bb50*/  ISETP.GE.AND P2, PT, R14, UR6, PT ;  /* 0x000000060e007c0c */ /* 0x000fc8000bf46270 */
[----:B------:R-:W-:Y:S02]  /*5bb60*/  SEL R2, RZ, 0x4, P2 ;  /* 0x00000004ff027807 */ /* 0x000fe40001000000 */
[----:B------:R-:W-:Y:S02]  /*5bb70*/  LOP3.LUT R8, R28, 0x7f, RZ, 0xc0, !PT ;  /* 0x0000007f1c087812 */ /* 0x000fe400078ec0ff */
[----:B------:R-:W-:Y:S02]  /*5bb80*/  SEL R2, R2, RZ, !P1 ;  /* 0x000000ff02027207 */ /* 0x000fe40004800000 */
[----:B------:R-:W-:-:S04]  /*5bb90*/  ISETP.GE.AND P2, PT, R8, UR6, PT ;  /* 0x0000000608007c0c */ /* 0x000fc8000bf46270 */
[----:B------:R-:W-:Y:S01]  /*5bba0*/  SEL R8, RZ, 0x4, P2 ;  /* 0x00000004ff087807 */ /* 0x000fe20001000000 */
[----:B------:R-:W-:Y:S02]  /*5bbb0*/  ISETP.NE.U32.AND P2, PT, R2, RZ, PT ;  /* 0x000000ff0200720c */ /* 0x000fe40003f45070 */
[----:B------:R-:W-:Y:S01]  /*5bbc0*/  IMAD.MOV.U32 R2, RZ, RZ, R13 ;  /* 0x000000ffff027224 */ /* 0x000fe200078e000d */
[----:B--2---:R-:W-:Y:S01]  /*5bbd0*/  IADD3.X R15, R15, UR9, RZ, P0, !PT ;  /* 0x000000090f0f7c10 */ /* 0x004fe200087fe4ff */
[----:B---3--:R-:W-:Y:S04]  /*5bbe0*/  HMMA.1688.F32.TF32 R20, R4, R18, R20 ;  /* 0x000000120414723c */ /* 0x008fe80000081014 */
[----:B------:R-:W-:Y:S11]  /*5bbf0*/  STL [R1+0xbf4], R15 ;  /* 0x000bf40f01007387 */ /* 0x000ff60000100800 */
[----:B------:R-:W-:Y:S08]  /*5bc00*/  @!UPT UIADD3 URZ, URZ, URZ, URZ ;  /* 0x0000003f3f3ff290 */ /* 0x000ff0000fffe03f */
[----:B------:R-:W-:Y:S01]  /*5bc10*/  STL.64 [R1+0x1c0], R20 ;  /* 0x0001c01401007387 */ /* 0x000fe20000100a00 */
[----:B------:R1:W-:Y:S03]  /*5bc20*/  STL.64 [R1+0x1c8], R22 ;  /* 0x0001c81601007387 */ /* 0x0003e60000100a00 */
[----:B-1----:R-:W4:Y:S01]  /*5bc30*/  LDL.LU.64 R22, [R1+0xee0] ;  /* 0x000ee00001167983 */ /* 0x002f220000300a00 */
[----:B------:R-:W2:Y:S02]  /*5bc40*/  LDL.LU R20, [R1+0xedc] ;  /* 0x000edc0001147983 */ /* 0x000ea40000300800 */
[----:B------:R-:W3:Y:S02]  /*5bc50*/  LDL.LU R14, [R1+0xbe0] ;  /* 0x000be000010e7983 */ /* 0x000ee40000300800 */
[----:B------:R-:W3:Y:S01]  /*5bc60*/  LDL.LU R13, [R1+0xbd4] ;  /* 0x000bd400010d7983 */ /* 0x000ee20000300800 */
[----:B------:R-:W-:-:S02]  /*5bc70*/  SEL R3, R3, RZ, !P1 ;  /* 0x000000ff03037207 */ /* 0x000fc40004800000 */
[C---:B------:R-:W-:Y:S02]  /*5bc80*/  IADD3 R10, R0.reuse, 0x100000, RZ ;  /* 0x00100000000a7810 */ /* 0x040fe40007ffe0ff */
[----:B------:R-:W-:Y:S02]  /*5bc90*/  ISETP.NE.U32.AND P0, PT, R3, RZ, PT ;  /* 0x000000ff0300720c */ /* 0x000fe40003f05070 */
[----:B------:R-:W-:Y:S02]  /*5bca0*/  IADD3 R9, R0, 0x100000, RZ ;  /* 0x0010000000097810 */ /* 0x000fe40007ffe0ff */
[----:B------:R-:W-:-:S04]  /*5bcb0*/  SEL R8, R8, RZ, !P1 ;  /* 0x000000ff08087207 */ /* 0x000fc80004800000 */
[----:B------:R-:W-:Y:S01]  /*5bcc0*/  ISETP.NE.U32.AND P1, PT, R8, RZ, PT ;  /* 0x000000ff0800720c */ /* 0x000fe20003f25070 */
[----:B----4-:R-:W-:Y:S01]  /*5bcd0*/  HMMA.1688.F32.TF32 R4, R4, R22, R24 ;  /* 0x000000160404723c */ /* 0x010fe20000081018 */
[----:B--2---:R-:W-:-:S05]  /*5bce0*/  IMAD.MOV.U32 R3, RZ, RZ, R20 ;  /* 0x000000ffff037224 */ /* 0x004fca00078e0014 */
[----:B------:R1:W-:Y:S01]  /*5bcf0*/  LDGSTS.E [R10+-0x65800], [R2.64], P5 ;  /* 0x9a800000020a7fae */ /* 0x0003e2000a92184c */
[----:B------:R-:W-:Y:S01]  /*5bd00*/  IADD3 R16, P5, R16, UR15, RZ ;  /* 0x0000000f10107c10 */ /* 0x000fe2000ffbe0ff */
[----:B-1----:R-:W-:Y:S02]  /*5bd10*/  IMAD.MOV.U32 R2, RZ, RZ, R12 ;  /* 0x000000ffff027224 */ /* 0x002fe400078e000c */
[----:B------:R-:W-:Y:S02]  /*5bd20*/  IMAD.MOV.U32 R3, RZ, RZ, R15 ;  /* 0x000000ffff037224 */ /* 0x000fe400078e000f */
[----:B------:R-:W2:Y:S04]  /*5bd30*/  LDL.LU R15, [R1+0xbc4] ;  /* 0x000bc400010f7983 */ /* 0x000ea80000300800 */
[----:B------:R1:W-:Y:S01]  /*5bd40*/  LDGSTS.E [R9+-0x64800], [R2.64], P4 ;  /* 0x9b80000002097fae */ /* 0x0003e2000a12184c */
[----:B------:R-:W-:Y:S01]  /*5bd50*/  IADD3 R11, P4, R11, UR15, RZ ;  /* 0x0000000f0b0b7c10 */ /* 0x000fe2000ff9e0ff */
[----:B------:R-:W-:Y:S01]  /*5bd60*/  STL [R1+0xc00], R16 ;  /* 0x000c001001007387 */ /* 0x000fe20000100800 */
[----:B------:R-:W-:Y:S01]  /*5bd70*/  IADD3.X R17, R17, UR9, RZ, P5, !PT ;  /* 0x0000000911117c10 */ /* 0x000fe2000affe4ff */
[----:B------:R-:W4:Y:S02]  /*5bd80*/  LDL.LU R12, [R1+0x7c0] ;  /* 0x0007c000010c7983 */ /* 0x000f240000300800 */
[----:B------:R-:W-:Y:S02]  /*5bd90*/  STL [R1+0xbf0], R11 ;  /* 0x000bf00b01007387 */ /* 0x000fe40000100800 */
[----:B------:R-:W-:Y:S02]  /*5bda0*/  STL.64 [R1+0x80], R4 ;  /* 0x0000800401007387 */ /* 0x000fe40000100a00 */
[----:B------:R1:W-:Y:S01]  /*5bdb0*/  STL.64 [R1+0x88], R6 ;  /* 0x0000880601007387 */ /* 0x0003e20000100a00 */
[----:B---3--:R-:W-:Y:S01]  /*5bdc0*/  IADD3 R14, P5, R14, UR15, RZ ;  /* 0x0000000f0e0e7c10 */ /* 0x008fe2000ffbe0ff */
[----:B------:R-:W-:Y:S01]  /*5bdd0*/  STL [R1+0xbe4], R17 ;  /* 0x000be41101007387 */ /* 0x000fe20000100800 */
[----:B------:R-:W-:Y:S01]  /*5bde0*/  IADD3.X R13, R13, UR9, RZ, P4, !PT ;  /* 0x000000090d0d7c10 */ /* 0x000fe2000a7fe4ff */
[----:B------:R-:W3:Y:S02]  /*5bdf0*/  LDL.LU R10, [R1+0xbd0] ;  /* 0x000bd000010a7983 */ /* 0x000ee40000300800 */
[----:B------:R-:W4:Y:S01]  /*5be00*/  LDL.LU R8, [R1+0x7c8] ;  /* 0x0007c80001087983 */ /* 0x000f220000300800 */
[----:B-1----:R-:W4:Y:S01]  /*5be10*/  LDL.LU R9, [R1+0x7c4] ;  /* 0x0007c40001097983 */ /* 0x002f220000300800 */
[----:B------:R-:W-:Y:S02]  /*5be20*/  STL [R1+0xbe0], R14 ;  /* 0x000be00e01007387 */ /* 0x000fe40000100800 */
[----:B------:R1:W-:Y:S01]  /*5be30*/  STL [R1+0xbd4], R13 ;  /* 0x000bd40d01007387 */ /* 0x0003e20000100800 */
[----:B------:R-:W4:Y:S01]  /*5be40*/  LDL.LU R6, [R1+0x7d8] ;  /* 0x0007d80001067983 */ /* 0x000f220000300800 */
[----:B------:R-:W-:Y:S01]  /*5be50*/  IADD3 R4, R0, 0x100000, RZ ;  /* 0x0010000000047810 */ /* 0x000fe20007ffe0ff */
[----:B------:R-:W-:-:S02]  /*5be60*/  IMAD.MOV.U32 R2, RZ, RZ, R16 ;  /* 0x000000ffff027224 */ /* 0x000fc400078e0010 */
[----:B------:R-:W-:Y:S01]  /*5be70*/  IMAD.MOV.U32 R3, RZ, RZ, R17 ;  /* 0x000000ffff037224 */ /* 0x000fe200078e0011 */
[----:B------:R-:W-:-:S04]  /*5be80*/  IADD3 R5, R0, 0x100000, RZ ;  /* 0x0010000000057810 */ /* 0x000fc80007ffe0ff */
[----:B------:R1:W-:Y:S02]  /*5be90*/  LDGSTS.E [R4+-0x63800], [R2.64], P3 ;  /* 0x9c80000002047fae */ /* 0x0003e4000992184c */
[----:B-1----:R-:W-:Y:S02]  /*5bea0*/  IMAD.MOV.U32 R2, RZ, RZ, R11 ;  /* 0x000000ffff027224 */ /* 0x002fe400078e000b */
[----:B------:R-:W-:Y:S01]  /*5beb0*/  IMAD.MOV.U32 R3, RZ, RZ, R13 ;  /* 0x000000ffff037224 */ /* 0x000fe200078e000d */
[----:B------:R-:W4:Y:S04]  /*5bec0*/  LDL.LU R11, [R1+0x7d4] ;  /* 0x0007d400010b7983 */ /* 0x000f280000300800 */
[----:B------:R1:W-:Y:S02]  /*5bed0*/  LDGSTS.E [R5+-0x62800], [R2.64], P6 ;  /* 0x9d80000002057fae */ /* 0x0003e4000b12184c */
[----:B-1----:R-:W-:Y:S01]  /*5bee0*/  IMAD.MOV.U32 R2, RZ, RZ, R14 ;  /* 0x000000ffff027224 */ /* 0x002fe200078e000e */
[----:B--2---:R-:W-:-:S05]  /*5bef0*/  IADD3.X R15, R15, UR9, RZ, P5, !PT ;  /* 0x000000090f0f7c10 */ /* 0x004fca000affe4ff */
[----:B------:R-:W-:Y:S01]  /*5bf00*/  IMAD.MOV.U32 R3, RZ, RZ, R15 ;  /* 0x000000ffff037224 */ /* 0x000fe200078e000f */
[----:B------:R-:W-:Y:S01]  /*5bf10*/  STL [R1+0xbc4], R15 ;  /* 0x000bc40f01007387 */ /* 0x000fe20000100800 */
[----:B------:R-:W2:Y:S02]  /*5bf20*/  LDL.LU R13, [R1+0x7e8] ;  /* 0x0007e800010d7983 */ /* 0x000ea40000300800 */
[----:B------:R-:W2:Y:S02]  /*5bf30*/  LDL.LU R14, [R1+0x7e4] ;  /* 0x0007e400010e7983 */ /* 0x000ea40000300800 */
[----:B------:R-:W2:Y:S01]  /*5bf40*/  LDL.LU R5, [R1+0x7f8] ;  /* 0x0007f80001057983 */ /* 0x000ea20000300800 */
[----:B------:R1:W-:Y:S01]  /*5bf50*/  LDGSTS.E [R4+-0x61800], [R2.64], P0 ;  /* 0x9e80000002047fae */ /* 0x0003e2000812184c */
[----:B---3--:R-:W-:Y:S02]  /*5bf60*/  IADD3 R10, P3, R10, UR15, RZ ;  /* 0x0000000f0a0a7c10 */ /* 0x008fe4000ff7e0ff */
[----:B----4-:R-:W-:-:S02]  /*5bf70*/  IADD3 R8, P0, R8, UR14, RZ ;  /* 0x0000000e08087c10 */ /* 0x010fc4000ff1e0ff */
[----:B------:R-:W-:Y:S01]  /*5bf80*/  IADD3.X R12, R12, UR9, RZ, P3, !PT ;  /* 0x000000090c0c7c10 */ /* 0x000fe20009ffe4ff */
[----:B------:R-:W-:Y:S01]  /*5bf90*/  STL [R1+0xbd0], R10 ;  /* 0x000bd00a01007387 */ /* 0x000fe20000100800 */
[----:B------:R-:W-:Y:S02]  /*5bfa0*/  IADD3.X R9, R9, UR10, RZ, P0, !PT ;  /* 0x0000000a09097c10 */ /* 0x000fe400087fe4ff */
[----:B------:R-:W-:Y:S01]  /*5bfb0*/  IADD3 R6, P3, R6, UR14, RZ ;  /* 0x0000000e06067c10 */ /* 0x000fe2000ff7e0ff */
[----:B------:R-:W-:Y:S01]  /*5bfc0*/  STL [R1+0x7c8], R8 ;  /* 0x0007c80801007387 */ /* 0x000fe20000100800 */
[----:B------:R3:W-:Y:S02]  /*5bfd0*/  STL [R1+0x7c0], R12 ;  /* 0x0007c00c01007387 */ /* 0x0007e40000100800 */
[----:B-1----:R-:W-:Y:S01]  /*5bfe0*/  IMAD.MOV.U32 R3, RZ, RZ, R12 ;  /* 0x000000ffff037224 */ /* 0x002fe200078e000c */
[----:B------:R-:W-:Y:S04]  /*5bff0*/  STL [R1+0x7d8], R6 ;  /* 0x0007d80601007387 */ /* 0x000fe80000100800 */
[----:B---3--:R-:W3:Y:S01]  /*5c000*/  LDL.LU R12, [R1+0x7f4] ;  /* 0x0007f400010c7983 */ /* 0x008ee20000300800 */
[----:B------:R1:W-:Y:S02]  /*5c010*/  STL [R1+0x7c4], R9 ;  /* 0x0007c40901007387 */ /* 0x0003e40000100800 */
[----:B------:R-:W3:Y:S01]  /*5c020*/  LDL.LU R7, [R1+0x808] ;  /* 0x0008080001077983 */ /* 0x000ee20000300800 */
[----:B------:R-:W1:Y:S01]  /*5c030*/  S2R R17, SR_TID.X ;  /* 0x0000000000117919 */ /* 0x000e620000002100 */
[----:B------:R-:W-:-:S02]  /*5c040*/  IMAD.MOV.U32 R2, RZ, RZ, R10 ;  /* 0x000000ffff027224 */ /* 0x000fc400078e000a */
[----:B------:R-:W-:Y:S02]  /*5c050*/  IMAD.U32 R0, RZ, RZ, UR8 ;  /* 0x00000008ff007e24 */ /* 0x000fe4000f8e00ff */
[----:B------:R-:W3:Y:S01]  /*5c060*/  LDL.LU R10, [R1+0x818] ;  /* 0x00081800010a7983 */ /* 0x000ee20000300800 */
[----:B------:R1:W-:Y:S01]  /*5c070*/  LDGSTS.E [R4+-0x60800], [R2.64], P2 ;  /* 0x9f80000002047fae */ /* 0x0003e2000912184c */
[----:B------:R-:W-:Y:S01]  /*5c080*/  IADD3.X R11, R11, UR10, RZ, P3, !PT ;  /* 0x0000000a0b0b7c10 */ /* 0x000fe20009ffe4ff */
[----:B------:R-:W0:Y:S01]  /*5c090*/  LDGDEPBAR ;  /* 0x00000000000079af */ /* 0x000e220000000000 */
[C---:B-1----:R-:W-:Y:S02]  /*5c0a0*/  LOP3.LUT R28, R17.reuse, 0x1ff, RZ, 0xc0, !PT ;  /* 0x000001ff111c7812 */ /* 0x042fe400078ec0ff */
[----:B------:R-:W-:-:S03]  /*5c0b0*/  LOP3.LUT R16, R17, 0x180, RZ, 0xc0, !PT ;  /* 0x0000018011107812 */ /* 0x000fc600078ec0ff */
[----:B------:R-:W-:Y:S01]  /*5c0c0*/  IMAD.SHL.U32 R15, R28, 0x4, RZ ;  /* 0x000000041c0f7824 */ /* 0x000fe200078e00ff */
[----:B------:R-:W-:-:S04]  /*5c0d0*/  SHF.R.U32.HI R16, RZ, 0x3, R16 ;  /* 0x00000003ff107819 */ /* 0x000fc80000011610 */
[----:B------:R-:W-:Y:S01]  /*5c0e0*/  LOP3.LUT R15, R15, R16, RZ, 0x3c, !PT ;  /* 0x000000100f0f7212 */ /* 0x000fe200078e3cff */
[----:B------:R-:W-:Y:S02]  /*5c0f0*/  IMAD.MOV.U32 R2, RZ, RZ, R8 ;  /* 0x000000ffff027224 */ /* 0x000fe400078e0008 */
[----:B------:R-:W-:Y:S02]  /*5c100*/  IMAD.MOV.U32 R3, RZ, RZ, R9 ;  /* 0x000000ffff037224 */ /* 0x000fe400078e0009 */
[----:B------:R-:W3:Y:S01]  /*5c110*/  LDL.LU R9, [R1+0x804] ;  /* 0x0008040001097983 */ /* 0x000ee20000300800 */
[----:B------:R-:W-:-:S05]  /*5c120*/  IMAD R0, R0, 0x40000, R15 ;  /* 0x0004000000007824 */ /* 0x000fca00078e020f */
[----:B------:R1:W-:Y:S02]  /*5c130*/  LDGSTS.E [R0], [R2.64], P1 ;  /* 0x0000000002007fae */ /* 0x0003e4000892184c */
[----:B-1----:R-:W-:Y:S02]  /*5c140*/  IMAD.MOV.U32 R2, RZ, RZ, R6 ;  /* 0x000000ffff027224 */ /* 0x002fe400078e0006 */
[----:B------:R-:W-:-:S05]  /*5c150*/  IMAD.MOV.U32 R3, RZ, RZ, R11 ;  /* 0x000000ffff037224 */ /* 0x000fca00078e000b */
[----:B------:R1:W-:Y:S01]  /*5c160*/  LDGSTS.E [R0+0x1000], [R2.64], P1 ;  /* 0x0100000002007fae */ /* 0x0003e2000892184c */
[----:B--2---:R-:W-:Y:S02]  /*5c170*/  IADD3 R13, P0, R13, UR14, RZ ;  /* 0x0000000e0d0d7c10 */ /* 0x004fe4000ff1e0ff */
[----:B------:R-:W-:-:S03]  /*5c180*/  IADD3 R5, P2, R5, UR14, RZ ;  /* 0x0000000e05057c10 */ /* 0x000fc6000ff5e0ff */
[----:B------:R-:W-:Y:S01]  /*5c190*/  STL [R1+0x7e8], R13 ;  /* 0x0007e80d01007387 */ /* 0x000fe20000100800 */
[----:B------:R2:W-:Y:S02]  /*5c1a0*/  STL [R1+0x7d4], R11 ;  /* 0x0007d40b01007387 */ /* 0x0005e40000100800 */
[----:B------:R-:W4:Y:S01]  /*5c1b0*/  LDL.LU R8, [R1+0x828] ;  /* 0x0008280001087983 */ /* 0x000f220000300800 */
[----:B------:R-:W-:Y:S01]  /*5c1c0*/  IADD3.X R14, R14, UR10, RZ, P0, !PT ;  /* 0x0000000a0e0e7c10 */ /* 0x000fe200087fe4ff */
[----:B-1----:R-:W-:Y:S01]  /*5c1d0*/  IMAD.MOV.U32 R2, RZ, RZ, R13 ;  /* 0x000000ffff027224 */ /* 0x002fe200078e000d */
[----:B--2---:R-:W2:Y:S01]  /*5c1e0*/  LDL.LU R11, [R1+0x814] ;  /* 0x00081400010b7983 */ /* 0x004ea20000300800 */
[----:B------:R-:W-:Y:S02]  /*5c1f0*/  STL [R1+0x7f8], R5 ;  /* 0x0007f80501007387 */ /* 0x000fe40000100800 */
[----:B------:R-:W-:Y:S02]  /*5c200*/  STL [R1+0x7e4], R14 ;  /* 0x0007e40e01007387 */ /* 0x000fe40000100800 */
[----:B------:R-:W2:Y:S02]  /*5c210*/  LDL.LU R6, [R1+0x838] ;  /* 0x0008380001067983 */ /* 0x000ea40000300800 */
[----:B------:R-:W-:Y:S01]  /*5c220*/  IMAD.MOV.U32 R3, RZ, RZ, R14 ;  /* 0x000000ffff037224 */ /* 0x000fe200078e000e */
[----:B------:R-:W2:Y:S01]  /*5c230*/  LDL.LU R13, [R1+0x824] ;  /* 0x00082400010d7983 */ /* 0x000ea20000300800 */
[----:B---3--:R-:W-:-:S03]  /*5c240*/  IADD3.X R12, R12, UR10, RZ, P2, !PT ;  /* 0x0000000a0c0c7c10 */ /* 0x008fc600097fe4ff */
[----:B------:R1:W-:Y:S01]  /*5c250*/  LDGSTS.E [R0+0x2000], [R2.64], P1 ;  /* 0x0200000002007fae */ /* 0x0003e2000892184c */
[----:B------:R-:W-:-:S05]  /*5c260*/  IADD3 R7, P0, R7, UR14, RZ ;  /* 0x0000000e07077c10 */ /* 0x000fca000ff1e0ff */
[----:B------:R-:W-:Y:S01]  /*5c270*/  STL [R1+0x808], R7 ;  /* 0x0008080701007387 */ /* 0x000fe20000100800 */
[----:B------:R3:W-:Y:S02]  /*5c280*/  STL [R1+0x7f4], R12 ;  /* 0x0007f40c01007387 */ /* 0x0007e40000100800 */
[----:B------:R-:W2:Y:S02]  /*5c290*/  LDL.LU R4, [R1+0x848] ;  /* 0x0008480001047983 */ /* 0x000ea40000300800 */
[----:B-1----:R-:W-:Y:S02]  /*5c2a0*/  IMAD.MOV.U32 R3, RZ, RZ, R12 ;  /* 0x000000ffff037224 */ /* 0x002fe400078e000c */
[----:B---3--:R-:W3:Y:S01]  /*5c2b0*/  LDL.LU R12, [R1+0x834] ;  /* 0x00083400010c7983 */ /* 0x008ee20000300800 */
[----:B------:R-:W-:Y:S01]  /*5c2c0*/  IADD3 R10, P2, R10, UR14, RZ ;  /* 0x0000000e0a0a7c10 */ /* 0x000fe2000ff5e0ff */
[----:B------:R-:W-:-:S04]  /*5c2d0*/  IMAD.MOV.U32 R2, RZ, RZ, R5 ;  /* 0x000000ffff027224 */ /* 0x000fc800078e0005 */
[----:B------:R-:W-:Y:S04]  /*5c2e0*/  STL [R1+0x818], R10 ;  /* 0x0008180a01007387 */ /* 0x000fe80000100800 */
[----:B------:R1:W-:Y:S01]  /*5c2f0*/  LDGSTS.E [R0+0x3000], [R2.64], P1 ;  /* 0x0300000002007fae */ /* 0x0003e2000892184c */
[----:B------:R-:W-:Y:S01]  /*5c300*/  IADD3.X R9, R9, UR10, RZ, P0, !PT ;  /* 0x0000000a09097c10 */ /* 0x000fe200087fe4ff */
[----:B-1----:R-:W-:-:S04]  /*5c310*/  IMAD.MOV.U32 R2, RZ, RZ, R7 ;  /* 0x000000ffff027224 */ /* 0x002fc800078e0007 */
[----:B------:R1:W-:Y:S01]  /*5c320*/  STL [R1+0x804], R9 ;  /* 0x0008040901007387 */ /* 0x0003e20000100800 */
[----:B------:R-:W3:Y:S02]  /*5c330*/  LDL.LU R5, [R1+0x858] ;  /* 0x0008580001057983 */ /* 0x000ee40000300800 */
[----:B------:R-:W-:-:S05]  /*5c340*/  IMAD.MOV.U32 R3, RZ, RZ, R9 ;  /* 0x000000ffff037224 */ /* 0x000fca00078e0009 */
[----:B------:R1:W-:Y:S04]  /*5c350*/  LDGSTS.E [R0+0x4000], [R2.64], P1 ;  /* 0x0400000002007fae */ /* 0x0003e8000892184c */
[----:B-1----:R-:W3:Y:S01]  /*5c360*/  LDL.LU R9, [R1+0x844] ;  /* 0x0008440001097983 */ /* 0x002ee20000300800 */
[----:B------:R-:W-:Y:S01]  /*5c370*/  IMAD.MOV.U32 R2, RZ, RZ, R10 ;  /* 0x000000ffff027224 */ /* 0x000fe200078e000a */
[----:B----4-:R-:W-:-:S05]  /*5c380*/  IADD3 R8, P0, R8, UR14, RZ ;  /* 0x0000000e08087c10 */ /* 0x010fca000ff1e0ff */
[----:B------:R-:W-:Y:S01]  /*5c390*/  STL [R1+0x828], R8 ;  /* 0x0008280801007387 */ /* 0x000fe20000100800 */
[----:B--2---:R-:W-:Y:S02]  /*5c3a0*/  IADD3.X R11, R11, UR10, RZ, P2, !PT ;  /* 0x0000000a0b0b7c10 */ /* 0x004fe400097fe4ff */
[----:B------:R-:W-:-:S03]  /*5c3b0*/  IADD3 R6, P2, R6, UR14, RZ ;  /* 0x0000000e06067c10 */ /* 0x000fc6000ff5e0ff */
[----:B------:R1:W-:Y:S01]  /*5c3c0*/  STL [R1+0x814], R11 ;  /* 0x0008140b01007387 */ /* 0x0003e20000100800 */
[----:B------:R-:W2:Y:S01]  /*5c3d0*/  LDL.LU R7, [R1+0x868] ;  /* 0x0008680001077983 */ /* 0x000ea20000300800 */
[----:B------:R-:W-:Y:S01]  /*5c3e0*/  IADD3.X R13, R13, UR10, RZ, P0, !PT ;  /* 0x0000000a0d0d7c10 */ /* 0x000fe200087fe4ff */
[----:B------:R-:W-:-:S05]  /*5c3f0*/  IMAD.MOV.U32 R3, RZ, RZ, R11 ;  /* 0x000000ffff037224 */ /* 0x000fca00078e000b */
[----:B------:R4:W-:Y:S04]  /*5c400*/  LDGSTS.E [R0+0x5000], [R2.64], P1 ;  /* 0x0500000002007fae */ /* 0x0009e8000892184c */
[----:B-1----:R-:W2:Y:S01]  /*5c410*/  LDL.LU R11, [R1+0x854] ;  /* 0x00085400010b7983 */ /* 0x002ea20000300800 */
[----:B------:R-:W-:Y:S02]  /*5c420*/  STL [R1+0x838], R6 ;  /* 0x0008380601007387 */ /* 0x000fe40000100800 */
[----:B------:R1:W-:Y:S02]  /*5c430*/  STL [R1+0x824], R13 ;  /* 0x0008240d01007387 */ /* 0x0003e40000100800 */
[----:B------:R-:W2:Y:S01]  /*5c440*/  LDL.LU R10, [R1+0x878] ;  /* 0x00087800010a7983 */ /* 0x000ea20000300800 */
[----:B------:R-:W-:Y:S01]  /*5c450*/  IADD3 R4, P0, R4, UR14, RZ ;  /* 0x0000000e04047c10 */ /* 0x000fe2000ff1e0ff */
[----:B----4-:R-:W-:-:S02]  /*5c460*/  IMAD.MOV.U32 R2, RZ, RZ, R8 ;  /* 0x000000ffff027224 */ /* 0x010fc400078e0008 */
[----:B------:R-:W-:Y:S01]  /*5c470*/  IMAD.MOV.U32 R3, RZ, RZ, R13 ;  /* 0x000000ffff037224 */ /* 0x000fe200078e000d */
[----:B---3--:R-:W-:Y:S01]  /*5c480*/  IADD3.X R12, R12, UR10, RZ, P2, !PT ;  /* 0x0000000a0c0c7c10 */ /* 0x008fe200097fe4ff */
[----:B-1----:R-:W3:Y:S01]  /*5c490*/  LDL.LU R13, [R1+0x864] ;  /* 0x00086400010d7983 */ /* 0x002ee20000300800 */
[----:B------:R-:W-:Y:S03]  /*5c4a0*/  STL [R1+0x848], R4 ;  /* 0x0008480401007387 */ /* 0x000fe60000100800 */
[----:B------:R1:W-:Y:S04]  /*5c4b0*/  LDGSTS.E [R0+0x6000], [R2.64], P1 ;  /* 0x0600000002007fae */ /* 0x0003e8000892184c */
[----:B------:R4:W-:Y:S01]  /*5c4c0*/  STL [R1+0x834], R12 ;  /* 0x0008340c01007387 */ /* 0x0009e20000100800 */
[----:B------:R-:W3:Y:S02]  /*5c4d0*/  LDL.LU R8, [R1+0x888] ;  /* 0x0008880001087983 */ /* 0x000ee40000300800 */
[----:B-1----:R-:W-:-:S02]  /*5c4e0*/  IMAD.MOV.U32 R3, RZ, RZ, R12 ;  /* 0x000000ffff037224 */ /* 0x002fc400078e000c */
[----:B----4-:R-:W4:Y:S01]  /*5c4f0*/  LDL.LU R12, [R1+0x874] ;  /* 0x00087400010c7983 */ /* 0x010f220000300800 */
[----:B------:R-:W-:-:S05]  /*5c500*/  IMAD.MOV.U32 R2, RZ, RZ, R6 ;  /* 0x000000ffff027224 */ /* 0x000fca00078e0006 */
[----:B------:R1:W-:Y:S01]  /*5c510*/  LDGSTS.E [R0+0x7000], [R2.64], P1 ;  /* 0x0700000002007fae */ /* 0x0003e2000892184c */
[----:B------:R-:W-:Y:S02]  /*5c520*/  IADD3 R5, P2, R5, UR14, RZ ;  /* 0x0000000e05057c10 */ /* 0x000fe4000ff5e0ff */
[----:B------:R-:W-:-:S03]  /*5c530*/  IADD3.X R9, R9, UR10, RZ, P0, !PT ;  /* 0x0000000a09097c10 */ /* 0x000fc600087fe4ff */
[----:B------:R-:W-:Y:S01]  /*5c540*/  STL [R1+0x858], R5 ;  /* 0x0008580501007387 */ /* 0x000fe20000100800 */
[----:B-1----:R-:W-:-:S03]  /*5c550*/  IMAD.MOV.U32 R2, RZ, RZ, R4 ;  /* 0x000000ffff027224 */ /* 0x002fc600078e0004 */
[----:B------:R1:W-:Y:S01]  /*5c560*/  STL [R1+0x844], R9 ;  /* 0x0008440901007387 */ /* 0x0003e20000100800 */
[----:B------:R-:W4:Y:S02]  /*5c570*/  LDL.LU R6, [R1+0x898] ;  /* 0x0008980001067983 */ /* 0x000f240000300800 */
[----:B------:R-:W-:-:S05]  /*5c580*/  IMAD.MOV.U32 R3, RZ, RZ, R9 ;  /* 0x000000ffff037224 */ /* 0x000fca00078e0009 */
[----:B------:R1:W-:Y:S04]  /*5c590*/  LDGSTS.E [R0+0x8000], [R2.64], P1 ;  /* 0x0800000002007fae */ /* 0x0003e8000892184c */
[----:B-1----:R-:W4:Y:S01]  /*5c5a0*/  LDL.LU R9, [R1+0x884] ;  /* 0x0008840001097983 */ /* 0x002f220000300800 */
[----:B------:R-:W-:Y:S01]  /*5c5b0*/  IMAD.MOV.U32 R2, RZ, RZ, R5 ;  /* 0x000000ffff027224 */ /* 0x000fe200078e0005 */
[----:B--2---:R-:W-:Y:S02]  /*5c5c0*/  IADD3 R7, P0, R7, UR14, RZ ;  /* 0x0000000e07077c10 */ /* 0x004fe4000ff1e0ff */
[----:B------:R-:W-:-:S03]  /*5c5d0*/  IADD3.X R11, R11, UR10, RZ, P2, !PT ;  /* 0x0000000a0b0b7c10 */ /* 0x000fc600097fe4ff */
[----:B------:R-:W-:Y:S01]  /*5c5e0*/  STL [R1+0x868], R7 ;  /* 0x0008680701007387 */ /* 0x000fe20000100800 */
[----:B------:R-:W-:-:S03]  /*5c5f0*/  IADD3 R10, P2, R10, UR14, RZ ;  /* 0x0000000e0a0a7c10 */ /* 0x000fc6000ff5e0ff */
[----:B------:R1:W-:Y:S01]  /*5c600*/  STL [R1+0x854], R11 ;  /* 0x0008540b01007387 */ /* 0x0003e20000100800 */
[----:B------:R-:W2:Y:S02]  /*5c610*/  LDL.LU R4, [R1+0x8a8] ;  /* 0x0008a80001047983 */ /* 0x000ea40000300800 */
[----:B------:R-:W-:-:S05]  /*5c620*/  IMAD.MOV.U32 R3, RZ, RZ, R11 ;  /* 0x000000ffff037224 */ /* 0x000fca00078e000b */
[----:B------:R3:W-:Y:S04]  /*5c630*/  LDGSTS.E [R0+0x9000], [R2.64], P1 ;  /* 0x0900000002007fae */ /* 0x0007e8000892184c */
[----:B-1----:R-:W2:Y:S01]  /*5c640*/  LDL.LU R11, [R1+0x894] ;  /* 0x00089400010b7983 */ /* 0x002ea20000300800 */
[----:B---3--:R-:W-:-:S03]  /*5c650*/  IADD3.X R13, R13, UR10, RZ, P0, !PT ;  /* 0x0000000a0d0d7c10 */ /* 0x008fc600087fe4ff */
[----:B------:R-:W-:Y:S01]  /*5c660*/  STL [R1+0x878], R10 ;  /* 0x0008780a01007387 */ /* 0x000fe20000100800 */
[----:B------:R-:W-:-:S03]  /*5c670*/  IADD3 R8, P0, R8, UR14, RZ ;  /* 0x0000000e08087c10 */ /* 0x000fc6000ff1e0ff */
[----:B------:R1:W-:Y:S01]  /*5c680*/  STL [R1+0x864], R13 ;  /* 0x0008640d01007387 */ /* 0x0003e20000100800 */
[----:B------:R-:W3:Y:S02]  /*5c690*/  LDL.LU R5, [R1+0x8b8] ;  /* 0x0008b80001057983 */ /* 0x000ee40000300800 */
[----:B------:R-:W-:Y:S02]  /*5c6a0*/  IMAD.MOV.U32 R2, RZ, RZ, R7 ;  /* 0x000000ffff027224 */ /* 0x000fe400078e0007 */
[----:B------:R-:W-:Y:S02]  /*5c6b0*/  IMAD.MOV.U32 R3, RZ, RZ, R13 ;  /* 0x000000ffff037224 */ /* 0x000fe400078e000d */
[----:B-1----:R-:W3:Y:S01]  /*5c6c0*/  LDL.LU R13, [R1+0x8a4] ;  /* 0x0008a400010d7983 */ /* 0x002ee20000300800 */
[----:B----4-:R-:W-:-:S03]  /*5c6d0*/  IADD3.X R12, R12, UR10, RZ, P2, !PT ;  /* 0x0000000a0c0c7c10 */ /* 0x010fc600097fe4ff */
[----:B------:R-:W-:Y:S04]  /*5c6e0*/  STL [R1+0x888], R8 ;  /* 0x0008880801007387 */ /* 0x000fe80000100800 */
        /* <DEDUP_REMOVED lines=19> */
[----:B------:R-:W-:Y:S04]  /*5c820*/  STL [R1+0x8a8], R4 ;  /* 0x0008a80401007387 */ /* 0x000fe80000100800 */
[----:B------:R1:W-:Y:S01]  /*5c830*/  STL [R1+0x894], R11 ;  /* 0x0008940b01007387 */ /* 0x0003e20000100800 */
[----:B------:R-:W2:Y:S01]  /*5c840*/  LDL.LU R8, [R1+0x8e8] ;  /* 0x0008e80001087983 */ /* 0x000ea20000300800 */
[----:B---3--:R-:W-:Y:S01]  /*5c850*/  IADD3 R5, P2, R5, UR14, RZ ;  /* 0x0000000e05057c10 */ /* 0x008fe2000ff5e0ff */
[----:B------:R-:W-:-:S05]  /*5c860*/  IMAD.MOV.U32 R3, RZ, RZ, R11 ;  /* 0x000000ffff037224 */ /* 0x000fca00078e000b */
[----:B------:R3:W-:Y:S04]  /*5c870*/  LDGSTS.E [R0+0xd000], [R2.64], P1 ;  /* 0x0d00000002007fae */ /* 0x0007e8000892184c */
[----:B-1----:R-:W2:Y:S01]  /*5c880*/  LDL.LU R11, [R1+0x8d4] ;  /* 0x0008d400010b7983 */ /* 0x002ea20000300800 */
[----:B------:R-:W-:Y:S01]  /*5c890*/  IADD3.X R13, R13, UR10, RZ, P0, !PT ;  /* 0x0000000a0d0d7c10 */ /* 0x000fe200087fe4ff */
[----:B------:R-:W-:Y:S04]  /*5c8a0*/  STL [R1+0x8b8], R5 ;  /* 0x0008b80501007387 */ /* 0x000fe80000100800 */
[----:B------:R1:W-:Y:S01]  /*5c8b0*/  STL [R1+0x8a4], R13 ;  /* 0x0008a40d01007387 */ /* 0x0003e20000100800 */
[----:B------:R-:W-:-:S03]  /*5c8c0*/  IADD3 R7, P0, R7, UR14, RZ ;  /* 0x0000000e07077c10 */ /* 0x000fc6000ff1e0ff */
[----:B------:R-:W2:Y:S01]  /*5c8d0*/  LDL.LU R6, [R1+0x8f8] ;  /* 0x0008f80001067983 */ /* 0x000ea20000300800 */
[----:B---3--:R-:W-:Y:S02]  /*5c8e0*/  IMAD.MOV.U32 R2, RZ, RZ, R4 ;  /* 0x000000ffff027224 */ /* 0x008fe400078e0004 */
        /* <DEDUP_REMOVED lines=9> */
[----:B------:R-:W-:Y:S01]  /*5c980*/  IMAD.MOV.U32 R2, RZ, RZ, R5 ;  /* 0x000000ffff027224 */ /* 0x000fe200078e0005 */
[----:B------:R-:W-:-:S04]  /*5c990*/  IADD3 R10, P2, R10, UR14, RZ ;  /* 0x0000000e0a0a7c10 */ /* 0x000fc8000ff5e0ff */
[----:B------:R1:W-:Y:S01]  /*5c9a0*/  LDGSTS.E [R0+0xf000], [R2.64], P1 ;  /* 0x0f00000002007fae */ /* 0x0003e2000892184c */
[----:B------:R-:W-:-:S03]  /*5c9b0*/  IADD3.X R9, R9, UR10, RZ, P0, !PT ;  /* 0x0000000a09097c10 */ /* 0x000fc600087fe4ff */
[----:B------:R-:W-:Y:S04]  /*5c9c0*/  STL [R1+0x8d8], R10 ;  /* 0x0008d80a01007387 */ /* 0x000fe80000100800 */
[----:B------:R1:W-:Y:S01]  /*5c9d0*/  STL [R1+0x8c4], R9 ;  /* 0x0008c40901007387 */ /* 0x0003e20000100800 */
[----:B------:R-:W4:Y:S02]  /*5c9e0*/  LDL.LU R5, [R1+0x918] ;  /* 0x0009180001057983 */ /* 0x000f240000300800 */
[----:B-1----:R-:W-:Y:S02]  /*5c9f0*/  IMAD.MOV.U32 R2, RZ, RZ, R7 ;  /* 0x000000ffff027224 */ /* 0x002fe400078e0007 */
[----:B------:R-:W-:-:S05]  /*5ca00*/  IMAD.MOV.U32 R3, RZ, RZ, R9 ;  /* 0x000000ffff037224 */ /* 0x000fca00078e0009 */
[----:B------:R1:W-:Y:S04]  /*5ca10*/  LDGSTS.E [R0+0x10000], [R2.64], P1 ;  /* 0x1000000002007fae */ /* 0x0003e8000892184c */
[----:B------:R-:W4:Y:S01]  /*5ca20*/  LDL.LU R9, [R1+0x904] ;  /* 0x0009040001097983 */ /* 0x000f220000300800 */
[----:B-1----:R-:W-:Y:S01]  /*5ca30*/  IMAD.MOV.U32 R2, RZ, RZ, R10 ;  /* 0x000000ffff027224 */ /* 0x002fe200078e000a */
[----:B--2---:R-:W-:Y:S02]  /*5ca40*/  IADD3 R8, P0, R8, UR14, RZ ;  /* 0x0000000e08087c10 */ /* 0x004fe4000ff1e0ff */
[----:B------:R-:W-:-:S03]  /*5ca50*/  IADD3.X R11, R11, UR10, RZ, P2, !PT ;  /* 0x0000000a0b0b7c10 */ /* 0x000fc600097fe4ff */
[----:B------:R-:W-:Y:S04]  /*5ca60*/  STL [R1+0x8e8], R8 ;  /* 0x0008e80801007387 */ /* 0x000fe80000100800 */
[----:B------:R1:W-:Y:S01]  /*5ca70*/  STL [R1+0x8d4], R11 ;  /* 0x0008d40b01007387 */ /* 0x0003e20000100800 */
[----:B------:R-:W2:Y:S02]  /*5ca80*/  LDL.LU R7, [R1+0x928] ;  /* 0x0009280001077983 */ /* 0x000ea40000300800 */
[----:B------:R-:W-:Y:S01]  /*5ca90*/  IMAD.MOV.U32 R3, RZ, RZ, R11 ;  /* 0x000000ffff037224 */ /* 0x000fe200078e000b */
[----:B------:R-:W-:-:S04]  /*5caa0*/  IADD3 R6, P2, R6, UR14, RZ ;  /* 0x0000000e06067c10 */ /* 0x000fc8000ff5e0ff */
[----:B------:R3:W-:Y:S04]  /*5cab0*/  LDGSTS.E [R0+0x11000], [R2.64], P1 ;  /* 0x1100000002007fae */ /* 0x0007e8000892184c */
[----:B-1----:R-:W2:Y:S01]  /*5cac0*/  LDL.LU R11, [R1+0x914] ;  /* 0x00091400010b7983 */ /* 0x002ea20000300800 */
[----:B---3--:R-:W-:-:S03]  /*5cad0*/  IADD3.X R13, R13, UR10, RZ, P0, !PT ;  /* 0x0000000a0d0d7c10 */ /* 0x008fc600087fe4ff */
[----:B------:R-:W-:Y:S04]  /*5cae0*/  STL [R1+0x8f8], R6 ;  /* 0x0008f80601007387 */ /* 0x000fe80000100800 */
[----:B------:R1:W-:Y:S01]  /*5caf0*/  STL [R1+0x8e4], R13 ;  /* 0x0008e40d01007387 */ /* 0x0003e20000100800 */
[----:B------:R-:W-:-:S03]  /*5cb00*/  IADD3 R4, P0, R4, UR14, RZ ;  /* 0x0000000e04047c10 */ /* 0x000fc6000ff1e0ff */
[----:B------:R-:W3:Y:S01]  /*5cb10*/  LDL.LU R10, [R1+0x938] ;  /* 0x00093800010a7983 */ /* 0x000ee20000300800 */
[----:B------:R-:W-:Y:S02]  /*5cb20*/  IMAD.MOV.U32 R2, RZ, RZ, R8 ;  /* 0x000000ffff027224 */ /* 0x000fe400078e0008 */
[----:B------:R-:W-:-:S05]  /*5cb30*/  IMAD.MOV.U32 R3, RZ, RZ, R13 ;  /* 0x000000ffff037224 */ /* 0x000fca00078e000d */
[----:B------:R4:W-:Y:S04]  /*5cb40*/  LDGSTS.E [R0+0x12000], [R2.64], P1 ;  /* 0x1200000002007fae */ /* 0x0009e8000892184c */
[----:B-1----:R-:W3:Y:S01]  /*5cb50*/  LDL.LU R13, [R1+0x924] ;  /* 0x00092400010d7983 */ /* 0x002ee20000300800 */
[----:B----4-:R-:W-:-:S03]  /*5cb60*/  IADD3.X R12, R12, UR10, RZ, P2, !PT ;  /* 0x0000000a0c0c7c10 */ /* 0x010fc600097fe4ff */
[----:B------:R-:W-:Y:S04]  /*5cb70*/  STL [R1+0x908], R4 ;  /* 0x0009080401007387 */ /* 0x000fe80000100800 */
[----:B------:R1:W-:Y:S01]  /*5cb80*/  STL [R1+0x8f4], R12 ;  /* 0x0008f40c01007387 */ /* 0x0003e20000100800 */
[----:B------:R-:W4:Y:S02]  /*5cb90*/  LDL.LU R8, [R1+0x948] ;  /* 0x0009480001087983 */ /* 0x000f240000300800 */
[----:B------:R-:W-:Y:S02]  /*5cba0*/  IMAD.MOV.U32 R3, RZ, RZ, R12 ;  /* 0x000000ffff037224 */ /* 0x000fe400078e000c */
[----:B-1----:R-:W4:Y:S01]  /*5cbb0*/  LDL.LU R12, [R1+0x934] ;  /* 0x00093400010c7983 */ /* 0x002f220000300800 */
[----:B------:R-:W-:Y:S01]  /*5cbc0*/  IMAD.MOV.U32 R2, RZ, RZ, R6 ;  /* 0x000000ffff027224 */ /* 0x000fe200078e0006 */
[----:B------:R-:W-:-:S04]  /*5cbd0*/  IADD3 R5, P2, R5, UR14, RZ ;  /* 0x0000000e05057c10 */ /* 0x000fc8000ff5e0ff */
[----:B------:R1:W-:Y:S04]  /*5cbe0*/  LDGSTS.E [R0+0x13000], [R2.64], P1 ;  /* 0x1300000002007fae */ /* 0x0003e8000892184c */
[----:B------:R-:W-:Y:S01]  /*5cbf0*/  STL [R1+0x918], R5 ;  /* 0x0009180501007387 */ /* 0x000fe20000100800 */
[----:B------:R-:W-:-:S05]  /*5cc00*/  IADD3.X R9, R9, UR10, RZ, P0, !PT ;  /* 0x0000000a09097c10 */ /* 0x000fca00087fe4ff */
        /* <DEDUP_REMOVED lines=13> */
[----:B---3--:R-:W-:-:S04]  /*5cce0*/  IADD3 R10, P2, R10, UR14, RZ ;  /* 0x0000000e0a0a7c10 */ /* 0x008fc8000ff5e0ff */
[----:B------:R3:W-:Y:S04]  /*5ccf0*/  LDGSTS.E [R0+0x15000], [R2.64], P1 ;  /* 0x1500000002007fae */ /* 0x0007e8000892184c */
[----:B-1----:R-:W2:Y:S01]  /*5cd00*/  LDL.LU R11, [R1+0x954] ;  /* 0x00095400010b7983 */ /* 0x002ea20000300800 */
[----:B------:R-:W-:Y:S01]  /*5cd10*/  STL [R1+0x938], R10 ;  /* 0x0009380a01007387 */ /* 0x000fe20000100800 */
[----:B------:R-:W-:-:S05]  /*5cd20*/  IADD3.X R13, R13, UR10, RZ, P0, !PT ;  /* 0x0000000a0d0d7c10 */ /* 0x000fca00087fe4ff */
[----:B------:R1:W-:Y:S01]  /*5cd30*/  STL [R1+0x924], R13 ;  /* 0x0009240d01007387 */ /* 0x0003e20000100800 */
[----:B------:R-:W2:Y:S02]  /*5cd40*/  LDL.LU R5, [R1+0x978] ;  /* 0x0009780001057983 */ /* 0x000ea40000300800 */
[----:B---3--:R-:W-:Y:S02]  /*5cd50*/  IMAD.MOV.U32 R2, RZ, RZ, R7 ;  /* 0x000000ffff027224 */ /* 0x008fe400078e0007 */
[----:B------:R-:W-:Y:S01]  /*5cd60*/  IMAD.MOV.U32 R3, RZ, RZ, R13 ;  /* 0x000000ffff037224 */ /* 0x000fe200078e000d */
[----:B----4-:R-:W-:-:S04]  /*5cd70*/  IADD3 R8, P0, R8, UR14, RZ ;  /* 0x0000000e08087c10 */ /* 0x010fc8000ff1e0ff */
[----:B------:R3:W-:Y:S04]  /*5cd80*/  LDGSTS.E [R0+0x16000], [R2.64], P1 ;  /* 0x1600000002007fae */ /* 0x0007e8000892184c */
[----:B-1----:R-:W4:Y:S01]  /*5cd90*/  LDL.LU R13, [R1+0x964] ;  /* 0x00096400010d7983 */ /* 0x002f220000300800 */
[----:B------:R-:W-:-:S03]  /*5cda0*/  IADD3.X R12, R12, UR10, RZ, P2, !PT ;  /* 0x0000000a0c0c7c10 */ /* 0x000fc600097fe4ff */
[----:B------:R-:W-:Y:S04]  /*5cdb0*/  STL [R1+0x948], R8 ;  /* 0x0009480801007387 */ /* 0x000fe80000100800 */
[----:B------:R1:W-:Y:S01]  /*5cdc0*/  STL [R1+0x934], R12 ;  /* 0x0009340c01007387 */ /* 0x0003e20000100800 */
[----:B------:R-:W4:Y:S02]  /*5cdd0*/  LDL.LU R7, [R1+0x988] ;  /* 0x0009880001077983 */ /* 0x000f240000300800 */
[----:B---3--:R-:W-:Y:S02]  /*5cde0*/  IMAD.MOV.U32 R3, RZ, RZ, R12 ;  /* 0x000000ffff037224 */ /* 0x008fe400078e000c */
[----:B-1----:R-:W3:Y:S01]  /*5cdf0*/  LDL.LU R12, [R1+0x974] ;  /* 0x00097400010c7983 */ /* 0x002ee20000300800 */
[----:B------:R-:W-:Y:S01]  /*5ce00*/  IMAD.MOV.U32 R2, RZ, RZ, R10 ;  /* 0x000000ffff027224 */ /* 0x000fe200078e000a */
[----:B------:R-:W-:-:S04]  /*5ce10*/  IADD3 R6, P2, R6, UR14, RZ ;  /* 0x0000000e06067c10 */ /* 0x000fc8000ff5e0ff */
[----:B------:R1:W-:Y:S04]  /*5ce20*/  LDGSTS.E [R0+0x17000], [R2.64], P1 ;  /* 0x1700000002007fae */ /* 0x0003e8000892184c */
[----:B------:R-:W-:Y:S01]  /*5ce30*/  STL [R1+0x958], R6 ;  /* 0x0009580601007387 */ /* 0x000fe20000100800 */
[----:B------:R-:W-:-:S05]  /*5ce40*/  IADD3.X R9, R9, UR10, RZ, P0, !PT ;  /* 0x0000000a09097c10 */ /* 0x000fca00087fe4ff */
[----:B------:R1:W-:Y:S01]  /*5ce50*/  STL [R1+0x944], R9 ;  /* 0x0009440901007387 */ /* 0x0003e20000100800 */
[----:B------:R-:W3:Y:S02]  /*5ce60*/  LDL.LU R10, [R1+0x998] ;  /* 0x00099800010a7983 */ /* 0x000ee40000300800 */
[----:B-1----:R-:W-:Y:S02]  /*5ce70*/  IMAD.MOV.U32 R2, RZ, RZ, R8 ;  /* 0x000000ffff027224 */ /* 0x002fe400078e0008 */
[----:B------:R-:W-:-:S05]  /*5ce80*/  IMAD.MOV.U32 R3, RZ, RZ, R9 ;  /* 0x000000ffff037224 */ /* 0x000fca00078e0009 */
[----:B------:R1:W-:Y:S04]  /*5ce90*/  LDGSTS.E [R0+0x18000], [R2.64], P1 ;  /* 0x1800000002007fae */ /* 0x0003e8000892184c */
[----:B------:R-:W3:Y:S01]  /*5cea0*/  LDL.LU R9, [R1+0x984] ;  /* 0x0009840001097983 */ /* 0x000ee20000300800 */
        /* <DEDUP_REMOVED lines=10> */
[----:B------:R-:W-:Y:S01]  /*5cf50*/  STL [R1+0x978], R5 ;  /* 0x0009780501007387 */ /* 0x000fe20000100800 */
[----:B----4-:R-:W-:-:S05]  /*5cf60*/  IADD3.X R13, R13, UR10, RZ, P0, !PT ;  /* 0x0000000a0d0d7c10 */ /* 0x010fca00087fe4ff */
[----:B------:R1:W-:Y:S01]  /*5cf70*/  STL [R1+0x964], R13 ;  /* 0x0009640d01007387 */ /* 0x0003e20000100800 */
[----:B------:R-:W4:Y:S02]  /*5cf80*/  LDL.LU R6, [R1+0x9b8] ;  /* 0x0009b80001067983 */ /* 0x000f240000300800 */
[----:B------:R-:W-:Y:S02]  /*5cf90*/  IMAD.MOV.U32 R2, RZ, RZ, R4 ;  /* 0x000000ffff027224 */ /* 0x000fe400078e0004 */
[----:B------:R-:W-:Y:S01]  /*5cfa0*/  IMAD.MOV.U32 R3, RZ, RZ, R13 ;  /* 0x000000ffff037224 */ /* 0x000fe200078e000d */
[----:B------:R-:W-:-:S04]  /*5cfb0*/  IADD3 R7, P0, R7, UR14, RZ ;  /* 0x0000000e07077c10 */ /* 0x000fc8000ff1e0ff */
[----:B------:R3:W-:Y:S04]  /*5cfc0*/  LDGSTS.E [R0+0x1a000], [R2.64], P1 ;  /* 0x1a00000002007fae */ /* 0x0007e8000892184c */
[----:B-1----:R-:W4:Y:S01]  /*5cfd0*/  LDL.LU R13, [R1+0x9a4] ;  /* 0x0009a400010d7983 */ /* 0x002f220000300800 */
[----:B------:R-:W-:Y:S01]  /*5cfe0*/  STL [R1+0x988], R7 ;  /* 0x0009880701007387 */ /* 0x000fe20000100800 */
[----:B---3--:R-:W-:-:S05]  /*5cff0*/  IADD3.X R12, R12, UR10, RZ, P2, !PT ;  /* 0x0000000a0c0c7c10 */ /* 0x008fca00097fe4ff */
[----:B------:R1:W-:Y:S01]  /*5d000*/  STL [R1+0x974], R12 ;  /* 0x0009740c01007387 */ /* 0x0003e20000100800 */
[----:B------:R-:W3:Y:S02]  /*5d010*/  LDL.LU R4, [R1+0x9c8] ;  /* 0x0009c80001047983 */ /* 0x000ee40000300800 */
[----:B------:R-:W-:Y:S02]  /*5d020*/  IMAD.MOV.U32 R3, RZ, RZ, R12 ;  /* 0x000000ffff037224 */ /* 0x000fe400078e000c */
[----:B-1----:R-:W3:Y:S01]  /*5d030*/  LDL.LU R12, [R1+0x9b4] ;  /* 0x0009b400010c7983 */ /* 0x002ee20000300800 */
[----:B------:R-:W-:Y:S01]  /*5d040*/  IMAD.MOV.U32 R2, RZ, RZ, R5 ;  /* 0x000000ffff027224 */ /* 0x000fe200078e0005 */
[----:B------:R-:W-:-:S04]  /*5d050*/  IADD3 R10, P2, R10, UR14, RZ ;  /* 0x0000000e0a0a7c10 */ /* 0x000fc8000ff5e0ff */
[----:B------:R1:W-:Y:S01]  /*5d060*/  LDGSTS.E [R0+0x1b000], [R2.64], P1 ;  /* 0x1b00000002007fae */ /* 0x0003e2000892184c */
[----:B------:R-:W-:-:S03]  /*5d070*/  IADD3.X R9, R9, UR10, RZ, P0, !PT ;  /* 0x0000000a09097c10 */ /* 0x000fc600087fe4ff */
[----:B------:R-:W-:Y:S04]  /*5d080*/  STL [R1+0x998], R10 ;  /* 0x0009980a01007387 */ /* 0x000fe80000100800 */
        /* <DEDUP_REMOVED lines=13> */
[----:B----4-:R-:W-:-:S04]  /*5d160*/  IADD3 R6, P2, R6, UR14, RZ ;  /* 0x0000000e06067c10 */ /* 0x010fc8000ff5e0ff */
[----:B------:R4:W-:Y:S04]  /*5d170*/  LDGSTS.E [R0+0x1d000], [R2.64], P1 ;  /* 0x1d00000002007fae */ /* 0x0009e8000892184c */
[----:B-1----:R-:W2:Y:S01]  /*5d180*/  LDL.LU R11, [R1+0x9d4] ;  /* 0x0009d400010b7983 */ /* 0x002ea20000300800 */
[----:B------:R-:W-:Y:S01]  /*5d190*/  STL [R1+0x9b8], R6 ;  /* 0x0009b80601007387 */ /* 0x000fe20000100800 */
[----:B------:R-:W-:-:S05]  /*5d1a0*/  IADD3.X R13, R13, UR10, RZ, P0, !PT ;  /* 0x0000000a0d0d7c10 */ /* 0x000fca00087fe4ff */
[----:B------:R1:W-:Y:S01]  /*5d1b0*/  STL [R1+0x9a4], R13 ;  /* 0x0009a40d01007387 */ /* 0x0003e20000100800 */
[----:B------:R-:W2:Y:S02]  /*5d1c0*/  LDL.LU R10, [R1+0x9f8] ;  /* 0x0009f800010a7983 */ /* 0x000ea40000300800 */
[----:B----4-:R-:W-:Y:S02]  /*5d1d0*/  IMAD.MOV.U32 R2, RZ, RZ, R8 ;  /* 0x000000ffff027224 */ /* 0x010fe400078e0008 */
[----:B------:R-:W-:Y:S01]  /*5d1e0*/  IMAD.MOV.U32 R3, RZ, RZ, R13 ;  /* 0x000000ffff037224 */ /* 0x000fe200078e000d */
[----:B---3--:R-:W-:-:S04]  /*5d1f0*/  IADD3 R4, P0, R4, UR14, RZ ;  /* 0x0000000e04047c10 */ /* 0x008fc8000ff1e0ff */
[----:B------:R3:W-:Y:S04]  /*5d200*/  LDGSTS.E [R0+0x1e000], [R2.64], P1 ;  /* 0x1e00000002007fae */ /* 0x0007e8000892184c */
[----:B-1----:R-:W4:Y:S01]  /*5d210*/  LDL.LU R13, [R1+0x9e4] ;  /* 0x0009e400010d7983 */ /* 0x002f220000300800 */
[----:B------:R-:W-:Y:S01]  /*5d220*/  STL [R1+0x9c8], R4 ;  /* 0x0009c80401007387 */ /* 0x000fe20000100800 */
[----:B------:R-:W-:-:S05]  /*5d230*/  IADD3.X R12, R12, UR10, RZ, P2, !PT ;  /* 0x0000000a0c0c7c10 */ /* 0x000fca00097fe4ff */
[----:B------:R1:W-:Y:S01]  /*5d240*/  STL [R1+0x9b4], R12 ;  /* 0x0009b40c01007387 */ /* 0x0003e20000100800 */
[----:B------:R-:W4:Y:S02]  /*5d250*/  LDL.LU R8, [R1+0xa08] ;  /* 0x000a080001087983 */ /* 0x000f240000300800 */
[----:B---3--:R-:W-:Y:S02]  /*5d260*/  IMAD.MOV.U32 R3, RZ, RZ, R12 ;  /* 0x000000ffff037224 */ /* 0x008fe400078e000c */
[----:B-1----:R-:W3:Y:S01]  /*5d270*/  LDL.LU R12, [R1+0x9f4] ;  /* 0x0009f400010c7983 */ /* 0x002ee20000300800 */
[----:B------:R-:W-:Y:S01]  /*5d280*/  IADD3 R5, P2, R5, UR14, RZ ;  /* 0x0000000e05057c10 */ /* 0x000fe2000ff5e0ff */
[----:B------:R-:W-:-:S04]  /*5d290*/  IMAD.MOV.U32 R2, RZ, RZ, R6 ;  /* 0x000000ffff027224 */ /* 0x000fc800078e0006 */
[----:B------:R-:W-:Y:S04]  /*5d2a0*/  STL [R1+0x9d8], R5 ;  /* 0x0009d80501007387 */ /* 0x000fe80000100800 */
[----:B------:R1:W-:Y:S01]  /*5d2b0*/  LDGSTS.E [R0+0x1f000], [R2.64], P1 ;  /* 0x1f00000002007fae */ /* 0x0003e2000892184c */
[----:B------:R-:W-:-:S05]  /*5d2c0*/  IADD3.X R9, R9, UR10, RZ, P0, !PT ;  /* 0x0000000a09097c10 */ /* 0x000fca00087fe4ff */
[----:B------:R1:W-:Y:S01]  /*5d2d0*/  STL [R1+0x9c4], R9 ;  /* 0x0009c40901007387 */ /* 0x0003e20000100800 */
[----:B------:R-:W3:Y:S02]  /*5d2e0*/  LDL.LU R6, [R1+0xa18] ;  /* 0x000a180001067983 */ /* 0x000ee40000300800 */
[----:B-1----:R-:W-:Y:S02]  /*5d2f0*/  IMAD.MOV.U32 R2, RZ, RZ, R4 ;  /* 0x000000ffff027224 */ /* 0x002fe400078e0004 */
[----:B------:R-:W-:Y:S02]  /*5d300*/  IMAD.MOV.U32 R3, RZ, RZ, R9 ;  /* 0x000000ffff037224 */ /* 0x000fe400078e0009 */
[----:B------:R-:W3:Y:S04]  /*5d310*/  LDL.LU R9, [R1+0xa04] ;  /* 0x000a040001097983 */ /* 0x000ee80000300800 */
[----:B------:R1:W-:Y:S02]  /*5d320*/  LDGSTS.E [R0+0x20000], [R2.64], P1 ;  /* 0x2000000002007fae */ /* 0x0003e4000892184c */
[----:B-1----:R-:W-:Y:S01]  /*5d330*/  IMAD.MOV.U32 R2, RZ, RZ, R5 ;  /* 0x000000ffff027224 */ /* 0x002fe200078e0005 */
[----:B--2---:R-:W-:-:S02]  /*5d340*/  IADD3 R7, P0, R7, UR14, RZ ;  /* 0x0000000e07077c10 */ /* 0x004fc4000ff1e0ff */
        /* <DEDUP_REMOVED lines=81> */
[----:B----4-:R-:W-:Y:S01]  /*5d860*/  IADD3.X R13, R13, UR10, RZ, P0, !PT ;  /* 0x0000000a0d0d7c10 */ /* 0x010fe200087fe4ff */
[----:B------:R-:W-:-:S04]  /*5d870*/  IMAD.MOV.U32 R2, RZ, RZ, R8 ;  /* 0x000000ffff027224 */ /* 0x000fc800078e0008 */
[----:B------:R1:W-:Y:S01]  /*5d880*/  STL [R1+0xa64], R13 ;  /* 0x000a640d01007387 */ /* 0x0003e20000100800 */
[----:B------:R-:W4:Y:S02]  /*5d890*/  LDL.LU R10, [R1+0xab8] ;  /* 0x000ab800010a7983 */ /* 0x000f240000300800 */
[----:B------:R-:W-:-:S05]  /*5d8a0*/  IMAD.MOV.U32 R3, RZ, RZ, R13 ;  /* 0x000000ffff037224 */ /* 0x000fca00078e000d */
[----:B------:R3:W-:Y:S01]  /*5d8b0*/  LDGSTS.E [R0+0x2a000], [R2.64], P1 ;  /* 0x2a00000002007fae */ /* 0x0007e2000892184c */
[----:B------:R-:W-:-:S03]  /*5d8c0*/  IADD3 R4, P0, R4, UR14, RZ ;  /* 0x0000000e04047c10 */ /* 0x000fc6000ff1e0ff */
[----:B-1----:R-:W4:Y:S04]  /*5d8d0*/  LDL.LU R13, [R1+0xaa4] ;  /* 0x000aa400010d7983 */ /* 0x002f280000300800 */
        /* <DEDUP_REMOVED lines=23> */
[----:B------:R-:W-:-:S05]  /*5da50*/  IMAD.MOV.U32 R3, RZ, RZ, R11 ;  /* 0x000000ffff037224 */ /* 0x000fca00078e000b */
[----:B------:R4:W-:Y:S02]  /*5da60*/  LDGSTS.E [R0+0x2d000], [R2.64], P1 ;  /* 0x2d00000002007fae */ /* 0x0009e4000892184c */
[----:B----4-:R-:W-:Y:S02]  /*5da70*/  IADD3 R10, P2, R10, UR14, RZ ;  /* 0x0000000e0a0a7c10 */ /* 0x010fe4000ff5e0ff */
[----:B-1----:R-:W4:Y:S01]  /*5da80*/  LDL.LU R11, [R1+0xad4] ;  /* 0x000ad400010b7983 */ /* 0x002f220000300800 */
[----:B------:R-:W-:-:S03]  /*5da90*/  IADD3.X R13, R13, UR10, RZ, P0, !PT ;  /* 0x0000000a0d0d7c10 */ /* 0x000fc600087fe4ff */
[----:B------:R-:W-:Y:S01]  /*5daa0*/  STL [R1+0xab8], R10 ;  /* 0x000ab80a01007387 */ /* 0x000fe20000100800 */
[----:B------:R-:W-:-:S03]  /*5dab0*/  IMAD.MOV.U32 R2, RZ, RZ, R7 ;  /* 0x000000ffff027224 */ /* 0x000fc600078e0007 */
[----:B------:R1:W-:Y:S01]  /*5dac0*/  STL [R1+0xaa4], R13 ;  /* 0x000aa40d01007387 */ /* 0x0003e20000100800 */
[----:B------:R-:W4:Y:S02]  /*5dad0*/  LDL.LU R5, [R1+0xaf8] ;  /* 0x000af80001057983 */ /* 0x000f240000300800 */
[----:B------:R-:W-:-:S05]  /*5dae0*/  IMAD.MOV.U32 R3, RZ, RZ, R13 ;  /* 0x000000ffff037224 */ /* 0x000fca00078e000d */
[----:B------:R3:W-:Y:S04]  /*5daf0*/  LDGSTS.E [R0+0x2e000], [R2.64], P1 ;  /* 0x2e00000002007fae */ /* 0x0007e8000892184c */
[----:B-1----:R-:W4:Y:S01]  /*5db00*/  LDL.LU R13, [R1+0xae4] ;  /* 0x000ae400010d7983 */ /* 0x002f220000300800 */
[----:B---3--:R-:W-:-:S05]  /*5db10*/  IADD3 R8, P0, R8, UR14, RZ ;  /* 0x0000000e08087c10 */ /* 0x008fca000ff1e0ff */
[----:B------:R-:W-:Y:S01]  /*5db20*/  STL [R1+0xac8], R8 ;  /* 0x000ac80801007387 */ /* 0x000fe20000100800 */
[----:B------:R-:W-:-:S05]  /*5db30*/  IADD3.X R12, R12, UR10, RZ, P2, !PT ;  /* 0x0000000a0c0c7c10 */ /* 0x000fca00097fe4ff */
        /* <DEDUP_REMOVED lines=12> */
[----:B------:R-:W-:Y:S01]  /*5dc00*/  IMAD.MOV.U32 R3, RZ, RZ, R9 ;  /* 0x000000ffff037224 */ /* 0x000fe200078e0009 */
[----:B------:R-:W3:Y:S04]  /*5dc10*/  LDL.LU R8, [R1+0xb04] ;  /* 0x000b040001087983 */ /* 0x000ee80000300800 */
[----:B------:R1:W-:Y:S02]  /*5dc20*/  LDGSTS.E [R0+0x30000], [R2.64], P1 ;  /* 0x3000000002007fae */ /* 0x0003e4000892184c */
[----:B-1----:R-:W-:Y:S01]  /*5dc30*/  IMAD.MOV.U32 R2, RZ, RZ, R6 ;  /* 0x000000ffff027224 */ /* 0x002fe200078e0006 */
[----:B--2---:R-:W-:-:S02]  /*5dc40*/  IADD3 R4, P0, R4, UR14, RZ ;  /* 0x0000000e04047c10 */ /* 0x004fc4000ff1e0ff */
[----:B----4-:R-:W-:-:S03]  /*5dc50*/  IADD3.X R11, R11, UR10, RZ, P2, !PT ;  /* 0x0000000a0b0b7c10 */ /* 0x010fc600097fe4ff */
[----:B------:R-:W-:Y:S04]  /*5dc60*/  STL [R1+0xae8], R4 ;  /* 0x000ae80401007387 */ /* 0x000fe80000100800 */
[----:B------:R1:W-:Y:S01]  /*5dc70*/  STL [R1+0xad4], R11 ;  /* 0x000ad40b01007387 */ /* 0x0003e20000100800 */
[----:B------:R-:W2:Y:S02]  /*5dc80*/  LDL.LU R9, [R1+0xb28] ;  /* 0x000b280001097983 */ /* 0x000ea40000300800 */
[----:B------:R-:W-:-:S05]  /*5dc90*/  IMAD.MOV.U32 R3, RZ, RZ, R11 ;  /* 0x000000ffff037224 */ /* 0x000fca00078e000b */
[----:B------:R4:W-:Y:S01]  /*5dca0*/  LDGSTS.E [R0+0x31000], [R2.64], P1 ;  /* 0x3100000002007fae */ /* 0x0009e2000892184c */
[----:B------:R-:W-:-:S03]  /*5dcb0*/  IADD3 R5, P2, R5, UR14, RZ ;  /* 0x0000000e05057c10 */ /* 0x000fc6000ff5e0ff */
[----:B-1----:R-:W2:Y:S01]  /*5dcc0*/  LDL.LU R11, [R1+0xb14] ;  /* 0x000b1400010b7983 */ /* 0x002ea20000300800 */
[----:B------:R-:W-:-:S03]  /*5dcd0*/  IADD3.X R13, R13, UR10, RZ, P0, !PT ;  /* 0x0000000a0d0d7c10 */ /* 0x000fc600087fe4ff */
[----:B------:R-:W-:Y:S01]  /*5dce0*/  STL [R1+0xaf8], R5 ;  /* 0x000af80501007387 */ /* 0x000fe20000100800 */
[----:B----4-:R-:W-:-:S03]  /*5dcf0*/  IMAD.MOV.U32 R2, RZ, RZ, R4 ;  /* 0x000000ffff027224 */ /* 0x010fc600078e0004 */
        /* <DEDUP_REMOVED lines=13> */
[----:B------:R-:W-:Y:S01]  /*5ddd0*/  IMAD.MOV.U32 R2, RZ, RZ, R5 ;  /* 0x000000ffff027224 */ /* 0x000fe200078e0005 */
[----:B------:R-:W-:-:S03]  /*5dde0*/  IADD3.X R8, R8, UR10, RZ, P0, !PT ;  /* 0x0000000a08087c10 */ /* 0x000fc600087fe4ff */
[----:B------:R-:W-:Y:S04]  /*5ddf0*/  STL [R1+0xb18], R10 ;  /* 0x000b180a01007387 */ /* 0x000fe80000100800 */
[----:B------:R1:W-:Y:S04]  /*5de00*/  LDGSTS.E [R0+0x33000], [R2.64], P1 ;  /* 0x3300000002007fae */ /* 0x0003e8000892184c */
[----:B------:R1:W-:Y:S01]  /*5de10*/  STL [R1+0xb04], R8 ;  /* 0x000b040801007387 */ /* 0x0003e20000100800 */
[----:B------:R-:W3:Y:S02]  /*5de20*/  LDL.LU R5, [R1+0xb58] ;  /* 0x000b580001057983 */ /* 0x000ee40000300800 */
[----:B-1----:R-:W-:-:S02]  /*5de30*/  IMAD.MOV.U32 R2, RZ, RZ, R7 ;  /* 0x000000ffff027224 */ /* 0x002fc400078e0007 */
[----:B------:R-:W-:Y:S01]  /*5de40*/  IMAD.MOV.U32 R3, RZ, RZ, R8 ;  /* 0x000000ffff037224 */ /* 0x000fe200078e0008 */
[----:B------:R-:W3:Y:S04]  /*5de50*/  LDL.LU R7, [R1+0xb44] ;  /* 0x000b440001077983 */ /* 0x000ee80000300800 */
[----:B------:R1:W-:Y:S02]  /*5de60*/  LDGSTS.E [R0+0x34000], [R2.64], P1 ;  /* 0x3400000002007fae */ /* 0x0003e4000892184c */
[----:B-1----:R-:W-:Y:S01]  /*5de70*/  IMAD.MOV.U32 R2, RZ, RZ, R10 ;  /* 0x000000ffff027224 */ /* 0x002fe200078e000a */
[----:B--2---:R-:W-:Y:S02]  /*5de80*/  IADD3 R9, P0, R9, UR14, RZ ;  /* 0x0000000e09097c10 */ /* 0x004fe4000ff1e0ff */
[----:B------:R-:W-:-:S03]  /*5de90*/  IADD3.X R11, R11, UR10, RZ, P2, !PT ;  /* 0x0000000a0b0b7c10 */ /* 0x000fc600097fe4ff */
[----:B------:R-:W-:Y:S04]  /*5dea0*/  STL [R1+0xb28], R9 ;  /* 0x000b280901007387 */ /* 0x000fe80000100800 */
[----:B------:R1:W-:Y:S01]  /*5deb0*/  STL [R1+0xb14], R11 ;  /* 0x000b140b01007387 */ /* 0x0003e20000100800 */
[----:B------:R-:W2:Y:S02]  /*5dec0*/  LDL.LU R8, [R1+0xb68] ;  /* 0x000b680001087983 */ /* 0x000ea40000300800 */
[----:B------:R-:W2:Y:S01]  /*5ded0*/  LDL.LU R10, [R1+0xb54] ;  /* 0x000b5400010a7983 */ /* 0x000ea20000300800 */
[----:B----4-:R-:W-:Y:S01]  /*5dee0*/  IADD3 R6, P2, R6, UR14, RZ ;  /* 0x0000000e06067c10 */ /* 0x010fe2000ff5e0ff */
[----:B------:R-:W-:Y:S01]  /*5def0*/  IMAD.MOV.U32 R3, RZ, RZ, R11 ;  /* 0x000000ffff037224 */ /* 0x000fe200078e000b */
[----:B------:R-:W-:-:S03]  /*5df00*/  IADD3.X R13, R13, UR10, RZ, P0, !PT ;  /* 0x0000000a0d0d7c10 */ /* 0x000fc600087fe4ff */
[----:B------:R-:W-:Y:S04]  /*5df10*/  STL [R1+0xb38], R6 ;  /* 0x000b380601007387 */ /* 0x000fe80000100800 */
[----:B------:R4:W-:Y:S04]  /*5df20*/  LDGSTS.E [R0+0x35000], [R2.64], P1 ;  /* 0x3500000002007fae */ /* 0x0009e8000892184c */
[----:B------:R3:W-:Y:S01]  /*5df30*/  STL [R1+0xb24], R13 ;  /* 0x000b240d01007387 */ /* 0x0007e20000100800 */
[----:B-1----:R-:W2:Y:S02]  /*5df40*/  LDL.LU R11, [R1+0xb78] ;  /* 0x000b7800010b7983 */ /* 0x002ea40000300800 */
[----:B------:R-:W2:Y:S01]  /*5df50*/  LDL.LU R14, [R1+0xb64] ;  /* 0x000b6400010e7983 */ /* 0x000ea20000300800 */
[----:B---3--:R-:W-:Y:S01]  /*5df60*/  IADD3 R4, P0, R4, UR14, RZ ;  /* 0x0000000e04047c10 */ /* 0x008fe2000ff1e0ff */
[----:B----4-:R-:W-:-:S02]  /*5df70*/  IMAD.MOV.U32 R2, RZ, RZ, R9 ;  /* 0x000000ffff027224 */ /* 0x010fc400078e0009 */
[----:B------:R-:W-:Y:S02]  /*5df80*/  IMAD.MOV.U32 R3, RZ, RZ, R13 ;  /* 0x000000ffff037224 */ /* 0x000fe400078e000d */
[----:B------:R-:W-:Y:S04]  /*5df90*/  STL [R1+0xb48], R4 ;  /* 0x000b480401007387 */ /* 0x000fe80000100800 */
[----:B------:R1:W-:Y:S01]  /*5dfa0*/  LDGSTS.E [R0+0x36000], [R2.64], P1 ;  /* 0x3600000002007fae */ /* 0x0003e2000892184c */
[----:B------:R-:W-:-:S05]  /*5dfb0*/  IADD3.X R12, R12, UR10, RZ, P2, !PT ;  /* 0x0000000a0c0c7c10 */ /* 0x000fca00097fe4ff */
[----:B------:R3:W-:Y:S01]  /*5dfc0*/  STL [R1+0xb34], R12 ;  /* 0x000b340c01007387 */ /* 0x0007e20000100800 */
[----:B------:R-:W4:Y:S02]  /*5dfd0*/  LDL.LU R9, [R1+0xb88] ;  /* 0x000b880001097983 */ /* 0x000f240000300800 */
[----:B------:R-:W4:Y:S02]  /*5dfe0*/  LDL.LU R13, [R1+0xb74] ;  /* 0x000b7400010d7983 */ /* 0x000f240000300800 */
[----:B-1----:R-:W-:Y:S02]  /*5dff0*/  IMAD.MOV.U32 R2, RZ, RZ, R6 ;  /* 0x000000ffff027224 */ /* 0x002fe400078e0006 */
[----:B------:R-:W-:Y:S01]  /*5e000*/  IMAD.MOV.U32 R3, RZ, RZ, R12 ;  /* 0x000000ffff037224 */ /* 0x000fe200078e000c */
[----:B------:R-:W-:-:S04]  /*5e010*/  IADD3 R5, P2, R5, UR14, RZ ;  /* 0x0000000e05057c10 */ /* 0x000fc8000ff5e0ff */
[----:B------:R1:W-:Y:S04]  /*5e020*/  LDGSTS.E [R0+0x37000], [R2.64], P1 ;  /* 0x3700000002007fae */ /* 0x0003e8000892184c */
[----:B------:R-:W-:Y:S01]  /*5e030*/  STL [R1+0xb58], R5 ;  /* 0x000b580501007387 */ /* 0x000fe20000100800 */
[----:B------:R-:W-:Y:S01]  /*5e040*/  IADD3.X R7, R7, UR10, RZ, P0, !PT ;  /* 0x0000000a07077c10 */ /* 0x000fe200087fe4ff */
[----:B-1----:R-:W-:-:S04]  /*5e050*/  IMAD.MOV.U32 R2, RZ, RZ, R4 ;  /* 0x000000ffff027224 */ /* 0x002fc800078e0004 */
[----:B------:R-:W-:Y:S01]  /*5e060*/  IMAD.MOV.U32 R3, RZ, RZ, R7 ;  /* 0x000000ffff037224 */ /* 0x000fe200078e0007 */
[----:B------:R1:W-:Y:S01]  /*5e070*/  STL [R1+0xb44], R7 ;  /* 0x000b440701007387 */ /* 0x0003e20000100800 */
[----:B------:R-:W4:Y:S02]  /*5e080*/  LDL.LU R6, [R1+0xb98] ;  /* 0x000b980001067983 */ /* 0x000f240000300800 */
[----:B---3--:R-:W3:Y:S01]  /*5e090*/  LDL.LU R12, [R1+0xb84] ;  /* 0x000b8400010c7983 */ /* 0x008ee20000300800 */
[----:B------:R1:W-:Y:S02]  /*5e0a0*/  LDGSTS.E [R0+0x38000], [R2.64], P1 ;  /* 0x3800000002007fae */ /* 0x0003e4000892184c */
[----:B-1----:R-:W-:Y:S01]  /*5e0b0*/  IMAD.MOV.U32 R2, RZ, RZ, R5 ;  /* 0x000000ffff027224 */ /* 0x002fe200078e0005 */
[----:B--2---:R-:W-:Y:S02]  /*5e0c0*/  IADD3 R8, P0, R8, UR14, RZ ;  /* 0x0000000e08087c10 */ /* 0x004fe4000ff1e0ff */
[----:B------:R-:W-:-:S03]  /*5e0d0*/  IADD3.X R10, R10, UR10, RZ, P2, !PT ;  /* 0x0000000a0a0a7c10 */ /* 0x000fc600097fe4ff */
[----:B------:R-:W-:Y:S02]  /*5e0e0*/  STL [R1+0xb68], R8 ;  /* 0x000b680801007387 */ /* 0x000fe40000100800 */
[----:B------:R-:W-:Y:S02]  /*5e0f0*/  IMAD.MOV.U32 R3, RZ, RZ, R10 ;  /* 0x000000ffff037224 */ /* 0x000fe400078e000a */
[----:B------:R1:W-:Y:S02]  /*5e100*/  STL [R1+0xb54], R10 ;  /* 0x000b540a01007387 */ /* 0x0003e40000100800 */
[----:B------:R-:W2:Y:S01]  /*5e110*/  LDL.LU R7, [R1+0xb94] ;  /* 0x000b940001077983 */ /* 0x000ea20000300800 */
[----:B------:R-:W2:Y:S01]  /*5e120*/  LDL.LU R4, [R1+0xba8] ;  /* 0x000ba80001047983 */ /* 0x000ea20000300800 */
[----:B------:R-:W2:Y:S03]  /*5e130*/  LDL.LU R5, [R1+0xba4] ;  /* 0x000ba40001057983 */ /* 0x000ea60000300800 */
[----:B------:R1:W-:Y:S01]  /*5e140*/  LDGSTS.E [R0+0x39000], [R2.64], P1 ;  /* 0x3900000002007fae */ /* 0x0003e2000892184c */
[----:B------:R-:W-:-:S02]  /*5e150*/  IADD3 R11, P2, R11, UR14, RZ ;  /* 0x0000000e0b0b7c10 */ /* 0x000fc4000ff5e0ff */
[----:B------:R-:W-:-:S03]  /*5e160*/  IADD3.X R14, R14, UR10, RZ, P0, !PT ;  /* 0x0000000a0e0e7c10 */ /* 0x000fc600087fe4ff */
[----:B------:R-:W-:Y:S02]  /*5e170*/  STL [R1+0xb78], R11 ;  /* 0x000b780b01007387 */ /* 0x000fe40000100800 */
[----:B------:R-:W-:Y:S02]  /*5e180*/  STL [R1+0xb64], R14 ;  /* 0x000b640e01007387 */ /* 0x000fe40000100800 */
[----:B-1----:R-:W-:Y:S02]  /*5e190*/  IMAD.MOV.U32 R2, RZ, RZ, R8 ;  /* 0x000000ffff027224 */ /* 0x002fe400078e0008 */
[----:B------:R-:W-:Y:S01]  /*5e1a0*/  IMAD.MOV.U32 R3, RZ, RZ, R14 ;  /* 0x000000ffff037224 */ /* 0x000fe200078e000e */
[----:B------:R-:W2:Y:S01]  /*5e1b0*/  LDL.LU R10, [R1+0xbb8] ;  /* 0x000bb800010a7983 */ /* 0x000ea20000300800 */
[----:B------:R-:W2:Y:S03]  /*5e1c0*/  LDL.LU R8, [R1+0x7d0] ;  /* 0x0007d00001087983 */ /* 0x000ea60000300800 */
[----:B------:R1:W-:Y:S01]  /*5e1d0*/  LDGSTS.E [R0+0x3a000], [R2.64], P1 ;  /* 0x3a00000002007fae */ /* 0x0003e2000892184c */
[----:B----4-:R-:W-:-:S02]  /*5e1e0*/  IADD3 R9, P0, R9, UR14, RZ ;  /* 0x0000000e09097c10 */ /* 0x010fc4000ff1e0ff */
[----:B------:R-:W-:-:S03]  /*5e1f0*/  IADD3.X R13, R13, UR10, RZ, P2, !PT ;  /* 0x0000000a0d0d7c10 */ /* 0x000fc600097fe4ff */
[----:B------:R-:W-:Y:S02]  /*5e200*/  STL [R1+0xb88], R9 ;  /* 0x000b880901007387 */ /* 0x000fe40000100800 */
[----:B------:R4:W-:Y:S02]  /*5e210*/  STL [R1+0xb74], R13 ;  /* 0x000b740d01007387 */ /* 0x0009e40000100800 */
[----:B-1----:R-:W-:Y:S02]  /*5e220*/  IMAD.MOV.U32 R3, RZ, RZ, R13 ;  /* 0x000000ffff037224 */ /* 0x002fe400078e000d */
[----:B----4-:R-:W4:Y:S01]  /*5e230*/  LDL.LU R13, [R1+0xbb4] ;  /* 0x000bb400010d7983 */ /* 0x010f220000300800 */
[----:B------:R-:W-:-:S05]  /*5e240*/  IMAD.MOV.U32 R2, RZ, RZ, R11 ;  /* 0x000000ffff027224 */ /* 0x000fca00078e000b */
[----:B------:R1:W-:Y:S01]  /*5e250*/  LDGSTS.E [R0+0x3b000], [R2.64], P1 ;  /* 0x3b00000002007fae */ /* 0x0003e2000892184c */
[----:B------:R-:W-:Y:S02]  /*5e260*/  IADD3 R6, P2, R6, UR14, RZ ;  /* 0x0000000e06067c10 */ /* 0x000fe4000ff5e0ff */
[----:B---3--:R-:W-:-:S03]  /*5e270*/  IADD3.X R12, R12, UR10, RZ, P0, !PT ;  /* 0x0000000a0c0c7c10 */ /* 0x008fc600087fe4ff */
[----:B------:R-:W-:Y:S02]  /*5e280*/  STL [R1+0xb98], R6 ;  /* 0x000b980601007387 */ /* 0x000fe40000100800 */
[----:B------:R3:W-:Y:S02]  /*5e290*/  STL [R1+0xb84], R12 ;  /* 0x000b840c01007387 */ /* 0x0007e40000100800 */
[----:B------:R-:W4:Y:S02]  /*5e2a0*/  LDL.LU R11, [R1+0x7e0] ;  /* 0x0007e000010b7983 */ /* 0x000f240000300800 */
[----:B-1----:R-:W-:Y:S02]  /*5e2b0*/  IMAD.MOV.U32 R3, RZ, RZ, R12 ;  /* 0x000000ffff037224 */ /* 0x002fe400078e000c */
[----:B------:R-:W-:Y:S01]  /*5e2c0*/  IMAD.MOV.U32 R2, RZ, RZ, R9 ;  /* 0x000000ffff027224 */ /* 0x000fe200078e0009 */
[----:B---3--:R-:W3:Y:S04]  /*5e2d0*/  LDL.LU R12, [R1+0x7cc] ;  /* 0x0007cc00010c7983 */ /* 0x008ee80000300800 */
[----:B------:R1:W-:Y:S02]  /*5e2e0*/  LDGSTS.E [R0+0x3c000], [R2.64], P1 ;  /* 0x3c00000002007fae */ /* 0x0003e4000892184c */
[----:B-1----:R-:W-:Y:S01]  /*5e2f0*/  IMAD.MOV.U32 R2, RZ, RZ, R6 ;  /* 0x000000ffff027224 */ /* 0x002fe200078e0006 */
[----:B--2---:R-:W-:-:S02]  /*5e300*/  IADD3.X R7, R7, UR10, RZ, P2, !PT ;  /* 0x0000000a07077c10 */ /* 0x004fc400097fe4ff */
[----:B------:R-:W-:-:S04]  /*5e310*/  IADD3 R4, P0, R4, UR14, RZ ;  /* 0x0000000e04047c10 */ /* 0x000fc8000ff1e0ff */
[----:B------:R-:W-:Y:S01]  /*5e320*/  IADD3.X R5, R5, UR10, RZ, P0, !PT ;  /* 0x0000000a05057c10 */ /* 0x000fe200087fe4ff */
[----:B------:R-:W-:Y:S01]  /*5e330*/  STL [R1+0xba8], R4 ;  /* 0x000ba80401007387 */ /* 0x000fe20000100800 */
[----:B------:R-:W-:Y:S02]  /*5e340*/  STL [R1+0xb94], R7 ;  /* 0x000b940701007387 */ /* 0x000fe40000100800 */
[----:B------:R-:W2:Y:S02]  /*5e350*/  LDL.LU R14, [R1+0x7dc] ;  /* 0x0007dc00010e7983 */ /* 0x000ea40000300800 */
[----:B------:R-:W-:-:S05]  /*5e360*/  IMAD.MOV.U32 R3, RZ, RZ, R7 ;  /* 0x000000ffff037224 */ /* 0x000fca00078e0007 */
[----:B------:R1:W-:Y:S01]  /*5e370*/  LDGSTS.E [R0+0x3d000], [R2.64], P1 ;  /* 0x3d00000002007fae */ /* 0x0003e2000892184c */
[----:B------:R-:W-:Y:S02]  /*5e380*/  IADD3 R10, P2, R10, UR14, RZ ;  /* 0x0000000e0a0a7c10 */ /* 0x000fe4000ff5e0ff */
[----:B------:R-:W-:-:S03]  /*5e390*/  IADD3 R8, P0, R8, UR14, RZ ;  /* 0x0000000e08087c10 */ /* 0x000fc6000ff1e0ff */
[----:B------:R-:W-:Y:S01]  /*5e3a0*/  STL [R1+0xbb8], R10 ;  /* 0x000bb80a01007387 */ /* 0x000fe20000100800 */
[----:B------:R4:W-:Y:S02]  /*5e3b0*/  STL [R1+0xba4], R5 ;  /* 0x000ba40501007387 */ /* 0x0009e40000100800 */
[----:B------:R-:W2:Y:S02]  /*5e3c0*/  LDL.LU R6, [R1+0x7f0] ;  /* 0x0007f00001067983 */ /* 0x000ea40000300800 */
[----:B------:R-:W2:Y:S01]  /*5e3d0*/  LDL.LU R9, [R1+0x7ec] ;  /* 0x0007ec0001097983 */ /* 0x000ea20000300800 */
[----:B------:R-:W-:Y:S01]  /*5e3e0*/  STL [R1+0x7d0], R8 ;  /* 0x0007d00801007387 */ /* 0x000fe20000100800 */
[----:B-1----:R-:W-:Y:S01]  /*5e3f0*/  IMAD.MOV.U32 R3, RZ, RZ, R5 ;  /* 0x000000ffff037224 */ /* 0x002fe200078e0005 */
[----:B----4-:R-:W-:-:S05]  /*5e400*/  IADD3.X R13, R13, UR10, RZ, P2, !PT ;  /* 0x0000000a0d0d7c10 */ /* 0x010fca00097fe4ff */
[----:B------:R1:W-:Y:S01]  /*5e410*/  STL [R1+0xbb4], R13 ;  /* 0x000bb40d01007387 */ /* 0x0003e20000100800 */
[----:B------:R-:W4:Y:S02]  /*5e420*/  LDL.LU R5, [R1+0x800] ;  /* 0x0008000001057983 */ /* 0x000f240000300800 */
[----:B------:R-:W-:Y:S02]  /*5e430*/  IMAD.MOV.U32 R2, RZ, RZ, R4 ;  /* 0x000000ffff027224 */ /* 0x000fe400078e0004 */
[----:B------:R-:W4:Y:S03]  /*5e440*/  LDL.LU R7, [R1+0x810] ;  /* 0x0008100001077983 */ /* 0x000f260000300800 */
[----:B------:R1:W-:Y:S01]  /*5e450*/  LDGSTS.E [R0+0x3e000], [R2.64], P1 ;  /* 0x3e00000002007fae */ /* 0x0003e2000892184c */
[----:B------:R-:W-:Y:S01]  /*5e460*/  IADD3 R11, P2, R11, UR14, RZ ;  /* 0x0000000e0b0b7c10 */ /* 0x000fe2000ff5e0ff */
[----:B------:R-:W-:Y:S01]  /*5e470*/  IMAD.U32 R4, RZ, RZ, UR8 ;  /* 0x00000008ff047e24 */ /* 0x000fe2000f8e00ff */
[----:B---3--:R-:W-:Y:S01]  /*5e480*/  IADD3.X R12, R12, UR10, RZ, P0, !PT ;  /* 0x0000000a0c0c7c10 */ /* 0x008fe200087fe4ff */
[----:B-1----:R-:W-:-:S02]  /*5e490*/  IMAD.MOV.U32 R2, RZ, RZ, R10 ;  /* 0x000000ffff027224 */ /* 0x002fc400078e000a */
[----:B------:R-:W-:Y:S02]  /*5e4a0*/  IMAD.MOV.U32 R3, RZ, RZ, R13 ;  /* 0x000000ffff037224 */ /* 0x000fe400078e000d */
[----:B------:R-:W3:Y:S01]  /*5e4b0*/  LDL.LU R13, [R1+0x7fc] ;  /* 0x0007fc00010d7983 */ /* 0x000ee20000300800 */
[----:B------:R-:W-:Y:S02]  /*5e4c0*/  STL [R1+0x7e0], R11 ;  /* 0x0007e00b01007387 */ /* 0x000fe40000100800 */
[----:B------:R1:W-:Y:S01]  /*5e4d0*/  STL [R1+0x7cc], R12 ;  /* 0x0007cc0c01007387 */ /* 0x0003e20000100800 */
[----:B------:R1:W-:Y:S01]  /*5e4e0*/  LDGSTS.E [R0+0x3f000], [R2.64], P1 ;  /* 0x3f00000002007fae */ /* 0x0003e2000892184c */
[----:B------:R-:W3:Y:S02]  /*5e4f0*/  LDL.LU R10, [R1+0x820] ;  /* 0x00082000010a7983 */ /* 0x000ee40000300800 */
[----:B------:R-:W-:Y:S02]  /*5e500*/  IMAD R4, R4, 0x40000, R29 ;  /* 0x0004000004047824 */ /* 0x000fe400078e021d */
[----:B-1----:R-:W-:-:S02]  /*5e510*/  IMAD.MOV.U32 R3, RZ, RZ, R12 ;  /* 0x000000ffff037224 */ /* 0x002fc400078e000c */
[----:B------:R-:W3:Y:S01]  /*5e520*/  LDL.LU R12, [R1+0x80c] ;  /* 0x00080c00010c7983 */ /* 0x000ee20000300800 */
[----:B------:R-:W-:-:S05]  /*5e530*/  IMAD.MOV.U32 R2, RZ, RZ, R8 ;  /* 0x000000ffff027224 */ /* 0x000fca00078e0008 */
[----:B------:R1:W-:Y:S02]  /*5e540*/  LDGSTS.E [R4+0x800], [R2.64], P1 ;  /* 0x0080000002047fae */ /* 0x0003e4000892184c */
[----:B-1----:R-:W-:Y:S01]  /*5e550*/  IMAD.MOV.U32 R2, RZ, RZ, R11 ;  /* 0x000000ffff027224 */ /* 0x002fe200078e000b */
[----:B--2---:R-:W-:-:S05]  /*5e560*/  IADD3.X R14, R14, UR10, RZ, P2, !PT ;  /* 0x0000000a0e0e7c10 */ /* 0x004fca00097fe4ff */
[----:B------:R-:W-:-:S05]  /*5e570*/  IMAD.MOV.U32 R3, RZ, RZ, R14 ;  /* 0x000000ffff037224 */ /* 0x000fca00078e000e */
[----:B------:R1:W-:Y:S01]  /*5e580*/  LDGSTS.E [R4+0x1800], [R2.64], P1 ;  /* 0x0180000002047fae */ /* 0x0003e2000892184c */
[----:B------:R-:W-:-:S04]  /*5e590*/  IADD3 R6, P0, R6, UR14, RZ ;  /* 0x0000000e06067c10 */ /* 0x000fc8000ff1e0ff */
[----:B------:R-:W-:Y:S01]  /*5e5a0*/  IADD3.X R9, R9, UR10, RZ, P0, !PT ;  /* 0x0000000a09097c10 */ /* 0x000fe200087fe4ff */
[----:B------:R-:W-:Y:S01]  /*5e5b0*/  STL [R1+0x7f0], R6 ;  /* 0x0007f00601007387 */ /* 0x000fe20000100800 */
[----:B------:R-:W-:Y:S02]  /*5e5c0*/  STL [R1+0x7dc], R14 ;  /* 0x0007dc0e01007387 */ /* 0x000fe40000100800 */
[----:B------:R-:W2:Y:S02]  /*5e5d0*/  LDL.LU R8, [R1+0x830] ;  /* 0x0008300001087983 */ /* 0x000ea40000300800 */
[----:B------:R-:W2:Y:S02]  /*5e5e0*/  LDL.LU R11, [R1+0x81c] ;  /* 0x00081c00010b7983 */ /* 0x000ea40000300800 */
[----:B-1----:R-:W-:Y:S01]  /*5e5f0*/  IMAD.MOV.U32 R3, RZ, RZ, R9 ;  /* 0x000000ffff037224 */ /* 0x002fe200078e0009 */
[----:B----4-:R-:W-:-:S05]  /*5e600*/  IADD3 R5, P2, R5, UR14, RZ ;  /* 0x0000000e05057c10 */ /* 0x010fca000ff5e0ff */
[----:B------:R-:W-:Y:S01]  /*5e610*/  STL [R1+0x800], R5 ;  /* 0x0008000501007387 */ /* 0x000fe20000100800 */
[----:B------:R1:W-:Y:S02]  /*5e620*/  STL [R1+0x7ec], R9 ;  /* 0x0007ec0901007387 */ /* 0x0003e40000100800 */
[----:B------:R-:W4:Y:S01]  /*5e630*/  LDL.LU R0, [R1+0x840] ;  /* 0x0008400001007983 */ /* 0x000f220000300800 */
[----:B-1----:R-:W4:Y:S01]  /*5e640*/  LDL.LU R9, [R1+0x82c] ;  /* 0x00082c0001097983 */ /* 0x002f220000300800 */
[----:B------:R-:W-:Y:S01]  /*5e650*/  IADD3 R7, P0, R7, UR14, RZ ;  /* 0x0000000e07077c10 */ /* 0x000fe2000ff1e0ff */
[----:B------:R-:W-:Y:S01]  /*5e660*/  IMAD.MOV.U32 R2, RZ, RZ, R6 ;  /* 0x000000ffff027224 */ /* 0x000fe200078e0006 */
[----:B---3--:R-:W-:-:S03]  /*5e670*/  IADD3.X R13, R13, UR10, RZ, P2, !PT ;  /* 0x0000000a0d0d7c10 */ /* 0x008fc600097fe4ff */
[----:B------:R-:W-:Y:S04]  /*5e680*/  STL [R1+0x810], R7 ;  /* 0x0008100701007387 */ /* 0x000fe80000100800 */
[----:B------:R1:W-:Y:S04]  /*5e690*/  LDGSTS.E [R4+0x2800], [R2.64], P1 ;  /* 0x0280000002047fae */ /* 0x0003e8000892184c */
[----:B------:R3:W-:Y:S01]  /*5e6a0*/  STL [R1+0x7fc], R13 ;  /* 0x0007fc0d01007387 */ /* 0x0007e20000100800 */
[----:B------:R-:W-:Y:S01]  /*5e6b0*/  IADD3 R10, P2, R10, UR14, RZ ;  /* 0x0000000e0a0a7c10 */ /* 0x000fe2000ff5e0ff */
[----:B------:R-:W4:Y:S02]  /*5e6c0*/  LDL.LU R6, [R1+0x850] ;  /* 0x0008500001067983 */ /* 0x000f240000300800 */
[----:B-1----:R-:W-:-:S02]  /*5e6d0*/  IMAD.MOV.U32 R2, RZ, RZ, R5 ;  /* 0x000000ffff027224 */ /* 0x002fc400078e0005 */
[----:B------:R-:W-:Y:S01]  /*5e6e0*/  IMAD.MOV.U32 R3, RZ, RZ, R13 ;  /* 0x000000ffff037224 */ /* 0x000fe200078e000d */
[----:B------:R-:W-:Y:S01]  /*5e6f0*/  IADD3.X R12, R12, UR10, RZ, P0, !PT ;  /* 0x0000000a0c0c7c10 */ /* 0x000fe200087fe4ff */
[----:B---3--:R-:W3:Y:S01]  /*5e700*/  LDL.LU R13, [R1+0x83c] ;  /* 0x00083c00010d7983 */ /* 0x008ee20000300800 */
[----:B------:R-:W-:Y:S03]  /*5e710*/  STL [R1+0x820], R10 ;  /* 0x0008200a01007387 */ /* 0x000fe60000100800 */
[----:B------:R1:W-:Y:S04]  /*5e720*/  LDGSTS.E [R4+0x3800], [R2.64], P1 ;  /* 0x0380000002047fae */ /* 0x0003e8000892184c */
[----:B------:R1:W-:Y:S01]  /*5e730*/  STL [R1+0x80c], R12 ;  /* 0x00080c0c01007387 */ /* 0x0003e20000100800 */
[----:B------:R-:W3:Y:S02]  /*5e740*/  LDL.LU R5, [R1+0x860] ;  /* 0x0008600001057983 */ /* 0x000ee40000300800 */
[----:B-1----:R-:W-:-:S02]  /*5e750*/  IMAD.MOV.U32 R3, RZ, RZ, R12 ;  /* 0x000000ffff037224 */ /* 0x002fc400078e000c */
[----:B------:R-:W3:Y:S01]  /*5e760*/  LDL.LU R12, [R1+0x84c] ;  /* 0x00084c00010c7983 */ /* 0x000ee20000300800 */
[----:B------:R-:W-:-:S05]  /*5e770*/  IMAD.MOV.U32 R2, RZ, RZ, R7 ;  /* 0x000000ffff027224 */ /* 0x000fca00078e0007 */
[----:B------:R1:W-:Y:S02]  /*5e780*/  LDGSTS.E [R4+0x4800], [R2.64], P1 ;  /* 0x0480000002047fae */ /* 0x0003e4000892184c */
[----:B-1----:R-:W-:Y:S01]  /*5e790*/  IMAD.MOV.U32 R2, RZ, RZ, R10 ;  /* 0x000000ffff027224 */ /* 0x002fe200078e000a */
[----:B--2---:R-:W-:Y:S02]  /*5e7a0*/  IADD3 R8, P0, R8, UR14, RZ ;  /* 0x0000000e08087c10 */ /* 0x004fe4000ff1e0ff */
[----:B------:R-:W-:-:S03]  /*5e7b0*/  IADD3.X R11, R11, UR10, RZ, P2, !PT ;  /* 0x0000000a0b0b7c10 */ /* 0x000fc600097fe4ff */
[----:B------:R-:W-:Y:S02]  /*5e7c0*/  STL [R1+0x830], R8 ;  /* 0x0008300801007387 */ /* 0x000fe40000100800 */
[----:B------:R1:W-:Y:S02]  /*5e7d0*/  STL [R1+0x81c], R11 ;  /* 0x00081c0b01007387 */ /* 0x0003e40000100800 */
[----:B------:R-:W-:Y:S02]  /*5e7e0*/  IMAD.MOV.U32 R3, RZ, RZ, R11 ;  /* 0x000000ffff037224 */ /* 0x000fe400078e000b */
[----:B------:R-:W2:Y:S03]  /*5e7f0*/  LDL.LU R7, [R1+0x870] ;  /* 0x0008700001077983 */ /* 0x000ea60000300800 */
[----:B------:R4:W-:Y:S04]  /*5e800*/  LDGSTS.E [R4+0x5800], [R2.64], P1 ;  /* 0x0580000002047fae */ /* 0x0009e8000892184c */
[----:B-1----:R-:W2:Y:S01]  /*5e810*/  LDL.LU R11, [R1+0x85c] ;  /* 0x00085c00010b7983 */ /* 0x002ea20000300800 */
[----:B----4-:R-:W-:-:S05]  /*5e820*/  IADD3 R0, P2, R0, UR14, RZ ;  /* 0x0000000e00007c10 */ /* 0x010fca000ff5e0ff */
[----:B------:R-:W-:Y:S01]  /*5e830*/  STL [R1+0x840], R0 ;  /* 0x0008400001007387 */ /* 0x000fe20000100800 */
[----:B------:R-:W-:-:S05]  /*5e840*/  IADD3.X R9, R9, UR10, RZ, P0, !PT ;  /* 0x0000000a09097c10 */ /* 0x000fca00087fe4ff */
[----:B------:R1:W-:Y:S01]  /*5e850*/  STL [R1+0x82c], R9 ;  /* 0x00082c0901007387 */ /* 0x0003e20000100800 */
[----:B------:R-:W4:Y:S02]  /*5e860*/  LDL.LU R10, [R1+0x880] ;  /* 0x00088000010a7983 */ /* 0x000f240000300800 */
[----:B------:R-:W-:Y:S02]  /*5e870*/  IMAD.MOV.U32 R3, RZ, RZ, R9 ;  /* 0x000000ffff037224 */ /* 0x000fe400078e0009 */
        /* <DEDUP_REMOVED lines=24> */
[----:B------:R-:W-:Y:S04]  /*5ea00*/  STL [R1+0x870], R7 ;  /* 0x0008700701007387 */ /* 0x000fe80000100800 */
[----:B------:R1:W-:Y:S01]  /*5ea10*/  STL [R1+0x85c], R11 ;  /* 0x00085c0b01007387 */ /* 0x0003e20000100800 */
        /* <DEDUP_REMOVED lines=12> */
[----:B------:R-:W-:-:S04]  /*5eae0*/  IMAD.MOV.U32 R2, RZ, RZ, R7 ;  /* 0x000000ffff027224 */ /* 0x000fc800078e0007 */
[----:B------:R-:W-:Y:S04]  /*5eaf0*/  STL [R1+0x890], R8 ;  /* 0x0008900801007387 */ /* 0x000fe80000100800 */
[----:B------:R1:W-:Y:S01]  /*5eb00*/  LDGSTS.E [R4+0xa800], [R2.64], P1 ;  /* 0x0a80000002047fae */ /* 0x0003e2000892184c */
[----:B---3--:R-:W-:Y:S02]  /*5eb10*/  IADD3.X R13, R13, UR10, RZ, P2, !PT ;  /* 0x0000000a0d0d7c10 */ /* 0x008fe400097fe4ff */
[----:B------:R-:W-:-:S03]  /*5eb20*/  IADD3 R0, P2, R0, UR14, RZ ;  /* 0x0000000e00007c10 */ /* 0x000fc6000ff5e0ff */
[----:B------:R3:W-:Y:S01]  /*5eb30*/  STL [R1+0x87c], R13 ;  /* 0x00087c0d01007387 */ /* 0x0007e20000100800 */
[----:B------:R-:W4:Y:S02]  /*5eb40*/  LDL.LU R7, [R1+0x8d0] ;  /* 0x0008d00001077983 */ /* 0x000f240000300800 */
[----:B-1----:R-:W-:Y:S02]  /*5eb50*/  IMAD.MOV.U32 R2, RZ, RZ, R10 ;  /* 0x000000ffff027224 */ /* 0x002fe400078e000a */
[----:B------:R-:W-:-:S05]  /*5eb60*/  IMAD.MOV.U32 R3, RZ, RZ, R13 ;  /* 0x000000ffff037224 */ /* 0x000fca00078e000d */
[----:B------:R1:W-:Y:S04]  /*5eb70*/  LDGSTS.E [R4+0xb800], [R2.64], P1 ;  /* 0x0b80000002047fae */ /* 0x0003e8000892184c */
[----:B---3--:R-:W3:Y:S01]  /*5eb80*/  LDL.LU R13, [R1+0x8bc] ;  /* 0x0008bc00010d7983 */ /* 0x008ee20000300800 */
[----:B------:R-:W-:Y:S01]  /*5eb90*/  IADD3.X R12, R12, UR10, RZ, P0, !PT ;  /* 0x0000000a0c0c7c10 */ /* 0x000fe200087fe4ff */
[----:B------:R-:W-:Y:S04]  /*5eba0*/  STL [R1+0x8a0], R0 ;  /* 0x0008a00001007387 */ /* 0x000fe80000100800 */
        /* <DEDUP_REMOVED lines=26> */
[----:B---3--:R-:W-:-:S05]  /*5ed50*/  IADD3.X R13, R13, UR10, RZ, P2, !PT ;  /* 0x0000000a0d0d7c10 */ /* 0x008fca00097fe4ff */
[----:B------:R3:W-:Y:S01]  /*5ed60*/  STL [R1+0x8bc], R13 ;  /* 0x0008bc0d01007387 */ /* 0x0007e20000100800 */
[----:B------:R-:W4:Y:S01]  /*5ed70*/  LDL.LU R6, [R1+0x910] ;  /* 0x0009100001067983 */ /* 0x000f220000300800 */
[----:B------:R-:W-:Y:S01]  /*5ed80*/  IADD3 R10, P2, R10, UR14, RZ ;  /* 0x0000000e0a0a7c10 */ /* 0x000fe2000ff5e0ff */
        /* <DEDUP_REMOVED lines=234> */
[----:B------:R-:W2:Y:S02]  /*5fc30*/  LDL.LU R7, [R1+0xab0] ;  /* 0x000ab00001077983 */ /* 0x000ea40000300800 */
[----:B------:R-:W2:Y:S01]  /*5fc40*/  LDL.LU R10, [R1+0xa9c] ;  /* 0x000a9c00010a7983 */ /* 0x000ea20000300800 */
[----:B------:R1:W-:Y:S01]  /*5fc50*/  LDGSTS.E [R4+0x29800], [R2.64], P1 ;  /* 0x2980000002047fae */ /* 0x0003e2000892184c */
[----:B----4-:R-:W-:-:S05]  /*5fc60*/  IADD3 R0, P2, R0, UR14, RZ ;  /* 0x0000000e00007c10 */ /* 0x010fca000ff5e0ff */
[----:B------:R-:W-:Y:S01]  /*5fc70*/  STL [R1+0xa80], R0 ;  /* 0x000a800001007387 */ /* 0x000fe20000100800 */
[----:B------:R-:W-:-:S05]  /*5fc80*/  IADD3.X R9, R9, UR10, RZ, P0, !PT ;  /* 0x0000000a09097c10 */ /* 0x000fca00087fe4ff */
[----:B------:R4:W-:Y:S01]  /*5fc90*/  STL [R1+0xa6c], R9 ;  /* 0x000a6c0901007387 */ /* 0x0009e20000100800 */
[----:B-1----:R-:W2:Y:S02]  /*5fca0*/  LDL.LU R11, [R1+0xac0] ;  /* 0x000ac000010b7983 */ /* 0x002ea40000300800 */
[----:B------:R-:W-:Y:S02]  /*5fcb0*/  IMAD.MOV.U32 R3, RZ, RZ, R9 ;  /* 0x000000ffff037224 */ /* 0x000fe400078e0009 */
[----:B----4-:R-:W4:Y:S01]  /*5fcc0*/  LDL.LU R9, [R1+0xaac] ;  /* 0x000aac0001097983 */ /* 0x010f220000300800 */
        /* <DEDUP_REMOVED lines=29> */
[----:B------:R-:W-:Y:S01]  /*5fea0*/  IMAD.MOV.U32 R2, RZ, RZ, R7 ;  /* 0x000000ffff027224 */ /* 0x000fe200078e0007 */
[----:B------:R-:W-:-:S05]  /*5feb0*/  IADD3 R11, P2, R11, UR14, RZ ;  /* 0x0000000e0b0b7c10 */ /* 0x000fca000ff5e0ff */
[----:B------:R-:W-:Y:S01]  /*5fec0*/  STL [R1+0xac0], R11 ;  /* 0x000ac00b01007387 */ /* 0x000fe20000100800 */
[----:B----4-:R-:W-:-:S05]  /*5fed0*/  IADD3.X R9, R9, UR10, RZ, P0, !PT ;  /* 0x0000000a09097c10 */ /* 0x010fca00087fe4ff */
[----:B------:R1:W-:Y:S01]  /*5fee0*/  STL [R1+0xaac], R9 ;  /* 0x000aac0901007387 */ /* 0x0003e20000100800 */
[----:B------:R-:W4:Y:S02]  /*5fef0*/  LDL.LU R5, [R1+0xb00] ;  /* 0x000b000001057983 */ /* 0x000f240000300800 */
[----:B------:R-:W4:Y:S02]  /*5ff00*/  LDL.LU R7, [R1+0xaec] ;  /* 0x000aec0001077983 */ /* 0x000f240000300800 */
[----:B------:R-:W-:-:S05]  /*5ff10*/  IMAD.MOV.U32 R3, RZ, RZ, R9 ;  /* 0x000000ffff037224 */ /* 0x000fca00078e0009 */
[----:B------:R1:W-:Y:S01]  /*5ff20*/  LDGSTS.E [R4+0x2e800], [R2.64], P1 ;  /* 0x2e80000002047fae */ /* 0x0003e2000892184c */
[----:B------:R-:W-:-:S05]  /*5ff30*/  IADD3 R8, P0, R8, UR14, RZ ;  /* 0x0000000e08087c10 */ /* 0x000fca000ff1e0ff */
[----:B------:R-:W-:Y:S01]  /*5ff40*/  STL [R1+0xad0], R8 ;  /* 0x000ad00801007387 */ /* 0x000fe20000100800 */
[----:B---3--:R-:W-:-:S05]  /*5ff50*/  IADD3.X R13, R13, UR10, RZ, P2, !PT ;  /* 0x0000000a0d0d7c10 */ /* 0x008fca00097fe4ff */
[----:B------:R3:W-:Y:S01]  /*5ff60*/  STL [R1+0xabc], R13 ;  /* 0x000abc0d01007387 */ /* 0x0007e20000100800 */
[----:B-1----:R-:W4:Y:S01]  /*5ff70*/  LDL.LU R9, [R1+0xb10] ;  /* 0x000b100001097983 */ /* 0x002f220000300800 */
[----:B------:R-:W-:Y:S01]  /*5ff80*/  IADD3 R0, P2, R0, UR14, RZ ;  /* 0x0000000e00007c10 */ /* 0x000fe2000ff5e0ff */
[----:B------:R-:W4:Y:S02]  /*5ff90*/  LDL.LU R14, [R1+0xafc] ;  /* 0x000afc00010e7983 */ /* 0x000f240000300800 */
[----:B------:R-:W-:Y:S02]  /*5ffa0*/  IMAD.MOV.U32 R2, RZ, RZ, R11 ;  /* 0x000000ffff027224 */ /* 0x000fe400078e000b */
[----:B------:R-:W-:Y:S01]  /*5ffb0*/  IMAD.MOV.U32 R3, RZ, RZ, R13 ;  /* 0x000000ffff037224 */ /* 0x000fe200078e000d */
[----:B------:R-:W-:Y:S04]  /*5ffc0*/  STL [R1+0xae0], R0 ;  /* 0x000ae00001007387 */ /* 0x000fe80000100800 */
[----:B------:R1:W-:Y:S01]  /*5ffd0*/  LDGSTS.E [R4+0x2f800], [R2.64], P1 ;  /* 0x2f80000002047fae */ /* 0x0003e2000892184c */
[----:B------:R-:W-:-:S05]  /*5ffe0*/  IADD3.X R12, R12, UR10, RZ, P0, !PT ;  /* 0x0000000a0c0c7c10 */ /* 0x000fca00087fe4ff */
[----:B------:R2:W-:Y:S01]  /*5fff0*/  STL [R1+0xacc], R12 ;  /* 0x000acc0c01007387 */ /* 0x0005e20000100800 */
[----:B------:R-:W4:Y:S02]  /*60000*/  LDL.LU R11, [R1+0xb20] ;  /* 0x000b2000010b7983 */ /* 0x000f240000300800 */
[----:B---3--:R-:W3:Y:S02]  /*60010*/  LDL.LU R13, [R1+0xb0c] ;  /* 0x000b0c00010d7983 */ /* 0x008ee40000300800 */
[----:B-1----:R-:W-:Y:S02]  /*60020*/  IMAD.MOV.U32 R2, RZ, RZ, R8 ;  /* 0x000000ffff027224 */ /* 0x002fe400078e0008 */
[----:B------:R-:W-:-:S05]  /*60030*/  IMAD.MOV.U32 R3, RZ, RZ, R12 ;  /* 0x000000ffff037224 */ /* 0x000fca00078e000c */
[----:B------:R1:W-:Y:S02]  /*60040*/  LDGSTS.E [R4+0x30800], [R2.64], P1 ;  /* 0x3080000002047fae */ /* 0x0003e4000892184c */
[----:B-1----:R-:W-:Y:S01]  /*60050*/  IMAD.MOV.U32 R2, RZ, RZ, R0 ;  /* 0x000000ffff027224 */ /* 0x002fe200078e0000 */
[----:B--2---:R-:W-:Y:S02]  /*60060*/  IADD3 R6, P0, R6, UR14, RZ ;  /* 0x0000000e06067c10 */ /* 0x004fe4000ff1e0ff */
[----:B------:R-:W-:-:S03]  /*60070*/  IADD3.X R10, R10, UR10, RZ, P2, !PT ;  /* 0x0000000a0a0a7c10 */ /* 0x000fc600097fe4ff */
[----:B------:R-:W-:Y:S04]  /*60080*/  STL [R1+0xaf0], R6 ;  /* 0x000af00601007387 */ /* 0x000fe80000100800 */
[----:B------:R1:W-:Y:S01]  /*60090*/  STL [R1+0xadc], R10 ;  /* 0x000adc0a01007387 */ /* 0x0003e20000100800 */
[----:B------:R-:W2:Y:S02]  /*600a0*/  LDL.LU R12, [R1+0xb1c] ;  /* 0x000b1c00010c7983 */ /* 0x000ea40000300800 */
[----:B------:R-:W2:Y:S02]  /*600b0*/  LDL.LU R8, [R1+0xb30] ;  /* 0x000b300001087983 */ /* 0x000ea40000300800 */
[----:B------:R-:W-:-:S05]  /*600c0*/  IMAD.MOV.U32 R3, RZ, RZ, R10 ;  /* 0x000000ffff037224 */ /* 0x000fca00078e000a */
[----:B------:R4:W-:Y:S04]  /*600d0*/  LDGSTS.E [R4+0x31800], [R2.64], P1 ;  /* 0x3180000002047fae */ /* 0x0009e8000892184c */
[----:B-1----:R-:W2:Y:S01]  /*600e0*/  LDL.LU R10, [R1+0xb2c] ;  /* 0x000b2c00010a7983 */ /* 0x002ea20000300800 */
[----:B----4-:R-:W-:Y:S02]  /*600f0*/  IADD3 R5, P2, R5, UR14, RZ ;  /* 0x0000000e05057c10 */ /* 0x010fe4000ff5e0ff */
[----:B------:R-:W-:-:S03]  /*60100*/  IADD3.X R7, R7, UR10, RZ, P0, !PT ;  /* 0x0000000a07077c10 */ /* 0x000fc600087fe4ff */
[----:B------:R-:W-:Y:S02]  /*60110*/  STL [R1+0xb00], R5 ;  /* 0x000b000501007387 */ /* 0x000fe40000100800 */
[----:B------:R1:W-:Y:S02]  /*60120*/  STL [R1+0xaec], R7 ;  /* 0x000aec0701007387 */ /* 0x0003e40000100800 */
[----:B------:R-:W4:Y:S02]  /*60130*/  LDL.LU R0, [R1+0xb40] ;  /* 0x000b400001007983 */ /* 0x000f240000300800 */
[----:B------:R-:W-:Y:S02]  /*60140*/  IMAD.MOV.U32 R2, RZ, RZ, R6 ;  /* 0x000000ffff027224 */ /* 0x000fe400078e0006 */
[----:B------:R-:W-:Y:S01]  /*60150*/  IMAD.MOV.U32 R3, RZ, RZ, R7 ;  /* 0x000000ffff037224 */ /* 0x000fe200078e0007 */
[----:B------:R-:W4:Y:S04]  /*60160*/  LDL.LU R6, [R1+0xb3c] ;  /* 0x000b3c0001067983 */ /* 0x000f280000300800 */
[----:B------:R1:W-:Y:S01]  /*60170*/  LDGSTS.E [R4+0x32800], [R2.64], P1 ;  /* 0x3280000002047fae */ /* 0x0003e2000892184c */
[----:B------:R-:W-:-:S02]  /*60180*/  IADD3 R9, P0, R9, UR14, RZ ;  /* 0x0000000e09097c10 */ /* 0x000fc4000ff1e0ff */
[----:B------:R-:W-:Y:S01]  /*60190*/  IADD3.X R14, R14, UR10, RZ, P2, !PT ;  /* 0x0000000a0e0e7c10 */ /* 0x000fe200097fe4ff */
[----:B-1----:R-:W-:Y:S02]  /*601a0*/  IMAD.MOV.U32 R2, RZ, RZ, R5 ;  /* 0x000000ffff027224 */ /* 0x002fe400078e0005 */
[----:B------:R1:W-:Y:S02]  /*601b0*/  STL [R1+0xb10], R9 ;  /* 0x000b100901007387 */ /* 0x0003e40000100800 */
[----:B------:R1:W-:Y:S02]  /*601c0*/  STL [R1+0xafc], R14 ;  /* 0x000afc0e01007387 */ /* 0x0003e40000100800 */
[----:B------:R-:W-:Y:S02]  /*601d0*/  IMAD.MOV.U32 R3, RZ, RZ, R14 ;  /* 0x000000ffff037224 */ /* 0x000fe400078e000e */
[----:B------:R-:W4:Y:S01]  /*601e0*/  LDL.LU R7, [R1+0xb50] ;  /* 0x000b500001077983 */ /* 0x000f220000300800 */
[----:B------:R-:W4:Y:S04]  /*601f0*/  LDL.LU R5, [R1+0xb60] ;  /* 0x000b600001057983 */ /* 0x000f280000300800 */
[----:B------:R1:W-:Y:S01]  /*60200*/  LDGSTS.E [R4+0x33800], [R2.64], P1 ;  /* 0x3380000002047fae */ /* 0x0003e2000892184c */
[----:B------:R-:W-:-:S02]  /*60210*/  IADD3 R11, P2, R11, UR14, RZ ;  /* 0x0000000e0b0b7c10 */ /* 0x000fc4000ff5e0ff */
[----:B---3--:R-:W-:-:S03]  /*60220*/  IADD3.X R13, R13, UR10, RZ, P0, !PT ;  /* 0x0000000a0d0d7c10 */ /* 0x008fc600087fe4ff */
[----:B------:R-:W-:Y:S02]  /*60230*/  STL [R1+0xb20], R11 ;  /* 0x000b200b01007387 */ /* 0x000fe40000100800 */
[----:B------:R-:W-:Y:S02]  /*60240*/  STL [R1+0xb0c], R13 ;  /* 0x000b0c0d01007387 */ /* 0x000fe40000100800 */
[----:B-1----:R-:W-:Y:S02]  /*60250*/  IMAD.MOV.U32 R2, RZ, RZ, R9 ;  /* 0x000000ffff027224 */ /* 0x002fe400078e0009 */
[----:B------:R-:W3:Y:S01]  /*60260*/  LDL.LU R9, [R1+0xb4c] ;  /* 0x000b4c0001097983 */ /* 0x000ee20000300800 */
[----:B--2---:R-:W-:Y:S02]  /*60270*/  IADD3.X R12, R12, UR10, RZ, P2, !PT ;  /* 0x0000000a0c0c7c10 */ /* 0x004fe400097fe4ff */
[----:B------:R-:W-:-:S05]  /*60280*/  IADD3 R8, P0, R8, UR14, RZ ;  /* 0x0000000e08087c10 */ /* 0x000fca000ff1e0ff */
[----:B------:R-:W-:Y:S01]  /*60290*/  STL [R1+0xb30], R8 ;  /* 0x000b300801007387 */ /* 0x000fe20000100800 */
[----:B------:R-:W-:Y:S01]  /*602a0*/  IADD3.X R10, R10, UR10, RZ, P0, !PT ;  /* 0x0000000a0a0a7c10 */ /* 0x000fe200087fe4ff */
[----:B------:R1:W-:Y:S02]  /*602b0*/  STL [R1+0xb1c], R12 ;  /* 0x000b1c0c01007387 */ /* 0x0003e40000100800 */
[----:B------:R-:W2:Y:S01]  /*602c0*/  LDL.LU R16, [R1+0xb5c] ;  /* 0x000b5c0001107983 */ /* 0x000ea20000300800 */
[----:B----4-:R-:W-:-:S05]  /*602d0*/  IADD3 R0, P2, R0, UR14, RZ ;  /* 0x0000000e00007c10 */ /* 0x010fca000ff5e0ff */
[----:B------:R-:W-:Y:S01]  /*602e0*/  STL [R1+0xb40], R0 ;  /* 0x000b400001007387 */ /* 0x000fe20000100800 */
[----:B------:R4:W-:Y:S02]  /*602f0*/  STL [R1+0xb2c], R10 ;  /* 0x000b2c0a01007387 */ /* 0x0009e40000100800 */
[----:B------:R-:W2:Y:S02]  /*60300*/  LDL.LU R14, [R1+0xb70] ;  /* 0x000b7000010e7983 */ /* 0x000ea40000300800 */
[----:B------:R-:W-:Y:S01]  /*60310*/  IMAD.MOV.U32 R3, RZ, RZ, R13 ;  /* 0x000000ffff037224 */ /* 0x000fe200078e000d */
[----:B------:R-:W-:Y:S01]  /*60320*/  IADD3.X R6, R6, UR10, RZ, P2, !PT ;  /* 0x0000000a06067c10 */ /* 0x000fe200097fe4ff */
[----:B------:R-:W2:Y:S04]  /*60330*/  LDL.LU R15, [R1+0xb6c] ;  /* 0x000b6c00010f7983 */ /* 0x000ea80000300800 */
[----:B------:R1:W-:Y:S02]  /*60340*/  LDGSTS.E [R4+0x34800], [R2.64], P1 ;  /* 0x3480000002047fae */ /* 0x0003e4000892184c */
[----:B-1----:R-:W-:Y:S01]  /*60350*/  IMAD.MOV.U32 R2, RZ, RZ, R11 ;  /* 0x000000ffff027224 */ /* 0x002fe200078e000b */
[----:B------:R-:W-:Y:S01]  /*60360*/  IADD3 R7, P0, R7, UR14, RZ ;  /* 0x0000000e07077c10 */ /* 0x000fe2000ff1e0ff */
[----:B------:R-:W-:Y:S01]  /*60370*/  IMAD.MOV.U32 R3, RZ, RZ, R12 ;  /* 0x000000ffff037224 */ /* 0x000fe200078e000c */
[----:B------:R-:W-:-:S03]  /*60380*/  IADD3 R5, P2, R5, UR14, RZ ;  /* 0x0000000e05057c10 */ /* 0x000fc6000ff5e0ff */
[----:B------:R-:W-:Y:S01]  /*60390*/  STL [R1+0xb50], R7 ;  /* 0x000b500701007387 */ /* 0x000fe20000100800 */
[----:B------:R1:W-:Y:S02]  /*603a0*/  STL [R1+0xb3c], R6 ;  /* 0x000b3c0601007387 */ /* 0x0003e40000100800 */
[----:B------:R-:W2:Y:S01]  /*603b0*/  LDL.LU R12, [R1+0xb80] ;  /* 0x000b8000010c7983 */ /* 0x000ea20000300800 */
[----:B------:R1:W-:Y:S01]  /*603c0*/  LDGSTS.E [R4+0x35800], [R2.64], P1 ;  /* 0x3580000002047fae */ /* 0x0003e2000892184c */
[----:B------:R-:W2:Y:S02]  /*603d0*/  LDL.LU R13, [R1+0xb7c] ;  /* 0x000b7c00010d7983 */ /* 0x000ea40000300800 */
[----:B------:R-:W-:Y:S01]  /*603e0*/  STL [R1+0xb60], R5 ;  /* 0x000b600501007387 */ /* 0x000fe20000100800 */
[----:B---3--:R-:W-:Y:S01]  /*603f0*/  IADD3.X R9, R9, UR10, RZ, P0, !PT ;  /* 0x0000000a09097c10 */ /* 0x008fe200087fe4ff */
[----:B-1----:R-:W-:Y:S02]  /*60400*/  IMAD.MOV.U32 R2, RZ, RZ, R8 ;  /* 0x000000ffff027224 */ /* 0x002fe400078e0008 */
[----:B------:R-:W-:-:S02]  /*60410*/  IMAD.MOV.U32 R3, RZ, RZ, R10 ;  /* 0x000000ffff037224 */ /* 0x000fc400078e000a */
[----:B------:R1:W-:Y:S01]  /*60420*/  STL [R1+0xb4c], R9 ;  /* 0x000b4c0901007387 */ /* 0x0003e20000100800 */
[----:B------:R-:W3:Y:S02]  /*60430*/  LDL.LU R11, [R1+0xb8c] ;  /* 0x000b8c00010b7983 */ /* 0x000ee40000300800 */
[----:B----4-:R-:W4:Y:S02]  /*60440*/  LDL.LU R10, [R1+0xb90] ;  /* 0x000b9000010a7983 */ /* 0x010f240000300800 */
[----:B------:R-:W3:Y:S01]  /*60450*/  LDL.LU R8, [R1+0xba0] ;  /* 0x000ba00001087983 */ /* 0x000ee20000300800 */
[----:B------:R1:W-:Y:S02]  /*60460*/  LDGSTS.E [R4+0x36800], [R2.64], P1 ;  /* 0x3680000002047fae */ /* 0x0003e4000892184c */
[----:B-1----:R-:W-:Y:S02]  /*60470*/  IMAD.MOV.U32 R2, RZ, RZ, R0 ;  /* 0x000000ffff027224 */ /* 0x002fe400078e0000 */
[----:B------:R-:W-:-:S02]  /*60480*/  IMAD.MOV.U32 R3, RZ, RZ, R6 ;  /* 0x000000ffff037224 */ /* 0x000fc400078e0006 */
[----:B------:R-:W3:Y:S04]  /*60490*/  LDL.LU R6, [R1+0xbb0] ;  /* 0x000bb00001067983 */ /* 0x000ee80000300800 */
[----:B------:R1:W-:Y:S01]  /*604a0*/  LDGSTS.E [R4+0x37800], [R2.64], P1 ;  /* 0x3780000002047fae */ /* 0x0003e2000892184c */
[----:B------:R-:W3:Y:S02]  /*604b0*/  LDL.LU R0, [R1+0xbc0] ;  /* 0x000bc00001007983 */ /* 0x000ee40000300800 */
[----:B-1----:R-:W-:Y:S02]  /*604c0*/  IMAD.MOV.U32 R3, RZ, RZ, R9 ;  /* 0x000000ffff037224 */ /* 0x002fe400078e0009 */
[----:B------:R-:W3:Y:S01]  /*604d0*/  LDL.LU R9, [R1+0xb9c] ;  /* 0x000b9c0001097983 */ /* 0x000ee20000300800 */
[----:B------:R-:W-:-:S05]  /*604e0*/  IMAD.MOV.U32 R2, RZ, RZ, R7 ;  /* 0x000000ffff027224 */ /* 0x000fca00078e0007 */
[----:B------:R1:W-:Y:S02]  /*604f0*/  LDGSTS.E [R4+0x38800], [R2.64], P1 ;  /* 0x3880000002047fae */ /* 0x0003e4000892184c */
[----:B-1----:R-:W-:Y:S01]  /*60500*/  IMAD.MOV.U32 R2, RZ, RZ, R5 ;  /* 0x000000ffff027224 */ /* 0x002fe200078e0005 */
[----:B--2---:R-:W-:Y:S02]  /*60510*/  IADD3.X R16, R16, UR10, RZ, P2, !PT ;  /* 0x0000000a10107c10 */ /* 0x004fe400097fe4ff */
[----:B------:R-:W-:-:S05]  /*60520*/  IADD3 R14, P0, R14, UR14, RZ ;  /* 0x0000000e0e0e7c10 */ /* 0x000fca000ff1e0ff */
[----:B------:R-:W-:Y:S01]  /*60530*/  STL [R1+0xb70], R14 ;  /* 0x000b700e01007387 */ /* 0x000fe20000100800 */
[----:B------:R-:W-:Y:S02]  /*60540*/  STL [R1+0xb5c], R16 ;  /* 0x000b5c1001007387 */ /* 0x000fe40000100800 */
[----:B------:R-:W2:Y:S02]  /*60550*/  LDL.LU R7, [R1+0xbac] ;  /* 0x000bac0001077983 */ /* 0x000ea40000300800 */
[----:B------:R-:W2:Y:S02]  /*60560*/  LDL.LU R5, [R1+0xbbc] ;  /* 0x000bbc0001057983 */ /* 0x000ea40000300800 */
[----:B------:R-:W-:Y:S01]  /*60570*/  IMAD.MOV.U32 R3, RZ, RZ, R16 ;  /* 0x000000ffff037224 */ /* 0x000fe200078e0010 */
[----:B------:R-:W-:-:S04]  /*60580*/  IADD3.X R15, R15, UR10, RZ, P0, !PT ;  /* 0x0000000a0f0f7c10 */ /* 0x000fc800087fe4ff */
[----:B------:R1:W-:Y:S01]  /*60590*/  LDGSTS.E [R4+0x39800], [R2.64], P1 ;  /* 0x3980000002047fae */ /* 0x0003e2000892184c */
[----:B------:R-:W-:Y:S01]  /*605a0*/  IADD3 R12, P2, R12, UR14, RZ ;  /* 0x0000000e0c0c7c10 */ /* 0x000fe2000ff5e0ff */
[----:B-1----:R-:W-:Y:S02]  /*605b0*/  IMAD.MOV.U32 R2, RZ, RZ, R14 ;  /* 0x000000ffff027224 */ /* 0x002fe400078e000e */
[----:B------:R-:W-:Y:S01]  /*605c0*/  IMAD.MOV.U32 R3, RZ, RZ, R15 ;  /* 0x000000ffff037224 */ /* 0x000fe200078e000f */
[----:B------:R-:W-:-:S04]  /*605d0*/  IADD3.X R13, R13, UR10, RZ, P2, !PT ;  /* 0x0000000a0d0d7c10 */ /* 0x000fc800097fe4ff */
[----:B------:R1:W-:Y:S01]  /*605e0*/  LDGSTS.E [R4+0x3a800], [R2.64], P1 ;  /* 0x3a80000002047fae */ /* 0x0003e2000892184c */
[----:B----4-:R-:W-:Y:S01]  /*605f0*/  IADD3 R10, P0, R10, UR14, RZ ;  /* 0x0000000e0a0a7c10 */ /* 0x010fe2000ff1e0ff */
[----:B-1----:R-:W-:Y:S02]  /*60600*/  IMAD.MOV.U32 R2, RZ, RZ, R12 ;  /* 0x000000ffff027224 */ /* 0x002fe400078e000c */
[----:B------:R-:W-:Y:S01]  /*60610*/  IMAD.MOV.U32 R3, RZ, RZ, R13 ;  /* 0x000000ffff037224 */ /* 0x000fe200078e000d */
[----:B---3--:R-:W-:Y:S02]  /*60620*/  IADD3.X R11, R11, UR10, RZ, P0, !PT ;  /* 0x0000000a0b0b7c10 */ /* 0x008fe400087fe4ff */
[----:B------:R-:W-:Y:S02]  /*60630*/  IADD3 R8, P2, R8, UR14, RZ ;  /* 0x0000000e08087c10 */ /* 0x000fe4000ff5e0ff */
[----:B------:R1:W-:Y:S01]  /*60640*/  LDGSTS.E [R4+0x3b800], [R2.64], P1 ;  /* 0x3b80000002047fae */ /* 0x0003e2000892184c */
[----:B------:R-:W-:Y:S01]  /*60650*/  IMAD.MOV.U32 R28, RZ, RZ, 0x7f ;  /* 0x0000007fff1c7424 */ /* 0x000fe200078e00ff */
[----:B------:R-:W-:Y:S01]  /*60660*/  IADD3 R6, P3, R6, UR14, RZ ;  /* 0x0000000e06067c10 */ /* 0x000fe2000ff7e0ff */
[----:B-1----:R-:W-:-:S02]  /*60670*/  IMAD.MOV.U32 R2, RZ, RZ, R10 ;  /* 0x000000ffff027224 */ /* 0x002fc400078e000a */
[----:B------:R-:W-:-:S05]  /*60680*/  IMAD.MOV.U32 R3, RZ, RZ, R11 ;  /* 0x000000ffff037224 */ /* 0x000fca00078e000b */
[----:B------:R1:W-:Y:S01]  /*60690*/  LDGSTS.E [R4+0x3c800], [R2.64], P1 ;  /* 0x3c80000002047fae */ /* 0x0003e2000892184c */
[----:B------:R-:W-:-:S03]  /*606a0*/  IADD3.X R9, R9, UR10, RZ, P2, !PT ;  /* 0x0000000a09097c10 */ /* 0x000fc600097fe4ff */
[----:B------:R-:W-:Y:S01]  /*606b0*/  STL [R1+0xb80], R12 ;  /* 0x000b800c01007387 */ /* 0x000fe20000100800 */
[----:B-1----:R-:W-:Y:S02]  /*606c0*/  IMAD.MOV.U32 R2, RZ, RZ, R8 ;  /* 0x000000ffff027224 */ /* 0x002fe400078e0008 */
[----:B------:R-:W-:Y:S01]  /*606d0*/  IMAD.MOV.U32 R3, RZ, RZ, R9 ;  /* 0x000000ffff037224 */ /* 0x000fe200078e0009 */
[----:B------:R-:W-:Y:S01]  /*606e0*/  STL [R1+0xb6c], R15 ;  /* 0x000b6c0f01007387 */ /* 0x000fe20000100800 */
[----:B------:R-:W-:Y:S01]  /*606f0*/  STL [R1+0xb90], R10 ;  /* 0x000b900a01007387 */ /* 0x000fe20000100800 */
[----:B------:R-:W-:Y:S02]  /*60700*/  IADD3 R0, P0, R0, UR14, RZ ;  /* 0x0000000e00007c10 */ /* 0x000fe4000ff1e0ff */
[----:B------:R1:W-:Y:S01]  /*60710*/  LDGSTS.E [R4+0x3d800], [R2.64], P1 ;  /* 0x3d80000002047fae */ /* 0x0003e2000892184c */
[----:B------:R-:W-:Y:S02]  /*60720*/  STL [R1+0xb7c], R13 ;  /* 0x000b7c0d01007387 */ /* 0x000fe40000100800 */
[----:B------:R-:W-:Y:S01]  /*60730*/  STL [R1+0xba0], R8 ;  /* 0x000ba00801007387 */ /* 0x000fe20000100800 */
[----:B------:R-:W-:Y:S01]  /*60740*/  IADD3 R28, R28, c[0x0][0x180], RZ ;  /* 0x000060001c1c7a10 */ /* 0x000fe20007ffe0ff */
[----:B------:R-:W-:Y:S01]  /*60750*/  STL [R1+0xb8c], R11 ;  /* 0x000b8c0b01007387 */ /* 0x000fe20000100800 */
[----:B------:R-:W-:Y:S02]  /*60760*/  STL [R1+0xbb0], R6 ;  /* 0x000bb00601007387 */ /* 0x000fe40000100800 */
[----:B------:R3:W-:Y:S02]  /*60770*/  STL [R1+0xbc0], R0 ;  /* 0x000bc00001007387 */ /* 0x0007e40000100800 */
[----:B-1----:R-:W-:Y:S01]  /*60780*/  IMAD.MOV.U32 R2, RZ, RZ, R6 ;  /* 0x000000ffff027224 */ /* 0x002fe200078e0006 */
[----:B------:R1:W-:Y:S01]  /*60790*/  STL [R1+0xb9c], R9 ;  /* 0x000b9c0901007387 */ /* 0x0003e20000100800 */
[----:B------:R-:W-:Y:S01]  /*607a0*/  UIADD3 UR4, UR4, 0x1, URZ ;  /* 0x0000000104047890 */ /* 0x000fe2000fffe03f */
[----:B--2---:R-:W-:-:S05]  /*607b0*/  IADD3.X R7, R7, UR10, RZ, P3, !PT ;  /* 0x0000000a07077c10 */ /* 0x004fca0009ffe4ff */
[----:B------:R-:W-:Y:S01]  /*607c0*/  IMAD.MOV.U32 R3, RZ, RZ, R7 ;  /* 0x000000ffff037224 */ /* 0x000fe200078e0007 */
[----:B------:R-:W-:-:S04]  /*607d0*/  IADD3.X R5, R5, UR10, RZ, P0, !PT ;  /* 0x0000000a05057c10 */ /* 0x000fc800087fe4ff */
[----:B------:R2:W-:Y:S04]  /*607e0*/  LDGSTS.E [R4+0x3e800], [R2.64], P1 ;  /* 0x3e80000002047fae */ /* 0x0005e8000892184c */
[----:B------:R1:W-:Y:S01]  /*607f0*/  STL [R1+0xbac], R7 ;  /* 0x000bac0701007387 */ /* 0x0003e20000100800 */
[----:B------:R1:W-:Y:S02]  /*60800*/  STL [R1+0xbbc], R5 ;  /* 0x000bbc0501007387 */ /* 0x0003e40000100800 */
[----:B--2---:R-:W-:Y:S01]  /*60810*/  IMAD.MOV.U32 R2, RZ, RZ, R0 ;  /* 0x000000ffff027224 */ /* 0x004fe200078e0000 */
[----:B---3--:R-:W-:-:S04]  /*60820*/  SHF.R.S32.HI R0, RZ, 0x1f, R28 ;  /* 0x0000001fff007819 */ /* 0x008fc8000001141c */
[----:B------:R-:W-:-:S04]  /*60830*/  LEA.HI R0, R0, R28, RZ, 0x7 ;  /* 0x0000001c00007211 */ /* 0x000fc800078f38ff */
[----:B------:R-:W-:-:S04]  /*60840*/  SHF.R.S32.HI R0, RZ, 0x7, R0 ;  /* 0x00000007ff007819 */ /* 0x000fc80000011400 */
[----:B------:R-:W-:Y:S01]  /*60850*/  ISETP.NE.U32.AND P0, PT, R0, UR4, PT ;  /* 0x0000000400007c0c */ /* 0x000fe2000bf05070 */
[----:B------:R-:W-:-:S05]  /*60860*/  IMAD.MOV.U32 R3, RZ, RZ, R5 ;  /* 0x000000ffff037224 */ /* 0x000fca00078e0005 */
[----:B------:R1:W-:Y:S01]  /*60870*/  LDGSTS.E [R4+0x3f800], [R2.64], P1 ;  /* 0x3f80000002047fae */ /* 0x0003e2000892184c */
[----:B------:R-:W0:Y:S06]  /*60880*/  LDGDEPBAR ;  /* 0x00000000000079af */ /* 0x000e2c0000000000 */
[----:B------:R-:W-:Y:S01]  /*60890*/  @!P0 CALL.REL.NOINC `(.L_x_0) ;  /* 0x0000001000008944 */ /* 0x000fe20003c00000 */
[----:B------:R-:W-:Y:S05]  /*608a0*/  BRA `(.L_x_1) ;  /* 0xfffbbc9000007947 */ /* 0x000fea000383ffff */
.L_x_0:
[----:B-1---5:R-:W3:Y:S01]  /*608b0*/  LDL.LU R4, [R1+0x7b0] ;  /* 0x0007b00001047983 */ /* 0x022ee20000300800 */
[----:B------:R-:W-:-:S04]  /*608c0*/  DEPBAR.LE SB0, 0x0 ;  /* 0x000080000000791a */ /* 0x000fc80000000000 */
[----:B------:R-:W1:Y:S02]  /*608d0*/  S2R R5, SR_TID.X ;  /* 0x0000000000057919 */ /* 0x000e640000002100 */
[C---:B-1----:R-:W-:Y:S02]  /*608e0*/  IMAD.SHL.U32 R0, R5.reuse, 0x100, RZ ;  /* 0x0000010005007824 */ /* 0x042fe400078e00ff */
[----:B------:R-:W-:-:S03]  /*608f0*/  IMAD.SHL.U32 R2, R5, 0x20, RZ ;  /* 0x0000002005027824 */ /* 0x000fc600078e00ff */
[----:B------:R-:W-:Y:S01]  /*60900*/  LOP3.LUT R0, R0, 0xe000, RZ, 0xc0, !PT ;  /* 0x0000e00000007812 */ /* 0x000fe200078ec0ff */
[C---:B------:R-:W-:Y:S01]  /*60910*/  IMAD.SHL.U32 R24, R5.reuse, 0x8000, RZ ;  /* 0x0000800005187824 */ /* 0x040fe200078e00ff */
[C---:B------:R-:W-:Y:S01]  /*60920*/  LOP3.LUT R6, R5.reuse, 0x1ff, RZ, 0xc0, !PT ;  /* 0x000001ff05067812 */ /* 0x040fe200078ec0ff */
[C---:B------:R-:W-:Y:S01]  /*60930*/  IMAD.SHL.U32 R3, R5.reuse, 0x2000, RZ ;  /* 0x0000200005037824 */ /* 0x040fe200078e00ff */
[----:B------:R-:W-:Y:S01]  /*60940*/  LOP3.LUT R0, R0, 0x60, R2, 0xf8, !PT ;  /* 0x0000006000007812 */ /* 0x000fe200078ef802 */
[----:B------:R-:W-:Y:S01]  /*60950*/  IMAD.SHL.U32 R2, R5, 0x4, RZ ;  /* 0x0000000405027824 */ /* 0x000fe200078e00ff */
[----:B------:R-:W-:Y:S02]  /*60960*/  SHF.R.U32.HI R5, RZ, 0x8, R5 ;  /* 0x00000008ff057819 */ /* 0x000fe40000011605 */
[----:B------:R-:W-:Y:S02]  /*60970*/  LOP3.LUT R24, R24, 0x30000, RZ, 0xc0, !PT ;  /* 0x0003000018187812 */ /* 0x000fe400078ec0ff */
[----:B------:R-:W-:-:S03]  /*60980*/  SGXT.U32 R5, R5, 0x1 ;  /* 0x000000010505781a */ /* 0x000fc60000000000 */
[----:B------:R-:W-:Y:S01]  /*60990*/  IMAD R24, R6, 0x10, R24 ;  /* 0x0000001006187824 */ /* 0x000fe200078e0218 */
[----:B------:R-:W-:Y:S01]  /*609a0*/  BAR.SYNC.DEFER_BLOCKING 0x0 ;  /* 0x0000000000007b1d */ /* 0x000fe20000010000 */
[C-C-:B---3--:R-:W-:Y:S02]  /*609b0*/  LOP3.LUT R28, R4.reuse, 0x8, R5.reuse, 0xfe, !PT ;  /* 0x00000008041c7812 */ /* 0x148fe400078efe05 */
[C-C-:B------:R-:W-:Y:S02]  /*609c0*/  LOP3.LUT R8, R4.reuse, 0xc, R5.reuse, 0xfe, !PT ;  /* 0x0000000c04087812 */ /* 0x140fe400078efe05 */
[C-C-:B------:R-:W-:Y:S02]  /*609d0*/  LOP3.LUT R7, R4.reuse, 0xe, R5.reuse, 0xfe, !PT ;  /* 0x0000000e04077812 */ /* 0x140fe400078efe05 */
[C-C-:B------:R-:W-:Y:S01]  /*609e0*/  LOP3.LUT R6, R4.reuse, 0x10, R5.reuse, 0xfe, !PT ;  /* 0x0000001004067812 */ /* 0x140fe200078efe05 */
[----:B------:R-:W-:Y:S04]  /*609f0*/  STL [R1+0xf70], R28 ;  /* 0x000f701c01007387 */ /* 0x000fe80000100800 */
[----:B------:R1:W-:Y:S04]  /*60a00*/  STL [R1+0x3a0], R8 ;  /* 0x0003a00801007387 */ /* 0x0003e80000100800 */
[----:B------:R3:W-:Y:S04]  /*60a10*/  STL [R1+0x3a4], R7 ;  /* 0x0003a40701007387 */ /* 0x0007e80000100800 */
[----:B------:R4:W-:Y:S01]  /*60a20*/  STL [R1+0x3a8], R6 ;  /* 0x0003a80601007387 */ /* 0x0009e20000100800 */
[----:B-1----:R-:W-:-:S02]  /*60a30*/  LOP3.LUT R8, R4, 0x12, R5, 0xfe, !PT ;  /* 0x0000001204087812 */ /* 0x002fc400078efe05 */
[----:B---3--:R-:W-:-:S03]  /*60a40*/  LOP3.LUT R7, R4, 0x14, R5, 0xfe, !PT ;  /* 0x0000001404077812 */ /* 0x008fc600078efe05 */
[----:B------:R1:W-:Y:S01]  /*60a50*/  STL [R1+0x3ac], R8 ;  /* 0x0003ac0801007387 */ /* 0x0003e20000100800 */
[----:B----4-:R-:W-:-:S03]  /*60a60*/  LOP3.LUT R6, R4, 0x16, R5, 0xfe, !PT ;  /* 0x0000001604067812 */ /* 0x010fc600078efe05 */
[----:B------:R3:W-:Y:S04]  /*60a70*/  STL [R1+0x410], R7 ;  /* 0x0004100701007387 */ /* 0x0007e80000100800 */
[----:B------:R4:W-:Y:S01]  /*60a80*/  STL [R1+0x414], R6 ;  /* 0x0004140601007387 */ /* 0x0009e20000100800 */
[C-C-:B-1----:R-:W-:Y:S02]  /*60a90*/  LOP3.LUT R8, R4.reuse, 0x18, R5.reuse, 0xfe, !PT ;  /* 0x0000001804087812 */ /* 0x142fe400078efe05 */
        /* <DEDUP_REMOVED lines=477> */
[----:B------:R3:W-:Y:S01]  /*62870*/  STL [R1+0x858], R7 ;  /* 0x0008580701007387 */ /* 0x0007e20000100800 */
[----:B------:R-:W-:Y:S02]  /*62880*/  LOP3.LUT R0, R0, 0x70, R2, 0x78, !PT ;  /* 0x0000007000007812 */ /* 0x000fe400078e7802 */
[----:B------:R-:W-:Y:S01]  /*62890*/  LOP3.LUT R2, R3, 0x30000, RZ, 0xc0, !PT ;  /* 0x0003000003027812 */ /* 0x000fe200078ec0ff */
[----:B------:R4:W-:Y:S01]  /*628a0*/  STL [R1+0x85c], R6 ;  /* 0x00085c0601007387 */ /* 0x0009e20000100800 */
[C-C-:B-1----:R-:W-:Y:S02]  /*628b0*/  LOP3.LUT R8, R4.reuse, 0x1f8, R5.reuse, 0xfe, !PT ;  /* 0x000001f804087812 */ /* 0x142fe400078efe05 */
[C---:B------:R-:W-:Y:S02]  /*628c0*/  LOP3.LUT R3, R4.reuse, R5, RZ, 0xfc, !PT ;  /* 0x0000000504037212 */ /* 0x040fe400078efcff */
[C-C-:B---3--:R-:W-:Y:S02]  /*628d0*/  LOP3.LUT R7, R4.reuse, 0x1fa, R5.reuse, 0xfe, !PT ;  /* 0x000001fa04077812 */ /* 0x148fe400078efe05 */
[----:B------:R-:W-:-:S02]  /*628e0*/  LOP3.LUT R25, R4, 0x2, R5, 0xfe, !PT ;  /* 0x0000000204197812 */ /* 0x000fc400078efe05 */
[C-C-:B----4-:R-:W-:Y:S02]  /*628f0*/  LOP3.LUT R6, R4.reuse, 0x1fc, R5.reuse, 0xfe, !PT ;  /* 0x000001fc04067812 */ /* 0x150fe400078efe05 */
[C-C-:B------:R-:W-:Y:S02]  /*62900*/  LOP3.LUT R26, R4.reuse, 0x4, R5.reuse, 0xfe, !PT ;  /* 0x00000004041a7812 */ /* 0x140fe400078efe05 */
[C-C-:B------:R-:W-:Y:S02]  /*62910*/  LOP3.LUT R27, R4.reuse, 0x6, R5.reuse, 0xfe, !PT ;  /* 0x00000006041b7812 */ /* 0x140fe400078efe05 */
[C-C-:B------:R-:W-:Y:S01]  /*62920*/  LOP3.LUT R29, R4.reuse, 0xa, R5.reuse, 0xfe, !PT ;  /* 0x0000000a041d7812 */ /* 0x140fe200078efe05 */
[----:B------:R1:W-:Y:S01]  /*62930*/  STL [R1+0x860], R8 ;  /* 0x0008600801007387 */ /* 0x0003e20000100800 */
[----:B------:R-:W-:-:S03]  /*62940*/  LOP3.LUT R4, R4, 0x1fe, R5, 0xfe, !PT ;  /* 0x000001fe04047812 */ /* 0x000fc600078efe05 */
[----:B------:R-:W-:Y:S04]  /*62950*/  STL [R1+0x864], R7 ;  /* 0x0008640701007387 */ /* 0x000fe80000100800 */
[----:B------:R-:W-:Y:S04]  /*62960*/  STL [R1+0x868], R6 ;  /* 0x0008680601007387 */ /* 0x000fe80000100800 */
[----:B-1----:R-:W3:Y:S04]  /*62970*/  LDL.LU R8, [R1+0x480] ;  /* 0x0004800001087983 */ /* 0x002ee80000300800 */
[----:B------:R1:W-:Y:S04]  /*62980*/  STL [R1+0x7b0], R4 ;  /* 0x0007b00401007387 */ /* 0x0003e80000100800 */
[----:B------:R-:W3:Y:S04]  /*62990*/  LDL.LU R9, [R1+0x370] ;  /* 0x0003700001097983 */ /* 0x000ee80000300800 */
[----:B------:R-:W3:Y:S04]  /*629a0*/  LDL.LU R10, [R1+0x360] ;  /* 0x00036000010a7983 */ /* 0x000ee80000300800 */
[----:B------:R-:W3:Y:S04]  /*629b0*/  LDL.LU R11, [R1+0x350] ;  /* 0x00035000010b7983 */ /* 0x000ee80000300800 */
[----:B-1----:R-:W4:Y:S04]  /*629c0*/  LDL.LU R4, [R1+0x484] ;  /* 0x0004840001047983 */ /* 0x002f280000300800 */
[----:B------:R-:W4:Y:S04]  /*629d0*/  LDL.LU R5, [R1+0x374] ;  /* 0x0003740001057983 */ /* 0x000f280000300800 */
[----:B------:R-:W4:Y:S04]  /*629e0*/  LDL.LU R6, [R1+0x364] ;  /* 0x0003640001067983 */ /* 0x000f280000300800 */
[----:B------:R-:W4:Y:S04]  /*629f0*/  LDL.LU R7, [R1+0x354] ;  /* 0x0003540001077983 */ /* 0x000f280000300800 */
[----:B--2---:R-:W2:Y:S04]  /*62a00*/  LDL.LU R20, [R1+0x488] ;  /* 0x0004880001147983 */ /* 0x004ea80000300800 */
[----:B------:R-:W2:Y:S04]  /*62a10*/  LDL.LU R21, [R1+0x378] ;  /* 0x0003780001157983 */ /* 0x000ea80000300800 */
[----:B------:R-:W2:Y:S01]  /*62a20*/  LDL.LU R22, [R1+0x368] ;  /* 0x0003680001167983 */ /* 0x000ea20000300800 */
[----:B------:R-:W-:-:S03]  /*62a30*/  IADD3 R0, R2, UR11, R0 ;  /* 0x0000000b02007c10 */ /* 0x000fc6000fffe000 */
        /* <DEDUP_REMOVED lines=9> */
[----:B---3--:R1:W-:Y:S04]  /*62ad0*/  STS.128 [R0], R8 ;  /* 0x0000000800007388 */ /* 0x0083e80000000c00 */
[----:B-1----:R-:W3:Y:S04]  /*62ae0*/  LDL.LU R8, [R1+0x274] ;  /* 0x0002740001087983 */ /* 0x002ee80000300800 */
[----:B------:R-:W3:Y:S04]  /*62af0*/  LDL.LU R9, [R1+0x264] ;  /* 0x0002640001097983 */ /* 0x000ee80000300800 */
[----:B------:R-:W3:Y:S04]  /*62b00*/  LDL.LU R10, [R1+0x254] ;  /* 0x00025400010a7983 */ /* 0x000ee80000300800 */
[----:B----4-:R1:W-:Y:S04]  /*62b10*/  STS.128 [R0+0x1000], R4 ;  /* 0x0010000400007388 */ /* 0x0103e80000000c00 */
[----:B------:R-:W3:Y:S04]  /*62b20*/  LDL.LU R11, [R1+0x244] ;  /* 0x00024400010b7983 */ /* 0x000ee80000300800 */
[----:B-1----:R-:W4:Y:S04]  /*62b30*/  LDL.LU R4, [R1+0x278] ;  /* 0x0002780001047983 */ /* 0x002f280000300800 */
[----:B------:R-:W4:Y:S04]  /*62b40*/  LDL.LU R5, [R1+0x268] ;  /* 0x0002680001057983 */ /* 0x000f280000300800 */
[----:B------:R-:W4:Y:S04]  /*62b50*/  LDL.LU R6, [R1+0x258] ;  /* 0x0002580001067983 */ /* 0x000f280000300800 */
[----:B------:R-:W4:Y:S04]  /*62b60*/  LDL.LU R7, [R1+0x248] ;  /* 0x0002480001077983 */ /* 0x000f280000300800 */
[----:B--2---:R1:W-:Y:S04]  /*62b70*/  STS.128 [R0+0x80], R20 ;  /* 0x0000801400007388 */ /* 0x0043e80000000c00 */
[----:B------:R2:W-:Y:S04]  /*62b80*/  STS.128 [R0+0x1080], R16 ;  /* 0x0010801000007388 */ /* 0x0005e80000000c00 */
[----:B------:R2:W-:Y:S04]  /*62b90*/  STS.128 [R0+0x200], R12 ;  /* 0x0002000c00007388 */ /* 0x0005e80000000c00 */
[----:B-1----:R-:W4:Y:S04]  /*62ba0*/  LDL.LU R20, [R1+0x27c] ;  /* 0x00027c0001147983 */ /* 0x002f280000300800 */
[----:B------:R-:W4:Y:S04]  /*62bb0*/  LDL.LU R21, [R1+0x26c] ;  /* 0x00026c0001157983 */ /* 0x000f280000300800 */
[----:B------:R-:W4:Y:S04]  /*62bc0*/  LDL.LU R22, [R1+0x25c] ;  /* 0x00025c0001167983 */ /* 0x000f280000300800 */
[----:B------:R-:W4:Y:S04]  /*62bd0*/  LDL.LU R23, [R1+0x24c] ;  /* 0x00024c0001177983 */ /* 0x000f280000300800 */
[----:B--2---:R-:W2:Y:S04]  /*62be0*/  LDL.LU R16, [R1+0x170] ;  /* 0x0001700001107983 */ /* 0x004ea80000300800 */
[----:B------:R-:W2:Y:S04]  /*62bf0*/  LDL.LU R17, [R1+0x160] ;  /* 0x0001600001117983 */ /* 0x000ea80000300800 */
[----:B------:R-:W2:Y:S04]  /*62c00*/  LDL.LU R18, [R1+0x150] ;  /* 0x0001500001127983 */ /* 0x000ea80000300800 */
[----:B------:R-:W2:Y:S04]  /*62c10*/  LDL.LU R19, [R1+0x140] ;  /* 0x0001400001137983 */ /* 0x000ea80000300800 */
[----:B------:R-:W2:Y:S04]  /*62c20*/  LDL.LU R12, [R1+0x174] ;  /* 0x00017400010c7983 */ /* 0x000ea80000300800 */
[----:B------:R-:W2:Y:S04]  /*62c30*/  LDL.LU R13, [R1+0x164] ;  /* 0x00016400010d7983 */ /* 0x000ea80000300800 */
[----:B------:R-:W2:Y:S04]  /*62c40*/  LDL.LU R14, [R1+0x154] ;  /* 0x00015400010e7983 */ /* 0x000ea80000300800 */
[----:B------:R-:W2:Y:S04]  /*62c50*/  LDL.LU R15, [R1+0x144] ;  /* 0x00014400010f7983 */ /* 0x000ea80000300800 */
[----:B---3--:R1:W-:Y:S04]  /*62c60*/  STS.128 [R0+0x1200], R8 ;  /* 0x0012000800007388 */ /* 0x0083e80000000c00 */
        /* <DEDUP_REMOVED lines=9> */
[----:B------:R1:W-:Y:S04]  /*62d00*/  STS.128 [R0+0x1280], R20 ;  /* 0x0012801400007388 */ /* 0x0003e80000000c00 */
[----:B--2---:R2:W-:Y:S04]  /*62d10*/  STS.128 [R0+0x400], R16 ;  /* 0x0004001000007388 */ /* 0x0045e80000000c00 */
[----:B-1----:R-:W4:Y:S04]  /*62d20*/  LDL.LU R20, [R1+0x4a0] ;  /* 0x0004a00001147983 */ /* 0x002f280000300800 */
[----:B------:R-:W4:Y:S04]  /*62d30*/  LDL.LU R21, [R1+0x490] ;  /* 0x0004900001157983 */ /* 0x000f280000300800 */
[----:B------:R-:W4:Y:S04]  /*62d40*/  LDL.LU R22, [R1+0x3f0] ;  /* 0x0003f00001167983 */ /* 0x000f280000300800 */
[----:B------:R-:W4:Y:S04]  /*62d50*/  LDL.LU R23, [R1+0x3e0] ;  /* 0x0003e00001177983 */ /* 0x000f280000300800 */
[----:B--2---:R-:W2:Y:S04]  /*62d60*/  LDL.LU R16, [R1+0x4a4] ;  /* 0x0004a40001107983 */ /* 0x004ea80000300800 */
[----:B------:R-:W2:Y:S04]  /*62d70*/  LDL.LU R17, [R1+0x494] ;  /* 0x0004940001117983 */ /* 0x000ea80000300800 */
[----:B------:R-:W2:Y:S04]  /*62d80*/  LDL.LU R18, [R1+0x3f4] ;  /* 0x0003f40001127983 */ /* 0x000ea80000300800 */
[----:B------:R1:W-:Y:S04]  /*62d90*/  STS.128 [R0+0x1400], R12 ;  /* 0x0014000c00007388 */ /* 0x0003e80000000c00 */
[----:B------:R-:W2:Y:S04]  /*62da0*/  LDL.LU R19, [R1+0x3e4] ;  /* 0x0003e40001137983 */ /* 0x000ea80000300800 */
[----:B-1----:R-:W2:Y:S04]  /*62db0*/  LDL.LU R12, [R1+0x4a8] ;  /* 0x0004a800010c7983 */ /* 0x002ea80000300800 */
        /* <DEDUP_REMOVED lines=14> */
[----:B-1----:R-:W4:Y:S04]  /*62ea0*/  LDL.LU R20, [R1+0x2f4] ;  /* 0x0002f40001147983 */ /* 0x002f280000300800 */
[----:B------:R-:W4:Y:S04]  /*62eb0*/  LDL.LU R21, [R1+0x2e4] ;  /* 0x0002e40001157983 */ /* 0x000f280000300800 */
[----:B------:R-:W4:Y:S04]  /*62ec0*/  LDL.LU R22, [R1+0x2d4] ;  /* 0x0002d40001167983 */ /* 0x000f280000300800 */
[----:B--2---:R1:W-:Y:S04]  /*62ed0*/  STS.128 [R0+0x1600], R16 ;  /* 0x0016001000007388 */ /* 0x0043e80000000c00 */
[----:B------:R-:W2:Y:S04]  /*62ee0*/  LDL.LU R23, [R1+0x2c4] ;  /* 0x0002c40001177983 */ /* 0x000ea80000300800 */
[----:B------:R1:W-:Y:S04]  /*62ef0*/  STS.128 [R0+0x680], R12 ;  /* 0x0006800c00007388 */ /* 0x0003e80000000c00 */
        /* <DEDUP_REMOVED lines=19> */
[----:B-1----:R-:W2:Y:S04]  /*63030*/  LDL.LU R20, [R1+0x208] ;  /* 0x0002080001147983 */ /* 0x002ea80000300800 */
[----:B------:R-:W2:Y:S04]  /*63040*/  LDL.LU R21, [R1+0x1f8] ;  /* 0x0001f80001157983 */ /* 0x000ea80000300800 */
[----:B------:R-:W2:Y:S04]  /*63050*/  LDL.LU R22, [R1+0x1e8] ;  /* 0x0001e80001167983 */ /* 0x000ea80000300800 */
[----:B------:R1:W-:Y:S04]  /*63060*/  STS.128 [R0+0x880], R16 ;  /* 0x0008801000007388 */ /* 0x0003e80000000c00 */
        /* <DEDUP_REMOVED lines=46> */
[----:B------:R-:W-:Y:S04]  /*63350*/  STS.128 [R0+0xe00], R16 ;  /* 0x000e001000007388 */ /* 0x000fe80000000c00 */
[----:B------:R-:W-:Y:S01]  /*63360*/  STS.128 [R0+0x1e00], R12 ;  /* 0x001e000c00007388 */ /* 0x000fe20000000c00 */
[----:B-1----:R-:W-:-:S03]  /*63370*/  LOP3.LUT R22, R24, 0x20, RZ, 0x3c, !PT ;  /* 0x0000002018167812 */ /* 0x002fc600078e3cff */
[----:B---3--:R1:W-:Y:S04]  /*63380*/  STS.128 [R0+0xe80], R8 ;  /* 0x000e800800007388 */ /* 0x0083e80000000c00 */
[----:B-1----:R-:W2:Y:S04]  /*63390*/  LDL.LU R8, [R1+0x340] ;  /* 0x0003400001087983 */ /* 0x002ea80000300800 */
[----:B------:R-:W2:Y:S04]  /*633a0*/  LDL.LU R9, [R1+0x330] ;  /* 0x0003300001097983 */ /* 0x000ea80000300800 */
[----:B----4-:R1:W-:Y:S04]  /*633b0*/  STS.128 [R0+0x1e80], R4 ;  /* 0x001e800400007388 */ /* 0x0103e80000000c00 */
[----:B------:R-:W-:Y:S06]  /*633c0*/  BAR.SYNC.DEFER_BLOCKING 0x0 ;  /* 0x0000000000007b1d */ /* 0x000fec0000010000 */
[----:B------:R-:W2:Y:S04]  /*633d0*/  LDL.LU R10, [R1+0x320] ;  /* 0x00032000010a7983 */ /* 0x000ea80000300800 */
[----:B------:R-:W2:Y:S04]  /*633e0*/  LDL.LU R11, [R1+0x280] ;  /* 0x00028000010b7983 */ /* 0x000ea80000300800 */
[----:B-1----:R-:W2:Y:S04]  /*633f0*/  LDL.LU R4, [R1+0x344] ;  /* 0x0003440001047983 */ /* 0x002ea80000300800 */
[----:B------:R-:W2:Y:S04]  /*63400*/  LDL.LU R5, [R1+0x334] ;  /* 0x0003340001057983 */ /* 0x000ea80000300800 */
[----:B------:R-:W2:Y:S04]  /*63410*/  LDL.LU R6, [R1+0x324] ;  /* 0x0003240001067983 */ /* 0x000ea80000300800 */
[----:B------:R-:W1:Y:S04]  /*63420*/  LDS.128 R12, [R24] ;  /* 0x00000000180c7984 */ /* 0x000e680000000c00 */
[----:B------:R-:W2:Y:S04]  /*63430*/  LDL.LU R7, [R1+0x284] ;  /* 0x0002840001077983 */ /* 0x000ea80000300800 */
[----:B------:R-:W4:Y:S04]  /*63440*/  LDS.128 R16, [R24+0x2000] ;  /* 0x0020000018107984 */ /* 0x000f280000000c00 */
[----:B-1----:R-:W-:Y:S01]  /*63450*/  STL [R1+0xf4], R13 ;  /* 0x0000f40d01007387 */ /* 0x002fe20000100800 */
[----:B------:R-:W-:-:S03]  /*63460*/  IMAD.MOV.U32 R28, RZ, RZ, R12 ;  /* 0x000000ffff1c7224 */ /* 0x000fc600078e000c */
[----:B------:R-:W-:Y:S04]  /*63470*/  STL.64 [R1+0xf8], R14 ;  /* 0x0000f80e01007387 */ /* 0x000fe80000100a00 */
[----:B------:R-:W1:Y:S04]  /*63480*/  LDS.128 R12, [R24+0x4000] ;  /* 0x00400000180c7984 */ /* 0x000e680000000c00 */
[----:B----4-:R-:W-:Y:S04]  /*63490*/  STL.64 [R1+0x170], R16 ;  /* 0x0001701001007387 */ /* 0x010fe80000100a00 */
[----:B------:R-:W-:Y:S04]  /*634a0*/  STL.64 [R1+0x178], R18 ;  /* 0x0001781201007387 */ /* 0x000fe80000100a00 */
[----:B------:R-:W4:Y:S04]  /*634b0*/  LDS.128 R16, [R24+0x6000] ;  /* 0x0060000018107984 */ /* 0x000f280000000c00 */
[----:B-1----:R-:W-:Y:S04]  /*634c0*/  STL.64 [R1+0x200], R12 ;  /* 0x0002000c01007387 */ /* 0x002fe80000100a00 */
        /* <DEDUP_REMOVED lines=10> */
[----:B------:R-:W-:Y:S04]  /*63570*/  STL [R1+0xf64], R24 ;  /* 0x000f641801007387 */ /* 0x000fe80000100800 */
[----:B------:R-:W4:Y:S04]  /*63580*/  LDS.128 R16, [R24+0xe000] ;  /* 0x00e0000018107984 */ /* 0x000f280000000c00 */
[----:B-1----:R-:W-:Y:S04]  /*63590*/  STL.64 [R1+0x2d0], R12 ;  /* 0x0002d00c01007387 */ /* 0x002fe80000100a00 */
[----:B------:R-:W-:Y:S04]  /*635a0*/  STL.64 [R1+0x2d8], R14 ;  /* 0x0002d80e01007387 */ /* 0x000fe80000100a00 */
[----:B------:R-:W1:Y:S04]  /*635b0*/  LDS.128 R12, [R22] ;  /* 0x00000000160c7984 */ /* 0x000e680000000c00 */
        /* <DEDUP_REMOVED lines=14> */
[----:B------:R-:W-:Y:S04]  /*636a0*/  LDS.128 R16, [R22+0xa000] ;  /* 0x00a0000016107984 */ /* 0x000fe80000000c00 */
[----:B-1----:R-:W-:Y:S04]  /*636b0*/  STL.64 [R1+0x2c0], R12 ;  /* 0x0002c00c01007387 */ /* 0x002fe80000100a00 */
[----:B------:R-:W-:Y:S04]  /*636c0*/  STL.64 [R1+0x2c8], R14 ;  /* 0x0002c80e01007387 */ /* 0x000fe80000100a00 */
[----:B------:R-:W1:Y:S01]  /*636d0*/  LDS.128 R12, [R22+0xc000] ;  /* 0x00c00000160c7984 */ /* 0x000e620000000c00 */
[----:B------:R-:W-:-:S02]  /*636e0*/  LOP3.LUT R23, R24, 0x40, RZ, 0x3c, !PT ;  /* 0x0000004018177812 */ /* 0x000fc400078e3cff */
[----:B------:R-:W-:Y:S01]  /*636f0*/  LOP3.LUT R2, R24, 0x60, RZ, 0x3c, !PT ;  /* 0x0000006018027812 */ /* 0x000fe200078e3cff */
[----:B-1----:R-:W-:Y:S01]  /*63700*/  STL.64 [R1+0x250], R12 ;  /* 0x0002500c01007387 */ /* 0x002fe20000100a00 */
[----:B------:R-:W-:-:S03]  /*63710*/  IMAD.MOV.U32 R24, RZ, RZ, R15 ;  /* 0x000000ffff187224 */ /* 0x000fc600078e000f */
[----:B------:R-:W-:Y:S04]  /*63720*/  STL.64 [R1+0x260], R16 ;  /* 0x0002601001007387 */ /* 0x000fe80000100a00 */
[----:B------:R-:W-:Y:S04]  /*63730*/  STL.64 [R1+0x268], R18 ;  /* 0x0002681201007387 */ /* 0x000fe80000100a00 */
[----:B------:R-:W-:Y:S04]  /*63740*/  STL [R1+0x258], R14 ;  /* 0x0002580e01007387 */ /* 0x000fe80000100800 */
[----:B------:R-:W1:Y:S04]  /*63750*/  LDS.128 R12, [R22+0xe000] ;  /* 0x00e00000160c7984 */ /* 0x000e680000000c00 */
[----:B------:R-:W-:Y:S04]  /*63760*/  STL [R1+0xf68], R24 ;  /* 0x000f681801007387 */ /* 0x000fe80000100800 */
[----:B------:R-:W4:Y:S04]  /*63770*/  LDS.128 R16, [R23] ;  /* 0x0000000017107984 */ /* 0x000f280000000c00 */
        /* <DEDUP_REMOVED lines=21> */
[----:B------:R-:W2:Y:S04]  /*638d0*/  LDS.128 R20, [R2] ;  /* 0x0000000002147984 */ /* 0x000ea80000000c00 */
[----:B----4-:R-:W-:Y:S04]  /*638e0*/  STL.64 [R1+0xc0], R16 ;  /* 0x0000c01001007387 */ /* 0x010fe80000100a00 */
[----:B------:R-:W-:Y:S04]  /*638f0*/  STL.64 [R1+0xc8], R18 ;  /* 0x0000c81201007387 */ /* 0x000fe80000100a00 */
[----:B------:R-:W4:Y:S04]  /*63900*/  LDS.128 R16, [R2+0x2000] ;  /* 0x0020000002107984 */ /* 0x000f280000000c00 */
[----:B-1----:R-:W-:Y:S04]  /*63910*/  STL.64 [R1+0x370], R12 ;  /* 0x0003700c01007387 */ /* 0x002fe80000100a00 */
[----:B------:R-:W-:Y:S04]  /*63920*/  STL.64 [R1+0x378], R14 ;  /* 0x0003780e01007387 */ /* 0x000fe80000100a00 */
[----:B------:R-:W1:Y:S04]  /*63930*/  LDS.128 R12, [R2+0x4000] ;  /* 0x00400000020c7984 */ /* 0x000e680000000c00 */
[----:B--2---:R-:W-:Y:S04]  /*63940*/  STL.64 [R1+0x70], R20 ;  /* 0x0000701401007387 */ /* 0x004fe80000100a00 */
[----:B------:R-:W-:Y:S04]  /*63950*/  STL.64 [R1+0x78], R22 ;  /* 0x0000781601007387 */ /* 0x000fe80000100a00 */
[----:B----4-:R-:W-:Y:S04]  /*63960*/  STL.64 [R1+0x60], R16 ;  /* 0x0000601001007387 */ /* 0x010fe80000100a00 */
[----:B------:R-:W-:Y:S04]  /*63970*/  STL.64 [R1+0x68], R18 ;  /* 0x0000681201007387 */ /* 0x000fe80000100a00 */
[----:B------:R-:W2:Y:S04]  /*63980*/  LDS.128 R20, [R2+0x6000] ;  /* 0x0060000002147984 */ /* 0x000ea80000000c00 */
[----:B------:R-:W-:Y:S04]  /*63990*/  LDS.128 R16, [R2+0x8000] ;  /* 0x0080000002107984 */ /* 0x000fe80000000c00 */
[----:B-1----:R-:W-:Y:S04]  /*639a0*/  STL.64 [R1+0x50], R12 ;  /* 0x0000500c01007387 */ /* 0x002fe80000100a00 */
[----:B------:R-:W-:Y:S04]  /*639b0*/  STL.64 [R1+0x58], R14 ;  /* 0x0000580e01007387 */ /* 0x000fe80000100a00 */
[----:B------:R-:W1:Y:S04]  /*639c0*/  LDS.128 R12, [R2+0xa000] ;  /* 0x00a00000020c7984 */ /* 0x000e680000000c00 */
[----:B--2---:R-:W-:Y:S04]  /*639d0*/  STL.64 [R1+0x40], R20 ;  /* 0x0000401401007387 */ /* 0x004fe80000100a00 */
[----:B------:R-:W-:Y:S04]  /*639e0*/  STL.64 [R1+0x48], R22 ;  /* 0x0000481601007387 */ /* 0x000fe80000100a00 */
[----:B-1----:R-:W-:Y:S01]  /*639f0*/  STL.64 [R1+0x20], R12 ;  /* 0x0000200c01007387 */ /* 0x002fe20000100a00 */
[----:B------:R-:W-:-:S03]  /*63a00*/  IMAD.MOV.U32 R24, RZ, RZ, R15 ;  /* 0x000000ffff187224 */ /* 0x000fc600078e000f */
[----:B------:R-:W-:Y:S04]  /*63a10*/  STL.64 [R1+0x30], R16 ;  /* 0x0000301001007387 */ /* 0x000fe80000100a00 */
[----:B------:R-:W-:Y:S04]  /*63a20*/  STL.64 [R1+0x38], R18 ;  /* 0x0000381201007387 */ /* 0x000fe80000100a00 */
[----:B------:R-:W-:Y:S04]  /*63a30*/  STL [R1+0x28], R14 ;  /* 0x0000280e01007387 */ /* 0x000fe80000100800 */
[----:B------:R-:W1:Y:S04]  /*63a40*/  LDS.128 R12, [R2+0xe000] ;  /* 0x00e00000020c7984 */ /* 0x000e680000000c00 */
[----:B------:R-:W2:Y:S04]  /*63a50*/  LDS.128 R16, [R2+0xc000] ;  /* 0x00c0000002107984 */ /* 0x000ea80000000c00 */
[----:B------:R-:W-:Y:S06]  /*63a60*/  BAR.SYNC.DEFER_BLOCKING 0x0 ;  /* 0x0000000000007b1d */ /* 0x000fec0000010000 */
[----:B------:R-:W-:Y:S04]  /*63a70*/  STL [R1+0xf6c], R24 ;  /* 0x000f6c1801007387 */ /* 0x000fe80000100800 */
[----:B-1----:R-:W-:Y:S04]  /*63a80*/  STL.64 [R1+0x380], R12 ;  /* 0x0003800c01007387 */ /* 0x002fe80000100a00 */
[----:B--2---:R1:W-:Y:S04]  /*63a90*/  STL.64 [R1+0x300], R16 ;  /* 0x0003001001007387 */ /* 0x0043e80000100a00 */
[----:B------:R2:W-:Y:S04]  /*63aa0*/  STL.64 [R1+0x308], R18 ;  /* 0x0003081201007387 */ /* 0x0005e80000100a00 */
[----:B------:R4:W-:Y:S04]  /*63ab0*/  STL [R1+0x38c], R15 ;  /* 0x00038c0f01007387 */ /* 0x0009e80000100800 */
[----:B------:R-:W3:Y:S04]  /*63ac0*/  LDL.LU R20, [R1+0x348] ;  /* 0x0003480001147983 */ /* 0x000ee80000300800 */
[----:B------:R-:W3:Y:S04]  /*63ad0*/  LDL.LU R21, [R1+0x338] ;  /* 0x0003380001157983 */ /* 0x000ee80000300800 */
[----:B------:R-:W3:Y:S04]  /*63ae0*/  LDL.LU R22, [R1+0x328] ;  /* 0x0003280001167983 */ /* 0x000ee80000300800 */
[----:B------:R-:W3:Y:S04]  /*63af0*/  LDL.LU R23, [R1+0x288] ;  /* 0x0002880001177983 */ /* 0x000ee80000300800 */
[----:B-1----:R-:W3:Y:S04]  /*63b00*/  LDL.LU R16, [R1+0x34c] ;  /* 0x00034c0001107983 */ /* 0x002ee80000300800 */
[----:B------:R-:W3:Y:S01]  /*63b10*/  LDL.LU R17, [R1+0x33c] ;  /* 0x00033c0001117983 */ /* 0x000ee20000300800 */
[----:B------:R-:W-:-:S03]  /*63b20*/  IMAD.MOV.U32 R24, RZ, RZ, R14 ;  /* 0x000000ffff187224 */ /* 0x000fc600078e000e */
[----:B--2---:R-:W2:Y:S04]  /*63b30*/  LDL.LU R18, [R1+0x32c] ;  /* 0x00032c0001127983 */ /* 0x004ea80000300800 */
[----:B------:R-:W2:Y:S04]  /*63b40*/  LDL.LU R19, [R1+0x28c] ;  /* 0x00028c0001137983 */ /* 0x000ea80000300800 */
[----:B------:R-:W2:Y:S04]  /*63b50*/  LDL.LU R12, [R1+0x230] ;  /* 0x00023000010c7983 */ /* 0x000ea80000300800 */
[----:B------:R-:W2:Y:S04]  /*63b60*/  LDL.LU R13, [R1+0x220] ;  /* 0x00022000010d7983 */ /* 0x000ea80000300800 */
[----:B------:R-:W2:Y:S04]  /*63b70*/  LDL.LU R14, [R1+0x210] ;  /* 0x00021000010e7983 */ /* 0x000ea80000300800 */
[----:B------:R1:W-:Y:S04]  /*63b80*/  STS.128 [R0], R8 ;  /* 0x0000000800007388 */ /* 0x0003e80000000c00 */
[----:B----4-:R-:W4:Y:S04]  /*63b90*/  LDL.LU R15, [R1+0x180] ;  /* 0x00018000010f7983 */ /* 0x010f280000300800 */
[----:B------:R1:W-:Y:S04]  /*63ba0*/  STS.128 [R0+0x1000], R4 ;  /* 0x0010000400007388 */ /* 0x0003e80000000c00 */
[----:B-1----:R-:W4:Y:S04]  /*63bb0*/  LDL.LU R8, [R1+0x234] ;  /* 0x0002340001087983 */ /* 0x002f280000300800 */
[----:B------:R-:W4:Y:S04]  /*63bc0*/  LDL.LU R9, [R1+0x224] ;  /* 0x0002240001097983 */ /* 0x000f280000300800 */
[----:B------:R-:W4:Y:S04]  /*63bd0*/  LDL.LU R10, [R1+0x214] ;  /* 0x00021400010a7983 */ /* 0x000f280000300800 */
[----:B------:R-:W4:Y:S04]  /*63be0*/  LDL.LU R11, [R1+0x184] ;  /* 0x00018400010b7983 */ /* 0x000f280000300800 */
[----:B------:R-:W4:Y:S04]  /*63bf0*/  LDL.LU R4, [R1+0x238] ;  /* 0x0002380001047983 */ /* 0x000f280000300800 */
[----:B------:R-:W4:Y:S04]  /*63c00*/  LDL.LU R5, [R1+0x228] ;  /* 0x0002280001057983 */ /* 0x000f280000300800 */
[----:B------:R-:W4:Y:S04]  /*63c10*/  LDL.LU R6, [R1+0x218] ;  /* 0x0002180001067983 */ /* 0x000f280000300800 */
[----:B------:R-:W4:Y:S04]  /*63c20*/  LDL.LU R7, [R1+0x188] ;  /* 0x0001880001077983 */ /* 0x000f280000300800 */
[----:B---3--:R1:W-:Y:S04]  /*63c30*/  STS.128 [R0+0x80], R20 ;  /* 0x0000801400007388 */ /* 0x0083e80000000c00 */
[----:B-1----:R-:W3:Y:S04]  /*63c40*/  LDL.LU R20, [R1+0x23c] ;  /* 0x00023c0001147983 */ /* 0x002ee80000300800 */
[----:B------:R-:W3:Y:S04]  /*63c50*/  LDL.LU R21, [R1+0x22c] ;  /* 0x00022c0001157983 */ /* 0x000ee80000300800 */
[----:B------:R-:W3:Y:S04]  /*63c60*/  LDL.LU R22, [R1+0x21c] ;  /* 0x00021c0001167983 */ /* 0x000ee80000300800 */
[----:B--2---:R1:W-:Y:S04]  /*63c70*/  STS.128 [R0+0x1080], R16 ;  /* 0x0010801000007388 */ /* 0x0043e80000000c00 */
[----:B------:R-:W3:Y:S04]  /*63c80*/  LDL.LU R23, [R1+0x18c] ;  /* 0x00018c0001177983 */ /* 0x000ee80000300800 */
[----:B----4-:R2:W-:Y:S04]  /*63c90*/  STS.128 [R0+0x200], R12 ;  /* 0x0002000c00007388 */ /* 0x0105e80000000c00 */
        /* <DEDUP_REMOVED lines=27> */
[----:B--2---:R1:W-:Y:S04]  /*63e50*/  STS.128 [R0+0x1400], R12 ;  /* 0x0014000c00007388 */ /* 0x0043e80000000c00 */
[----:B------:R-:W4:Y:S04]  /*63e60*/  LDL.LU R19, [R1+0x314] ;  /* 0x0003140001137983 */ /* 0x000f280000300800 */
        /* <DEDUP_REMOVED lines=24> */
[----:B--2---:R-:W-:Y:S04]  /*63ff0*/  STS.128 [R0+0x680], R12 ;  /* 0x0006800c00007388 */ /* 0x004fe80000000c00 */
[----:B------:R1:W-:Y:S04]  /*64000*/  STS.128 [R0+0x1680], R4 ;  /* 0x0016800400007388 */ /* 0x0003e80000000c00 */
[----:B-1----:R-:W2:Y:S04]  /*64010*/  LDL.LU R4, [R1+0x4cc] ;  /* 0x0004cc0001047983 */ /* 0x002ea80000300800 */
        /* <DEDUP_REMOVED lines=22> */
[----:B------:R-:W3:Y:S04]  /*64180*/  LDL.LU R2, [R1+0xdd0] ;  /* 0x000dd00001027983 */ /* 0x000ee80000300800 */
[----:B--2---:R1:W-:Y:S04]  /*64190*/  STS.128 [R0+0x1880], R4 ;  /* 0x0018800400007388 */ /* 0x0043e80000000c00 */
[----:B-1----:R-:W2:Y:S04]  /*641a0*/  LDL.LU R4, [R1+0xb0] ;  /* 0x0000b00001047983 */ /* 0x002ea80000300800 */
[----:B------:R-:W2:Y:S04]  /*641b0*/  LDL.LU R5, [R1+0xa0] ;  /* 0x0000a00001057983 */ /* 0x000ea80000300800 */
[----:B------:R-:W2:Y:S04]  /*641c0*/  LDL.LU R6, [R1+0x90] ;  /* 0x0000900001067983 */ /* 0x000ea80000300800 */
[----:B------:R1:W-:Y:S04]  /*641d0*/  STS.128 [R0+0xa00], R8 ;  /* 0x000a000800007388 */ /* 0x0003e80000000c00 */
[----:B------:R-:W2:Y:S04]  /*641e0*/  LDL.LU R7, [R1] ;  /* 0x0000000001077983 */ /* 0x000ea80000300800 */
[----:B------:R1:W-:Y:S04]  /*641f0*/  STS.128 [R0+0x1a00], R12 ;  /* 0x001a000c00007388 */ /* 0x0003e80000000c00 */
[----:B-1----:R-:W3:Y:S04]  /*64200*/  LDL.LU R8, [R1+0xb4] ;  /* 0x0000b40001087983 */ /* 0x002ee80000300800 */
[----:B------:R-:W3:Y:S04]  /*64210*/  LDL.LU R9, [R1+0xa4] ;  /* 0x0000a40001097983 */ /* 0x000ee80000300800 */
[----:B------:R-:W3:Y:S04]  /*64220*/  LDL.LU R10, [R1+0x94] ;  /* 0x00009400010a7983 */ /* 0x000ee80000300800 */
[----:B------:R-:W3:Y:S04]  /*64230*/  LDL.LU R11, [R1+0x4] ;  /* 0x00000400010b7983 */ /* 0x000ee80000300800 */
[----:B------:R-:W4:Y:S04]  /*64240*/  LDL.LU R12, [R1+0xb8] ;  /* 0x0000b800010c7983 */ /* 0x000f280000300800 */
[----:B------:R-:W4:Y:S04]  /*64250*/  LDL.LU R13, [R1+0xa8] ;  /* 0x0000a800010d7983 */ /* 0x000f280000300800 */
[----:B------:R-:W4:Y:S04]  /*64260*/  LDL.LU R14, [R1+0x98] ;  /* 0x00009800010e7983 */ /* 0x000f280000300800 */
[----:B------:R-:W4:Y:S04]  /*64270*/  LDL.LU R15, [R1+0x8] ;  /* 0x00000800010f7983 */ /* 0x000f280000300800 */
[----:B--2---:R-:W-:Y:S04]  /*64280*/  STS.128 [R0+0xc00], R4 ;  /* 0x000c000400007388 */ /* 0x004fe80000000c00 */
[----:B---3--:R1:W-:Y:S04]  /*64290*/  STS.128 [R0+0x1c00], R8 ;  /* 0x001c000800007388 */ /* 0x0083e80000000c00 */
[----:B-1----:R-:W2:Y:S04]  /*642a0*/  LDL.LU R8, [R1+0xbc] ;  /* 0x0000bc0001087983 */ /* 0x002ea80000300800 */
[----:B------:R-:W2:Y:S04]  /*642b0*/  LDL.LU R9, [R1+0xac] ;  /* 0x0000ac0001097983 */ /* 0x000ea80000300800 */
[----:B------:R-:W2:Y:S04]  /*642c0*/  LDL.LU R10, [R1+0x9c] ;  /* 0x00009c00010a7983 */ /* 0x000ea80000300800 */
[----:B----4-:R1:W-:Y:S04]  /*642d0*/  STS.128 [R0+0xc80], R12 ;  /* 0x000c800c00007388 */ /* 0x0103e80000000c00 */
[----:B------:R-:W2:Y:S04]  /*642e0*/  LDL.LU R11, [R1+0xc] ;  /* 0x00000c00010b7983 */ /* 0x000ea80000300800 */
        /* <DEDUP_REMOVED lines=8> */
[----:B------:R1:W-:Y:S04]  /*64370*/  STS.128 [R0+0xa80], R20 ;  /* 0x000a801400007388 */ /* 0x0003e80000000c00 */
[----:B-1----:R-:W3:Y:S04]  /*64380*/  LDL.LU R21, [R1+0x140] ;  /* 0x0001400001157983 */ /* 0x002ee80000300800 */
[----:B------:R-:W3:Y:S04]  /*64390*/  LDL.LU R23, [R1+0x150] ;  /* 0x0001500001177983 */ /* 0x000ee80000300800 */
[----:B--2---:R-:W-:Y:S04]  /*643a0*/  STS.128 [R0+0x1c80], R8 ;  /* 0x001c800800007388 */ /* 0x004fe80000000c00 */
[----:B----4-:R1:W-:Y:S04]  /*643b0*/  STS.128 [R0+0x1e00], R4 ;  /* 0x001e000400007388 */ /* 0x0103e80000000c00 */
[----:B-1----:R-:W2:Y:S04]  /*643c0*/  LDL.LU R4, [R1+0x458] ;  /* 0x0004580001047983 */ /* 0x002ea80000300800 */
[----:B------:R-:W2:Y:S04]  /*643d0*/  LDL.LU R5, [R1+0x448] ;  /* 0x0004480001057983 */ /* 0x000ea80000300800 */
[----:B------:R-:W2:Y:S04]  /*643e0*/  LDL.LU R6, [R1+0x1c8] ;  /* 0x0001c80001067983 */ /* 0x000ea80000300800 */
[----:B------:R-:W2:Y:S04]  /*643f0*/  LDL.LU R7, [R1+0x88] ;  /* 0x0000880001077983 */ /* 0x000ea80000300800 */
[----:B------:R-:W4:Y:S04]  /*64400*/  LDL.LU R8, [R1+0x45c] ;  /* 0x00045c0001087983 */ /* 0x000f280000300800 */
[----:B------:R-:W4:Y:S04]  /*64410*/  LDL.LU R9, [R1+0x44c] ;  /* 0x00044c0001097983 */ /* 0x000f280000300800 */
[----:B------:R-:W4:Y:S04]  /*64420*/  LDL.LU R10, [R1+0x1cc] ;  /* 0x0001cc00010a7983 */ /* 0x000f280000300800 */
[----:B------:R-:W4:Y:S04]  /*64430*/  LDL.LU R11, [R1+0x8c] ;  /* 0x00008c00010b7983 */ /* 0x000f280000300800 */
[----:B------:R1:W-:Y:S04]  /*64440*/  STS.128 [R0+0x1a80], R16 ;  /* 0x001a801000007388 */ /* 0x0003e80000000c00 */
[----:B---3--:R3:W-:Y:S01]  /*64450*/  STS.128 [R0+0xe00], R12 ;  /* 0x000e000c00007388 */ /* 0x0087e20000000c00 */
[C---:B------:R-:W-:Y:S01]  /*64460*/  ISETP.GE.AND P0, PT, R2.reuse, c[0x0][0x178], PT ;  /* 0x00005e0002007a0c */ /* 0x040fe20003f06270 */
[----:B------:R-:W-:-:S02]  /*64470*/  IMAD R2, R2, c[0x0][0x194], RZ ;  /* 0x0000650002027a24 */ /* 0x000fc400078e02ff */
[----:B------:R-:W4:Y:S01]  /*64480*/  LDL.LU R22, [R1+0x70] ;  /* 0x0000700001167983 */ /* 0x000f220000300800 */
[----:B------:R-:W-:-:S03]  /*64490*/  ISETP.LT.AND P3, PT, R3, c[0x0][0x17c], !P0 ;  /* 0x00005f0003007a0c */ /* 0x000fc60004761270 */
[----:B-1----:R-:W4:Y:S01]  /*644a0*/  LDL.LU R18, [R1+0x3a4] ;  /* 0x0003a40001127983 */ /* 0x002f220000300800 */
[----:B---3--:R-:W-:Y:S01]  /*644b0*/  IMAD R13, R3, c[0x0][0x198], RZ ;  /* 0x00006600030d7a24 */ /* 0x008fe200078e02ff */
[----:B------:R-:W-:-:S04]  /*644c0*/  LEA R3, P4, R2, c[0x0][0x170], 0x2 ;  /* 0x00005c0002037a11 */ /* 0x000fc800078810ff */
[----:B------:R-:W-:Y:S02]  /*644d0*/  LEA.HI.X.SX32 R2, R2, c[0x0][0x174], 0x2, P4 ;  /* 0x00005d0002027a11 */ /* 0x000fe400020f16ff */
[----:B------:R-:W-:-:S04]  /*644e0*/  LEA R12, P4, R13, R3, 0x2 ;  /* 0x000000030d0c7211 */ /* 0x000fc800078810ff */
[----:B------:R-:W-:Y:S01]  /*644f0*/  LEA.HI.X.SX32 R13, R13, R2, 0x2, P4 ;  /* 0x000000020d0d7211 */ /* 0x000fe200020f16ff */
[C---:B------:R-:W-:Y:S01]  /*64500*/  IMAD R14, R25.reuse, c[0x0][0x198], RZ ;  /* 0x00006600190e7a24 */ /* 0x040fe200078e02ff */
[----:B------:R-:W-:-:S04]  /*64510*/  ISETP.LT.AND P1, PT, R25, c[0x0][0x17c], !P0 ;  /* 0x00005f0019007a0c */ /* 0x000fc80004721270 */
[-C--:B------:R-:W-:Y:S01]  /*64520*/  LEA R16, P5, R14, R3.reuse, 0x2 ;  /* 0x000000030e107211 */ /* 0x080fe200078a10ff */
[C---:B------:R-:W-:Y:S01]  /*64530*/  IMAD R15, R26.reuse, c[0x0][0x198], RZ ;  /* 0x000066001a0f7a24 */ /* 0x040fe200078e02ff */
[----:B------:R-:W-:Y:S02]  /*64540*/  ISETP.LT.AND P2, PT, R26, c[0x0][0x17c], !P0 ;  /* 0x00005f001a007a0c */ /* 0x000fe40004741270 */
[----:B------:R-:W-:Y:S01]  /*64550*/  LEA.HI.X.SX32 R17, R14, R2, 0x2, P5 ;  /* 0x000000020e117211 */ /* 0x000fe200028f16ff */
[----:B--2---:R1:W-:Y:S04]  /*64560*/  STS.128 [R0+0xe80], R4 ;  /* 0x000e800400007388 */ /* 0x0043e80000000c00 */
[----:B----4-:R-:W-:Y:S04]  /*64570*/  STS.128 [R0+0x1e80], R8 ;  /* 0x001e800800007388 */ /* 0x010fe80000000c00 */
[----:B------:R-:W-:Y:S06]  /*64580*/  BAR.SYNC.DEFER_BLOCKING 0x0 ;  /* 0x0000000000007b1d */ /* 0x000fec0000010000 */
[----:B-1----:R-:W2:Y:S04]  /*64590*/  LDL.LU R7, [R1+0x3a0] ;  /* 0x0003a00001077983 */ /* 0x002ea80000300800 */
[----:B------:R1:W-:Y:S04]  /*645a0*/  @P3 STG.E [R12.64], R28 ;  /* 0x0000001c0c003986 */ /* 0x0003e8000c10190c */
[----:B-1----:R-:W3:Y:S04]  /*645b0*/  LDL.LU R28, [R1+0xf70] ;  /* 0x000f7000011c7983 */ /* 0x002ee80000300800 */
[----:B------:R-:W4:Y:S04]  /*645c0*/  LDL.LU R13, [R1+0x170] ;  /* 0x00017000010d7983 */ /* 0x000f280000300800 */
[----:B------:R-:W4:Y:S04]  /*645d0*/  LDL.LU R26, [R1+0x1d0] ;  /* 0x0001d000011a7983 */ /* 0x000f280000300800 */
[----:B------:R-:W4:Y:S04]  /*645e0*/  LDL.LU R19, [R1+0x1e0] ;  /* 0x0001e00001137983 */ /* 0x000f280000300800 */
[----:B------:R1:W-:Y:S04]  /*645f0*/  @P1 STG.E [R16.64], R21 ;  /* 0x0000001510001986 */ /* 0x0003e8000c10190c */
[----:B-1----:R-:W4:Y:S01]  /*64600*/  LDL.LU R21, [R1+0x3a8] ;  /* 0x0003a80001157983 */ /* 0x002f220000300800 */
[----:B------:R-:W-:Y:S01]  /*64610*/  LEA R4, P4, R15, R3, 0x2 ;  /* 0x000000030f047211 */ /* 0x000fe200078810ff */
[----:B------:R-:W-:-:S02]  /*64620*/  IMAD R0, R27, c[0x0][0x198], RZ ;  /* 0x000066001b007a24 */ /* 0x000fc400078e02ff */
[----:B------:R-:W4:Y:S01]  /*64630*/  LDL.LU R25, [R1+0x3ac] ;  /* 0x0003ac0001197983 */ /* 0x000f220000300800 */
[----:B------:R-:W-:Y:S02]  /*64640*/  LEA.HI.X.SX32 R5, R15, R2, 0x2, P4 ;  /* 0x000000020f057211 */ /* 0x000fe400020f16ff */
[----:B------:R-:W-:Y:S01]  /*64650*/  ISETP.LT.AND P4, PT, R27, c[0x0][0x17c], !P0 ;  /* 0x00005f001b007a0c */ /* 0x000fe20004781270 */
[----:B------:R-:W4:Y:S04]  /*64660*/  LDL.LU R20, [R1+0x60] ;  /* 0x0000600001147983 */ /* 0x000f280000300800 */
[----:B------:R1:W-:Y:S01]  /*64670*/  @P2 STG.E [R4.64], R23 ;  /* 0x0000001704002986 */ /* 0x0003e2000c10190c */
[----:B------:R-:W-:-:S04]  /*64680*/  LEA R8, P2, R0, R3, 0x2 ;  /* 0x0000000300087211 */ /* 0x000fc800078410ff */
[----:B------:R-:W-:Y:S01]  /*64690*/  LEA.HI.X.SX32 R9, R0, R2, 0x2, P2 ;  /* 0x0000000200097211 */ /* 0x000fe200010f16ff */
[C---:B------:R-:W-:Y:S01]  /*646a0*/  IMAD R0, R29.reuse, c[0x0][0x198], RZ ;  /* 0x000066001d007a24 */ /* 0x040fe200078e02ff */
[----:B------:R-:W-:Y:S01]  /*646b0*/  ISETP.LT.AND P1, PT, R29, c[0x0][0x17c], !P0 ;  /* 0x00005f001d007a0c */ /* 0x000fe20004721270 */
[----:B-1----:R-:W4:Y:S04]  /*646c0*/  LDL.LU R23, [R1+0x410] ;  /* 0x0004100001177983 */ /* 0x002f280000300800 */
[----:B------:R1:W-:Y:S04]  /*646d0*/  @P4 STG.E [R8.64], R22 ;  /* 0x0000001608004986 */ /* 0x0003e8000c10190c */
[----:B-1----:R-:W4:Y:S01]  /*646e0*/  LDL.LU R22, [R1+0x414] ;  /* 0x0004140001167983 */ /* 0x002f220000300800 */
[----:B------:R-:W-:-:S03]  /*646f0*/  LEA R8, P5, R0, R3, 0x2 ;  /* 0x0000000300087211 */ /* 0x000fc600078a10ff */
[----:B------:R-:W4:Y:S01]  /*64700*/  LDL.LU R14, [R1+0x200] ;  /* 0x00020000010e7983 */ /* 0x000f220000300800 */
[----:B------:R-:W-:Y:S01]  /*64710*/  LEA.HI.X.SX32 R9, R0, R2, 0x2, P5 ;  /* 0x0000000200097211 */ /* 0x000fe200028f16ff */
[C---:B--2---:R-:W-:Y:S01]  /*64720*/  IMAD R4, R7.reuse, c[0x0][0x198], RZ ;  /* 0x0000660007047a24 */ /* 0x044fe200078e02ff */
[----:B------:R-:W-:-:S04]  /*64730*/  ISETP.LT.AND P2, PT, R7, c[0x0][0x17c], !P0 ;  /* 0x00005f0007007a0c */ /* 0x000fc80004741270 */
[----:B------:R-:W-:-:S04]  /*64740*/  LEA R10, P4, R4, R3, 0x2 ;  /* 0x00000003040a7211 */ /* 0x000fc800078810ff */
[----:B------:R-:W-:Y:S01]  /*64750*/  LEA.HI.X.SX32 R11, R4, R2, 0x2, P4 ;  /* 0x00000002040b7211 */ /* 0x000fe200020f16ff */
[C---:B---3--:R-:W-:Y:S01]  /*64760*/  IMAD R5, R28.reuse, c[0x0][0x198], RZ ;  /* 0x000066001c057a24 */ /* 0x048fe200078e02ff */
[----:B------:R-:W-:-:S04]  /*64770*/  ISETP.LT.AND P3, PT, R28, c[0x0][0x17c], !P0 ;  /* 0x00005f001c007a0c */ /* 0x000fc80004761270 */
[----:B------:R-:W-:-:S04]  /*64780*/  LEA R6, P6, R5, R3, 0x2 ;  /* 0x0000000305067211 */ /* 0x000fc800078c10ff */
[----:B------:R-:W-:Y:S01]  /*64790*/  LEA.HI.X.SX32 R7, R5, R2, 0x2, P6 ;  /* 0x0000000205077211 */ /* 0x000fe200030f16ff */
[C---:B------:R-:W-:Y:S01]  /*647a0*/  IMAD R5, R18.reuse, c[0x0][0x198], RZ ;  /* 0x0000660012057a24 */ /* 0x040fe200078e02ff */
[----:B------:R-:W-:Y:S02]  /*647b0*/  ISETP.LT.AND P6, PT, R18, c[0x0][0x17c], !P0 ;  /* 0x00005f0012007a0c */ /* 0x000fe400047c1270 */
[----:B------:R-:W2:Y:S04]  /*647c0*/  LDL.LU R18, [R1+0x240] ;  /* 0x0002400001127983 */ /* 0x000ea80000300800 */
[----:B----4-:R1:W-:Y:S04]  /*647d0*/  @P3 STG.E [R6.64], R13 ;  /* 0x0000000d06003986 */ /* 0x0103e8000c10190c */
[----:B------:R3:W-:Y:S04]  /*647e0*/  @P1 STG.E [R8.64], R26 ;  /* 0x0000001a08001986 */ /* 0x0007e8000c10190c */
[----:B------:R-:W4:Y:S04]  /*647f0*/  LDL.LU R12, [R1+0x418] ;  /* 0x00041800010c7983 */ /* 0x000f280000300800 */
[----:B------:R3:W-:Y:S01]  /*64800*/  @P2 STG.E [R10.64], R19 ;  /* 0x000000130a002986 */ /* 0x0007e2000c10190c */
[C---:B------:R-:W-:Y:S01]  /*64810*/  ISETP.LT.AND P4, PT, R21.reuse, c[0x0][0x17c], !P0 ;  /* 0x00005f0015007a0c */ /* 0x040fe20004781270 */
[----:B-1----:R-:W-:-:S02]  /*64820*/  IMAD R7, R21, c[0x0][0x198], RZ ;  /* 0x0000660015077a24 */ /* 0x002fc400078e02ff */
[----:B---3--:R-:W3:Y:S04]  /*64830*/  LDL.LU R26, [R1+0x1f0] ;  /* 0x0001f000011a7983 */ /* 0x008ee80000300800 */
[----:B------:R-:W4:Y:S04]  /*64840*/  LDL.LU R19, [R1+0x50] ;  /* 0x0000500001137983 */ /* 0x000f280000300800 */
[----:B------:R-:W4:Y:S01]  /*64850*/  LDL.LU R21, [R1+0x41c] ;  /* 0x00041c0001157983 */ /* 0x000f220000300800 */
[----:B------:R-:W-:-:S04]  /*64860*/  LEA R4, P3, R5, R3, 0x2 ;  /* 0x0000000305047211 */ /* 0x000fc800078610ff */
[----:B------:R-:W-:Y:S01]  /*64870*/  LEA.HI.X.SX32 R5, R5, R2, 0x2, P3 ;  /* 0x0000000205057211 */ /* 0x000fe200018f16ff */
[----:B------:R-:W-:-:S04]  /*64880*/  IMAD R0, R25, c[0x0][0x198], RZ ;  /* 0x0000660019007a24 */ /* 0x000fc800078e02ff */
[----:B------:R1:W-:Y:S01]  /*64890*/  @P6 STG.E [R4.64], R20 ;  /* 0x0000001404006986 */ /* 0x0003e2000c10190c */
[----:B------:R-:W-:Y:S02]  /*648a0*/  ISETP.LT.AND P3, PT, R25, c[0x0][0x17c], !P0 ;  /* 0x00005f0019007a0c */ /* 0x000fe40004761270 */
[----:B------:R-:W-:Y:S02]  /*648b0*/  LEA R8, P2, R7, R3, 0x2 ;  /* 0x0000000307087211 */ /* 0x000fe400078410ff */
[C---:B------:R-:W-:Y:S01]  /*648c0*/  ISETP.LT.AND P1, PT, R23.reuse, c[0x0][0x17c], !P0 ;  /* 0x00005f0017007a0c */ /* 0x040fe20004721270 */
[----:B-1----:R-:W4:Y:S01]  /*648d0*/  LDL.LU R20, [R1+0x420] ;  /* 0x0004200001147983 */ /* 0x002f220000300800 */
[----:B------:R-:W-:-:S03]  /*648e0*/  IMAD R4, R23, c[0x0][0x198], RZ ;  /* 0x0000660017047a24 */ /* 0x000fc600078e02ff */
[----:B------:R-:W4:Y:S01]  /*648f0*/  LDL.LU R25, [R1+0x424] ;  /* 0x0004240001197983 */ /* 0x000f220000300800 */
[----:B------:R-:W-:-:S03]  /*64900*/  LEA.HI.X.SX32 R9, R7, R2, 0x2, P2 ;  /* 0x0000000207097211 */ /* 0x000fc600010f16ff */
[----:B------:R-:W4:Y:S01]  /*64910*/  LDL.LU R23, [R1+0x270] ;  /* 0x0002700001177983 */ /* 0x000f220000300800 */
[----:B------:R-:W-:Y:S01]  /*64920*/  IMAD R5, R22, c[0x0][0x198], RZ ;  /* 0x0000660016057a24 */ /* 0x000fe200078e02ff */
[-C--:B------:R-:W-:Y:S02]  /*64930*/  LEA R6, P5, R0, R3.reuse, 0x2 ;  /* 0x0000000300067211 */ /* 0x080fe400078a10ff */
[----:B------:R-:W-:Y:S01]  /*64940*/  ISETP.LT.AND P2, PT, R22, c[0x0][0x17c], !P0 ;  /* 0x00005f0016007a0c */ /* 0x000fe20004741270 */
[----:B------:R1:W-:Y:S01]  /*64950*/  @P4 STG.E [R8.64], R14 ;  /* 0x0000000e08004986 */ /* 0x0003e2000c10190c */
[----:B------:R-:W-:-:S03]  /*64960*/  LEA R10, P6, R4, R3, 0x2 ;  /* 0x00000003040a7211 */ /* 0x000fc600078c10ff */
[----:B------:R-:W4:Y:S01]  /*64970*/  LDL.LU R22, [R1+0x428] ;  /* 0x0004280001167983 */ /* 0x000f220000300800 */
[-C--:B------:R-:W-:Y:S02]  /*64980*/  LEA.HI.X.SX32 R7, R0, R2.reuse, 0x2, P5 ;  /* 0x0000000200077211 */ /* 0x080fe400028f16ff */
[----:B------:R-:W-:Y:S01]  /*64990*/  LEA.HI.X.SX32 R11, R4, R2, 0x2, P6 ;  /* 0x00000002040b7211 */ /* 0x000fe200030f16ff */
[----:B------:R-:W4:Y:S01]  /*649a0*/  LDL.LU R13, [R1+0x290] ;  /* 0x00029000010d7983 */ /* 0x000f220000300800 */
[----:B-1----:R-:W-:-:S03]  /*649b0*/  LEA R8, P4, R5, R3, 0x2 ;  /* 0x0000000305087211 */ /* 0x002fc600078810ff */
[----:B------:R-:W4:Y:S01]  /*649c0*/  LDL.LU R14, [R1+0x160] ;  /* 0x00016000010e7983 */ /* 0x000f220000300800 */
[----:B------:R-:W-:-:S03]  /*649d0*/  LEA.HI.X.SX32 R9, R5, R2, 0x2, P4 ;  /* 0x0000000205097211 */ /* 0x000fc600020f16ff */
[----:B--2---:R1:W-:Y:S04]  /*649e0*/  @P3 STG.E [R6.64], R18 ;  /* 0x0000001206003986 */ /* 0x0043e8000c10190c */
[----:B-1----:R-:W2:Y:S04]  /*649f0*/  LDL.LU R18, [R1+0x40] ;  /* 0x0000400001127983 */ /* 0x002ea80000300800 */
[----:B---3--:R-:W-:Y:S04]  /*64a00*/  @P1 STG.E [R10.64], R26 ;  /* 0x0000001a0a001986 */ /* 0x008fe8000c10190c */
[----:B----4-:R1:W-:Y:S01]  /*64a10*/  @P2 STG.E [R8.64], R19 ;  /* 0x0000001308002986 */ /* 0x0103e2000c10190c */
[C---:B------:R-:W-:Y:S01]  /*64a20*/  ISETP.LT.AND P1, PT, R21.reuse, c[0x0][0x17c], !P0 ;  /* 0x00005f0015007a0c */ /* 0x040fe20004721270 */
[----:B------:R-:W-:-:S02]  /*64a30*/  IMAD R5, R21, c[0x0][0x198], RZ ;  /* 0x0000660015057a24 */ /* 0x000fc400078e02ff */
[----:B-1----:R-:W3:Y:S04]  /*64a40*/  LDL.LU R19, [R1+0x42c] ;  /* 0x00042c0001137983 */ /* 0x002ee80000300800 */
[----:B------:R-:W4:Y:S04]  /*64a50*/  LDL.LU R26, [R1+0x460] ;  /* 0x00046000011a7983 */ /* 0x000f280000300800 */
[----:B------:R-:W4:Y:S01]  /*64a60*/  LDL.LU R21, [R1+0x2e0] ;  /* 0x0002e00001157983 */ /* 0x000f220000300800 */
[C---:B------:R-:W-:Y:S01]  /*64a70*/  IMAD R0, R12.reuse, c[0x0][0x198], RZ ;  /* 0x000066000c007a24 */ /* 0x040fe200078e02ff */
[----:B------:R-:W-:-:S04]  /*64a80*/  ISETP.LT.AND P5, PT, R12, c[0x0][0x17c], !P0 ;  /* 0x00005f000c007a0c */ /* 0x000fc800047a1270 */
[-C--:B------:R-:W-:Y:S01]  /*64a90*/  LEA R6, P3, R0, R3.reuse, 0x2 ;  /* 0x0000000300067211 */ /* 0x080fe200078610ff */
[C---:B------:R-:W-:Y:S01]  /*64aa0*/  IMAD R9, R20.reuse, c[0x0][0x198], RZ ;  /* 0x0000660014097a24 */ /* 0x040fe200078e02ff */
[----:B------:R-:W-:Y:S02]  /*64ab0*/  ISETP.LT.AND P2, PT, R20, c[0x0][0x17c], !P0 ;  /* 0x00005f0014007a0c */ /* 0x000fe40004741270 */
[----:B------:R-:W-:Y:S01]  /*64ac0*/  LEA.HI.X.SX32 R7, R0, R2, 0x2, P3 ;  /* 0x0000000200077211 */ /* 0x000fe200018f16ff */
[----:B------:R-:W4:Y:S01]  /*64ad0*/  LDL.LU R20, [R1+0x464] ;  /* 0x0004640001147983 */ /* 0x000f220000300800 */
[C---:B------:R-:W-:Y:S01]  /*64ae0*/  IMAD R0, R25.reuse, c[0x0][0x198], RZ ;  /* 0x0000660019007a24 */ /* 0x040fe200078e02ff */
[----:B------:R-:W-:Y:S02]  /*64af0*/  ISETP.LT.AND P3, PT, R25, c[0x0][0x17c], !P0 ;  /* 0x00005f0019007a0c */ /* 0x000fe40004761270 */
[----:B------:R1:W-:Y:S01]  /*64b00*/  @P5 STG.E [R6.64], R23 ;  /* 0x0000001706005986 */ /* 0x0003e2000c10190c */
[----:B------:R-:W-:-:S02]  /*64b10*/  LEA R4, P4, R5, R3, 0x2 ;  /* 0x0000000305047211 */ /* 0x000fc400078810ff */
[-C--:B------:R-:W-:Y:S02]  /*64b20*/  LEA R8, P5, R0, R3.reuse, 0x2 ;  /* 0x0000000300087211 */ /* 0x080fe400078a10ff */
[-C--:B------:R-:W-:Y:S01]  /*64b30*/  LEA.HI.X.SX32 R5, R5, R2.reuse, 0x2, P4 ;  /* 0x0000000205057211 */ /* 0x080fe200020f16ff */
[----:B-1----:R-:W4:Y:S01]  /*64b40*/  LDL.LU R23, [R1+0x468] ;  /* 0x0004680001177983 */ /* 0x002f220000300800 */
[C---:B------:R-:W-:Y:S01]  /*64b50*/  LEA R6, P6, R9.reuse, R3, 0x2 ;  /* 0x0000000309067211 */ /* 0x040fe200078c10ff */
[C---:B------:R-:W-:Y:S02]  /*64b60*/  IMAD R10, R22.reuse, c[0x0][0x198], RZ ;  /* 0x00006600160a7a24 */ /* 0x040fe400078e02ff */
[----:B------:R-:W4:Y:S01]  /*64b70*/  LDL.LU R25, [R1+0x2c0] ;  /* 0x0002c00001197983 */ /* 0x000f220000300800 */
[----:B------:R-:W-:Y:S02]  /*64b80*/  ISETP.LT.AND P4, PT, R22, c[0x0][0x17c], !P0 ;  /* 0x00005f0016007a0c */ /* 0x000fe40004781270 */
[-C--:B------:R-:W-:Y:S01]  /*64b90*/  LEA.HI.X.SX32 R7, R9, R2.reuse, 0x2, P6 ;  /* 0x0000000209077211 */ /* 0x080fe200030f16ff */
[----:B------:R-:W4:Y:S01]  /*64ba0*/  LDL.LU R22, [R1+0xe0] ;  /* 0x0000e00001167983 */ /* 0x000f220000300800 */
[----:B------:R-:W-:-:S03]  /*64bb0*/  LEA.HI.X.SX32 R9, R0, R2, 0x2, P5 ;  /* 0x0000000200097211 */ /* 0x000fc600028f16ff */
[----:B------:R1:W-:Y:S04]  /*64bc0*/  @P1 STG.E [R4.64], R13 ;  /* 0x0000000d04001986 */ /* 0x0003e8000c10190c */
[----:B------:R-:W4:Y:S04]  /*64bd0*/  LDL.LU R12, [R1+0x46c] ;  /* 0x00046c00010c7983 */ /* 0x000f280000300800 */
[----:B------:R1:W-:Y:S02]  /*64be0*/  @P2 STG.E [R6.64], R14 ;  /* 0x0000000e06002986 */ /* 0x0003e4000c10190c */
[----:B-1----:R-:W-:-:S04]  /*64bf0*/  LEA R4, P1, R10, R3, 0x2 ;  /* 0x000000030a047211 */ /* 0x002fc800078210ff */
[----:B------:R-:W-:Y:S01]  /*64c00*/  LEA.HI.X.SX32 R5, R10, R2, 0x2, P1 ;  /* 0x000000020a057211 */ /* 0x000fe200008f16ff */
[----:B------:R-:W4:Y:S04]  /*64c10*/  LDL.LU R14, [R1+0x30] ;  /* 0x00003000010e7983 */ /* 0x000f280000300800 */
[----:B--2---:R1:W-:Y:S04]  /*64c20*/  @P3 STG.E [R8.64], R18 ;  /* 0x0000001208003986 */ /* 0x0043e8000c10190c */
[----:B-1----:R-:W2:Y:S01]  /*64c30*/  LDL.LU R18, [R1+0x2f0] ;  /* 0x0002f00001127983 */ /* 0x002ea20000300800 */
[C---:B---3--:R-:W-:Y:S01]  /*64c40*/  ISETP.LT.AND P5, PT, R19.reuse, c[0x0][0x17c], !P0 ;  /* 0x00005f0013007a0c */ /* 0x048fe200047a1270 */
[----:B------:R-:W-:-:S02]  /*64c50*/  IMAD R7, R19, c[0x0][0x198], RZ ;  /* 0x0000660013077a24 */ /* 0x000fc400078e02ff */
[----:B------:R-:W3:Y:S04]  /*64c60*/  LDL.LU R19, [R1+0x470] ;  /* 0x0004700001137983 */ /* 0x000ee80000300800 */
[----:B----4-:R1:W-:Y:S04]  /*64c70*/  @P4 STG.E [R4.64], R21 ;  /* 0x0000001504004986 */ /* 0x0103e8000c10190c */
[----:B-1----:R-:W4:Y:S01]  /*64c80*/  LDL.LU R21, [R1+0x474] ;  /* 0x0004740001157983 */ /* 0x002f220000300800 */
[C---:B------:R-:W-:Y:S01]  /*64c90*/  ISETP.LT.AND P3, PT, R26.reuse, c[0x0][0x17c], !P0 ;  /* 0x00005f001a007a0c */ /* 0x040fe20004761270 */
[----:B------:R-:W-:Y:S01]  /*64ca0*/  IMAD R0, R26, c[0x0][0x198], RZ ;  /* 0x000066001a007a24 */ /* 0x000fe200078e02ff */
[C---:B------:R-:W-:Y:S01]  /*64cb0*/  LEA R4, P2, R7.reuse, R3, 0x2 ;  /* 0x0000000307047211 */ /* 0x040fe200078410ff */
[C---:B------:R-:W-:Y:S01]  /*64cc0*/  IMAD R9, R20.reuse, c[0x0][0x198], RZ ;  /* 0x0000660014097a24 */ /* 0x040fe200078e02ff */
[----:B------:R-:W-:Y:S01]  /*64cd0*/  ISETP.LT.AND P1, PT, R20, c[0x0][0x17c], !P0 ;  /* 0x00005f0014007a0c */ /* 0x000fe20004721270 */
[----:B------:R-:W4:Y:S01]  /*64ce0*/  LDL.LU R26, [R1+0x478] ;  /* 0x00047800011a7983 */ /* 0x000f220000300800 */
[----:B------:R-:W-:-:S03]  /*64cf0*/  LEA.HI.X.SX32 R5, R7, R2, 0x2, P2 ;  /* 0x0000000207057211 */ /* 0x000fc600010f16ff */
[----:B------:R-:W4:Y:S01]  /*64d00*/  LDL.LU R20, [R1+0x260] ;  /* 0x0002600001147983 */ /* 0x000f220000300800 */
[CC--:B------:R-:W-:Y:S01]  /*64d10*/  LEA R6, P4, R0.reuse, R3.reuse, 0x2 ;  /* 0x0000000300067211 */ /* 0x0c0fe200078810ff */
[C---:B------:R-:W-:Y:S01]  /*64d20*/  IMAD R10, R23.reuse, c[0x0][0x198], RZ ;  /* 0x00006600170a7a24 */ /* 0x040fe200078e02ff */
[----:B------:R-:W-:Y:S02]  /*64d30*/  ISETP.LT.AND P2, PT, R23, c[0x0][0x17c], !P0 ;  /* 0x00005f0017007a0c */ /* 0x000fe40004741270 */
[----:B------:R-:W4:Y:S01]  /*64d40*/  LDL.LU R23, [R1+0x47c] ;  /* 0x00047c0001177983 */ /* 0x000f220000300800 */
[C---:B------:R-:W-:Y:S02]  /*64d50*/  LEA R8, P6, R9.reuse, R3, 0x2 ;  /* 0x0000000309087211 */ /* 0x040fe400078c10ff */
[-C--:B------:R-:W-:Y:S01]  /*64d60*/  LEA.HI.X.SX32 R7, R0, R2.reuse, 0x2, P4 ;  /* 0x0000000200077211 */ /* 0x080fe200020f16ff */
[----:B------:R1:W-:Y:S01]  /*64d70*/  @P5 STG.E [R4.64], R25 ;  /* 0x0000001904005986 */ /* 0x0003e2000c10190c */
[----:B------:R-:W-:-:S03]  /*64d80*/  LEA.HI.X.SX32 R9, R9, R2, 0x2, P6 ;  /* 0x0000000209097211 */ /* 0x000fc600030f16ff */
[----:B------:R-:W4:Y:S04]  /*64d90*/  LDL.LU R13, [R1+0xd0] ;  /* 0x0000d000010d7983 */ /* 0x000f280000300800 */
[----:B------:R1:W-:Y:S02]  /*64da0*/  @P3 STG.E [R6.64], R22 ;  /* 0x0000001606003986 */ /* 0x0003e4000c10190c */
[----:B-1----:R-:W-:Y:S02]  /*64db0*/  LEA R4, P4, R10, R3, 0x2 ;  /* 0x000000030a047211 */ /* 0x002fe400078810ff */
[----:B------:R-:W4:Y:S01]  /*64dc0*/  LDL.LU R25, [R1+0x20] ;  /* 0x0000200001197983 */ /* 0x000f220000300800 */
[----:B------:R-:W-:Y:S01]  /*64dd0*/  IMAD R0, R12, c[0x0][0x198], RZ ;  /* 0x000066000c007a24 */ /* 0x000fe200078e02ff */
[----:B------:R-:W-:-:S02]  /*64de0*/  LEA.HI.X.SX32 R5, R10, R2, 0x2, P4 ;  /* 0x000000020a057211 */ /* 0x000fc400020f16ff */
[----:B------:R-:W4:Y:S02]  /*64df0*/  LDL.LU R22, [R1+0x2d0] ;  /* 0x0002d00001167983 */ /* 0x000f240000300800 */
[C---:B------:R-:W-:Y:S02]  /*64e00*/  LEA R6, P3, R0.reuse, R3, 0x2 ;  /* 0x0000000300067211 */ /* 0x040fe400078610ff */
[----:B------:R-:W-:Y:S02]  /*64e10*/  @P1 STG.E [R8.64], R14 ;  /* 0x0000000e08001986 */ /* 0x000fe4000c10190c */
[----:B------:R-:W-:Y:S02]  /*64e20*/  LEA.HI.X.SX32 R7, R0, R2, 0x2, P3 ;  /* 0x0000000200077211 */ /* 0x000fe400018f16ff */
[----:B--2---:R1:W-:Y:S04]  /*64e30*/  @P2 STG.E [R4.64], R18 ;  /* 0x0000001204002986 */ /* 0x0043e8000c10190c */
[----:B-1----:R-:W2:Y:S04]  /*64e40*/  LDL.LU R18, [R1+0x4d0] ;  /* 0x0004d00001127983 */ /* 0x002ea80000300800 */
[----:B------:R-:W2:Y:S01]  /*64e50*/  LDL.LU R14, [R1+0x4d4] ;  /* 0x0004d400010e7983 */ /* 0x000ea20000300800 */
[C---:B---3--:R-:W-:Y:S01]  /*64e60*/  ISETP.LT.AND P1, PT, R19.reuse, c[0x0][0x17c], !P0 ;  /* 0x00005f0013007a0c */ /* 0x048fe20004721270 */
[----:B------:R-:W-:-:S02]  /*64e70*/  IMAD R5, R19, c[0x0][0x198], RZ ;  /* 0x0000660013057a24 */ /* 0x000fc400078e02ff */
[----:B------:R-:W3:Y:S01]  /*64e80*/  LDL.LU R19, [R1+0x250] ;  /* 0x0002500001137983 */ /* 0x000ee20000300800 */
[C---:B----4-:R-:W-:Y:S01]  /*64e90*/  ISETP.LT.AND P2, PT, R21.reuse, c[0x0][0x17c], !P0 ;  /* 0x00005f0015007a0c */ /* 0x050fe20004741270 */
[----:B------:R-:W-:Y:S02]  /*64ea0*/  IMAD R0, R21, c[0x0][0x198], RZ ;  /* 0x0000660015007a24 */ /* 0x000fe400078e02ff */
[----:B------:R-:W4:Y:S01]  /*64eb0*/  LDL.LU R21, [R1+0x4d8] ;  /* 0x0004d80001157983 */ /* 0x000f220000300800 */
[----:B------:R-:W-:Y:S01]  /*64ec0*/  ISETP.LT.AND P5, PT, R12, c[0x0][0x17c], !P0 ;  /* 0x00005f000c007a0c */ /* 0x000fe200047a1270 */
[C---:B------:R-:W-:Y:S01]  /*64ed0*/  IMAD R9, R26.reuse, c[0x0][0x198], RZ ;  /* 0x000066001a097a24 */ /* 0x040fe200078e02ff */
[----:B------:R-:W-:Y:S02]  /*64ee0*/  ISETP.LT.AND P3, PT, R26, c[0x0][0x17c], !P0 ;  /* 0x00005f001a007a0c */ /* 0x000fe40004761270 */
[----:B------:R-:W-:-:S09]  /*64ef0*/  LEA R4, P4, R5, R3, 0x2 ;  /* 0x0000000305047211 */ /* 0x000fd200078810ff */
[----:B------:R1:W-:Y:S01]  /*64f00*/  @P5 STG.E [R6.64], R20 ;  /* 0x0000001406005986 */ /* 0x0003e2000c10190c */
[-C--:B------:R-:W-:Y:S01]  /*64f10*/  LEA R8, P5, R9, R3.reuse, 0x2 ;  /* 0x0000000309087211 */ /* 0x080fe200078a10ff */
[----:B------:R-:W-:Y:S01]  /*64f20*/  IMAD R10, R23, c[0x0][0x198], RZ ;  /* 0x00006600170a7a24 */ /* 0x000fe200078e02ff */
[----:B------:R-:W-:Y:S02]  /*64f30*/  LEA.HI.X.SX32 R5, R5, R2, 0x2, P4 ;  /* 0x0000000205057211 */ /* 0x000fe400020f16ff */
[----:B------:R-:W-:Y:S01]  /*64f40*/  ISETP.LT.AND P4, PT, R23, c[0x0][0x17c], !P0 ;  /* 0x00005f0017007a0c */ /* 0x000fe20004781270 */
[----:B-1----:R-:W4:Y:S01]  /*64f50*/  LDL.LU R20, [R1+0x4dc] ;  /* 0x0004dc0001147983 */ /* 0x002f220000300800 */
[----:B------:R-:W-:-:S03]  /*64f60*/  LEA R6, P6, R0, R3, 0x2 ;  /* 0x0000000300067211 */ /* 0x000fc600078c10ff */
[----:B------:R-:W4:Y:S01]  /*64f70*/  LDL.LU R26, [R1+0xc0] ;  /* 0x0000c000011a7983 */ /* 0x000f220000300800 */
[----:B------:R-:W-:-:S03]  /*64f80*/  LEA.HI.X.SX32 R7, R0, R2, 0x2, P6 ;  /* 0x0000000200077211 */ /* 0x000fc600030f16ff */
[----:B------:R-:W4:Y:S01]  /*64f90*/  LDL.LU R23, [R1+0x300] ;  /* 0x0003000001177983 */ /* 0x000f220000300800 */
[----:B------:R-:W-:-:S03]  /*64fa0*/  LEA.HI.X.SX32 R9, R9, R2, 0x2, P5 ;  /* 0x0000000209097211 */ /* 0x000fc600028f16ff */
[----:B------:R1:W-:Y:S04]  /*64fb0*/  @P1 STG.E [R4.64], R13 ;  /* 0x0000000d04001986 */ /* 0x0003e8000c10190c */
[----:B------:R-:W4:Y:S04]  /*64fc0*/  LDL.LU R12, [R1+0x4e0] ;  /* 0x0004e000010c7983 */ /* 0x000f280000300800 */
[----:B------:R1:W-:Y:S02]  /*64fd0*/  @P2 STG.E [R6.64], R25 ;  /* 0x0000001906002986 */ /* 0x0003e4000c10190c */
[----:B-1----:R-:W-:-:S02]  /*64fe0*/  LEA R4, P1, R10, R3, 0x2 ;  /* 0x000000030a047211 */ /* 0x002fc400078210ff */
[----:B------:R1:W-:Y:S02]  /*64ff0*/  @P3 STG.E [R8.64], R22 ;  /* 0x0000001608003986 */ /* 0x0003e4000c10190c */
[----:B------:R-:W-:Y:S02]  /*65000*/  LEA.HI.X.SX32 R5, R10, R2, 0x2, P1 ;  /* 0x000000020a057211 */ /* 0x000fe400008f16ff */
[----:B------:R-:W4:Y:S04]  /*65010*/  LDL.LU R25, [R1+0x350] ;  /* 0x0003500001197983 */ /* 0x000f280000300800 */
[----:B-1----:R-:W4:Y:S01]  /*65020*/  LDL.LU R22, [R1+0x360] ;  /* 0x0003600001167983 */ /* 0x002f220000300800 */
[C---:B--2---:R-:W-:Y:S01]  /*65030*/  ISETP.LT.AND P5, PT, R18.reuse, c[0x0][0x17c], !P0 ;  /* 0x00005f0012007a0c */ /* 0x044fe200047a1270 */
[----:B------:R-:W-:-:S02]  /*65040*/  IMAD R7, R18, c[0x0][0x198], RZ ;  /* 0x0000660012077a24 */ /* 0x000fc400078e02ff */
[----:B------:R-:W2:Y:S01]  /*65050*/  LDL.LU R18, [R1+0x4e4] ;  /* 0x0004e40001127983 */ /* 0x000ea20000300800 */
[C---:B------:R-:W-:Y:S01]  /*65060*/  ISETP.LT.AND P3, PT, R14.reuse, c[0x0][0x17c], !P0 ;  /* 0x00005f000e007a0c */ /* 0x040fe20004761270 */
[----:B------:R-:W-:Y:S02]  /*65070*/  IMAD R0, R14, c[0x0][0x198], RZ ;  /* 0x000066000e007a24 */ /* 0x000fe400078e02ff */
[----:B---3--:R1:W-:Y:S04]  /*65080*/  @P4 STG.E [R4.64], R19 ;  /* 0x0000001304004986 */ /* 0x0083e8000c10190c */
[----:B-1----:R-:W3:Y:S04]  /*65090*/  LDL.LU R19, [R1+0x4e8] ;  /* 0x0004e80001137983 */ /* 0x002ee80000300800 */
[----:B------:R-:W3:Y:S01]  /*650a0*/  LDL.LU R14, [R1+0x4ec] ;  /* 0x0004ec00010e7983 */ /* 0x000ee20000300800 */
[C---:B----4-:R-:W-:Y:S01]  /*650b0*/  ISETP.LT.AND P1, PT, R21.reuse, c[0x0][0x17c], !P0 ;  /* 0x00005f0015007a0c */ /* 0x050fe20004721270 */
[----:B------:R-:W-:-:S02]  /*650c0*/  IMAD R5, R21, c[0x0][0x198], RZ ;  /* 0x0000660015057a24 */ /* 0x000fc400078e02ff */
[----:B------:R-:W4:Y:S01]  /*650d0*/  LDL.LU R21, [R1+0x370] ;  /* 0x0003700001157983 */ /* 0x000f220000300800 */
[CC--:B------:R-:W-:Y:S02]  /*650e0*/  LEA R8, P2, R7.reuse, R3.reuse, 0x2 ;  /* 0x0000000307087211 */ /* 0x0c0fe400078410ff */
[CC--:B------:R-:W-:Y:S02]  /*650f0*/  LEA R6, P4, R0.reuse, R3.reuse, 0x2 ;  /* 0x0000000300067211 */ /* 0x0c0fe400078810ff */
[-C--:B------:R-:W-:Y:S02]  /*65100*/  LEA.HI.X.SX32 R9, R7, R2.reuse, 0x2, P2 ;  /* 0x0000000207097211 */ /* 0x080fe400010f16ff */
[----:B------:R-:W-:Y:S02]  /*65110*/  LEA.HI.X.SX32 R7, R0, R2, 0x2, P4 ;  /* 0x0000000200077211 */ /* 0x000fe400020f16ff */
[----:B------:R-:W-:-:S04]  /*65120*/  LEA R4, P6, R5, R3, 0x2 ;  /* 0x0000000305047211 */ /* 0x000fc800078c10ff */
[----:B------:R-:W-:Y:S01]  /*65130*/  LEA.HI.X.SX32 R5, R5, R2, 0x2, P6 ;  /* 0x0000000205057211 */ /* 0x000fe200030f16ff */
[C---:B------:R-:W-:Y:S01]  /*65140*/  IMAD R10, R20.reuse, c[0x0][0x198], RZ ;  /* 0x00006600140a7a24 */ /* 0x040fe200078e02ff */
[----:B------:R-:W-:Y:S02]  /*65150*/  ISETP.LT.AND P2, PT, R20, c[0x0][0x17c], !P0 ;  /* 0x00005f0014007a0c */ /* 0x000fe40004741270 */
[----:B------:R-:W4:Y:S04]  /*65160*/  LDL.LU R20, [R1+0x4f0] ;  /* 0x0004f00001147983 */ /* 0x000f280000300800 */
[----:B------:R1:W-:Y:S04]  /*65170*/  @P5 STG.E [R8.64], R26 ;  /* 0x0000001a08005986 */ /* 0x0003e8000c10190c */
[----:B------:R-:W4:Y:S04]  /*65180*/  LDL.LU R13, [R1+0x380] ;  /* 0x00038000010d7983 */ /* 0x000f280000300800 */
[----:B------:R1:W-:Y:S02]  /*65190*/  @P3 STG.E [R6.64], R23 ;  /* 0x0000001706003986 */ /* 0x0003e4000c10190c */
[----:B-1----:R-:W-:-:S02]  /*651a0*/  LEA R8, P4, R10, R3, 0x2 ;  /* 0x000000030a087211 */ /* 0x002fc400078810ff */
[----:B------:R-:W4:Y:S01]  /*651b0*/  LDL.LU R26, [R1+0xf4] ;  /* 0x0000f400011a7983 */ /* 0x000f220000300800 */
[----:B------:R-:W-:Y:S01]  /*651c0*/  IMAD R0, R12, c[0x0][0x198], RZ ;  /* 0x000066000c007a24 */ /* 0x000fe200078e02ff */
[----:B------:R-:W-:Y:S02]  /*651d0*/  LEA.HI.X.SX32 R9, R10, R2, 0x2, P4 ;  /* 0x000000020a097211 */ /* 0x000fe400020f16ff */
[----:B------:R-:W4:Y:S01]  /*651e0*/  LDL.LU R23, [R1+0x144] ;  /* 0x0001440001177983 */ /* 0x000f220000300800 */
[----:B------:R-:W-:-:S03]  /*651f0*/  ISETP.LT.AND P5, PT, R12, c[0x0][0x17c], !P0 ;  /* 0x00005f000c007a0c */ /* 0x000fc600047a1270 */
[----:B------:R1:W-:Y:S04]  /*65200*/  @P1 STG.E [R4.64], R25 ;  /* 0x0000001904001986 */ /* 0x0003e8000c10190c */
[----:B------:R1:W-:Y:S02]  /*65210*/  @P2 STG.E [R8.64], R22 ;  /* 0x0000001608002986 */ /* 0x0003e4000c10190c */
[C---:B-1----:R-:W-:Y:S02]  /*65220*/  LEA R4, P3, R0.reuse, R3, 0x2 ;  /* 0x0000000300047211 */ /* 0x042fe400078610ff */
[----:B------:R-:W4:Y:S02]  /*65230*/  LDL.LU R22, [R1+0x4f4] ;  /* 0x0004f40001167983 */ /* 0x000f240000300800 */
[----:B------:R-:W-:-:S02]  /*65240*/  LEA.HI.X.SX32 R5, R0, R2, 0x2, P3 ;  /* 0x0000000200057211 */ /* 0x000fc400018f16ff */
[----:B------:R-:W4:Y:S01]  /*65250*/  LDL.LU R25, [R1+0x4f8] ;  /* 0x0004f80001197983 */ /* 0x000f220000300800 */
[C---:B--2---:R-:W-:Y:S01]  /*65260*/  ISETP.LT.AND P1, PT, R18.reuse, c[0x0][0x17c], !P0 ;  /* 0x00005f0012007a0c */ /* 0x044fe20004721270 */
[----:B------:R-:W-:Y:S02]  /*65270*/  IMAD R9, R18, c[0x0][0x198], RZ ;  /* 0x0000660012097a24 */ /* 0x000fe400078e02ff */
[----:B------:R-:W2:Y:S01]  /*65280*/  LDL.LU R18, [R1+0x154] ;  /* 0x0001540001127983 */ /* 0x000ea20000300800 */
[C---:B---3--:R-:W-:Y:S01]  /*65290*/  ISETP.LT.AND P2, PT, R19.reuse, c[0x0][0x17c], !P0 ;  /* 0x00005f0013007a0c */ /* 0x048fe20004741270 */
[----:B------:R-:W-:Y:S02]  /*652a0*/  IMAD R7, R19, c[0x0][0x198], RZ ;  /* 0x0000660013077a24 */ /* 0x000fe400078e02ff */
[----:B------:R-:W3:Y:S04]  /*652b0*/  LDL.LU R19, [R1+0x4fc] ;  /* 0x0004fc0001137983 */ /* 0x000ee80000300800 */
[----:B----4-:R1:W-:Y:S04]  /*652c0*/  @P5 STG.E [R4.64], R21 ;  /* 0x0000001504005986 */ /* 0x0103e8000c10190c */
[----:B-1----:R-:W4:Y:S01]  /*652d0*/  LDL.LU R21, [R1+0x500] ;  /* 0x0005000001157983 */ /* 0x002f220000300800 */
[C---:B------:R-:W-:Y:S01]  /*652e0*/  IMAD R0, R14.reuse, c[0x0][0x198], RZ ;  /* 0x000066000e007a24 */ /* 0x040fe200078e02ff */
[----:B------:R-:W-:-:S02]  /*652f0*/  ISETP.LT.AND P3, PT, R14, c[0x0][0x17c], !P0 ;  /* 0x00005f000e007a0c */ /* 0x000fc40004761270 */
[-C--:B------:R-:W-:Y:S01]  /*65300*/  LEA R8, P4, R9, R3.reuse, 0x2 ;  /* 0x0000000309087211 */ /* 0x080fe200078810ff */
[----:B------:R-:W4:Y:S01]  /*65310*/  LDL.LU R14, [R1+0x74] ;  /* 0x00007400010e7983 */ /* 0x000f220000300800 */
[-C--:B------:R-:W-:Y:S02]  /*65320*/  LEA R6, P6, R7, R3.reuse, 0x2 ;  /* 0x0000000307067211 */ /* 0x080fe400078c10ff */
[C---:B------:R-:W-:Y:S02]  /*65330*/  LEA R4, P5, R0.reuse, R3, 0x2 ;  /* 0x0000000300047211 */ /* 0x040fe400078a10ff */
[-C--:B------:R-:W-:Y:S02]  /*65340*/  LEA.HI.X.SX32 R9, R9, R2.reuse, 0x2, P4 ;  /* 0x0000000209097211 */ /* 0x080fe400020f16ff */
[-C--:B------:R-:W-:Y:S02]  /*65350*/  LEA.HI.X.SX32 R7, R7, R2.reuse, 0x2, P6 ;  /* 0x0000000207077211 */ /* 0x080fe400030f16ff */
[----:B------:R-:W-:Y:S01]  /*65360*/  LEA.HI.X.SX32 R5, R0, R2, 0x2, P5 ;  /* 0x0000000200057211 */ /* 0x000fe200028f16ff */
[C---:B------:R-:W-:Y:S01]  /*65370*/  IMAD R10, R20.reuse, c[0x0][0x198], RZ ;  /* 0x00006600140a7a24 */ /* 0x040fe200078e02ff */
[----:B------:R-:W-:-:S02]  /*65380*/  ISETP.LT.AND P4, PT, R20, c[0x0][0x17c], !P0 ;  /* 0x00005f0014007a0c */ /* 0x000fc40004781270 */
[----:B------:R-:W4:Y:S04]  /*65390*/  LDL.LU R20, [R1+0x174] ;  /* 0x0001740001147983 */ /* 0x000f280000300800 */
[----:B------:R1:W-:Y:S04]  /*653a0*/  @P1 STG.E [R8.64], R13 ;  /* 0x0000000d08001986 */ /* 0x0003e8000c10190c */
[----:B------:R-:W4:Y:S04]  /*653b0*/  LDL.LU R12, [R1+0x504] ;  /* 0x00050400010c7983 */ /* 0x000f280000300800 */
[----:B------:R1:W-:Y:S02]  /*653c0*/  @P2 STG.E [R6.64], R26 ;  /* 0x0000001a06002986 */ /* 0x0003e4000c10190c */
[----:B-1----:R-:W-:-:S02]  /*653d0*/  LEA R8, P1, R10, R3, 0x2 ;  /* 0x000000030a087211 */ /* 0x002fc400078210ff */
[----:B------:R1:W-:Y:S04]  /*653e0*/  @P3 STG.E [R4.64], R23 ;  /* 0x0000001704003986 */ /* 0x0003e8000c10190c */
[----:B------:R-:W4:Y:S04]  /*653f0*/  LDL.LU R26, [R1+0x1d4] ;  /* 0x0001d400011a7983 */ /* 0x000f280000300800 */
[----:B-1----:R-:W4:Y:S01]  /*65400*/  LDL.LU R23, [R1+0x1e4] ;  /* 0x0001e40001177983 */ /* 0x002f220000300800 */
[----:B------:R-:W-:Y:S02]  /*65410*/  LEA.HI.X.SX32 R9, R10, R2, 0x2, P1 ;  /* 0x000000020a097211 */ /* 0x000fe400008f16ff */
[C---:B------:R-:W-:Y:S01]  /*65420*/  ISETP.LT.AND P5, PT, R22.reuse, c[0x0][0x17c], !P0 ;  /* 0x00005f0016007a0c */ /* 0x040fe200047a1270 */
[----:B------:R-:W-:-:S02]  /*65430*/  IMAD R4, R22, c[0x0][0x198], RZ ;  /* 0x0000660016047a24 */ /* 0x000fc400078e02ff */
[----:B------:R-:W4:Y:S01]  /*65440*/  LDL.LU R22, [R1+0x508] ;  /* 0x0005080001167983 */ /* 0x000f220000300800 */
[C---:B------:R-:W-:Y:S01]  /*65450*/  ISETP.LT.AND P3, PT, R25.reuse, c[0x0][0x17c], !P0 ;  /* 0x00005f0019007a0c */ /* 0x040fe20004761270 */
[----:B------:R-:W-:Y:S02]  /*65460*/  IMAD R0, R25, c[0x0][0x198], RZ ;  /* 0x0000660019007a24 */ /* 0x000fe400078e02ff */
[----:B------:R-:W4:Y:S04]  /*65470*/  LDL.LU R25, [R1+0x50c] ;  /* 0x00050c0001197983 */ /* 0x000f280000300800 */
[----:B--2---:R1:W-:Y:S02]  /*65480*/  @P4 STG.E [R8.64], R18 ;  /* 0x0000001208004986 */ /* 0x0043e4000c10190c */
[----:B-1----:R-:W-:-:S02]  /*65490*/  LEA R8, P2, R4, R3, 0x2 ;  /* 0x0000000304087211 */ /* 0x002fc400078410ff */
[----:B------:R-:W2:Y:S02]  /*654a0*/  LDL.LU R18, [R1+0x510] ;  /* 0x0005100001127983 */ /* 0x000ea40000300800 */
[----:B------:R-:W-:Y:S02]  /*654b0*/  LEA.HI.X.SX32 R9, R4, R2, 0x2, P2 ;  /* 0x0000000204097211 */ /* 0x000fe400010f16ff */
[C---:B---3--:R-:W-:Y:S01]  /*654c0*/  ISETP.LT.AND P1, PT, R19.reuse, c[0x0][0x17c], !P0 ;  /* 0x00005f0013007a0c */ /* 0x048fe20004721270 */
[----:B------:R-:W-:Y:S02]  /*654d0*/  IMAD R5, R19, c[0x0][0x198], RZ ;  /* 0x0000660013057a24 */ /* 0x000fe400078e02ff */
[----:B------:R-:W3:Y:S01]  /*654e0*/  LDL.LU R19, [R1+0x64] ;  /* 0x0000640001137983 */ /* 0x000ee20000300800 */
[C---:B----4-:R-:W-:Y:S01]  /*654f0*/  ISETP.LT.AND P2, PT, R21.reuse, c[0x0][0x17c], !P0 ;  /* 0x00005f0015007a0c */ /* 0x050fe20004741270 */
[----:B------:R-:W-:Y:S02]  /*65500*/  IMAD R10, R21, c[0x0][0x198], RZ ;  /* 0x00006600150a7a24 */ /* 0x000fe400078e02ff */
[----:B------:R-:W4:Y:S01]  /*65510*/  LDL.LU R21, [R1+0x514] ;  /* 0x0005140001157983 */ /* 0x000f220000300800 */
[----:B------:R-:W-:-:S02]  /*65520*/  LEA R6, P4, R0, R3, 0x2 ;  /* 0x0000000300067211 */ /* 0x000fc400078810ff */
[CC--:B------:R-:W-:Y:S01]  /*65530*/  LEA R4, P6, R5.reuse, R3.reuse, 0x2 ;  /* 0x0000000305047211 */ /* 0x0c0fe200078c10ff */
[----:B------:R1:W-:Y:S01]  /*65540*/  @P5 STG.E [R8.64], R14 ;  /* 0x0000000e08005986 */ /* 0x0003e2000c10190c */
[-C--:B------:R-:W-:Y:S02]  /*65550*/  LEA.HI.X.SX32 R7, R0, R2.reuse, 0x2, P4 ;  /* 0x0000000200077211 */ /* 0x080fe400020f16ff */
[----:B------:R-:W-:Y:S01]  /*65560*/  LEA.HI.X.SX32 R5, R5, R2, 0x2, P6 ;  /* 0x0000000205057211 */ /* 0x000fe200030f16ff */
[----:B------:R-:W4:Y:S01]  /*65570*/  LDL.LU R13, [R1+0x204] ;  /* 0x00020400010d7983 */ /* 0x000f220000300800 */
[----:B-1----:R-:W-:-:S03]  /*65580*/  LEA R8, P4, R10, R3, 0x2 ;  /* 0x000000030a087211 */ /* 0x002fc600078810ff */
[----:B------:R1:W-:Y:S01]  /*65590*/  @P3 STG.E [R6.64], R20 ;  /* 0x0000001406003986 */ /* 0x0003e2000c10190c */
[----:B------:R-:W-:-:S03]  /*655a0*/  LEA.HI.X.SX32 R9, R10, R2, 0x2, P4 ;  /* 0x000000020a097211 */ /* 0x000fc600020f16ff */
[----:B------:R-:W4:Y:S01]  /*655b0*/  LDL.LU R14, [R1+0x244] ;  /* 0x00024400010e7983 */ /* 0x000f220000300800 */
[----:B------:R-:W-:-:S03]  /*655c0*/  IMAD R0, R12, c[0x0][0x198], RZ ;  /* 0x000066000c007a24 */ /* 0x000fc600078e02ff */
[----:B-1----:R-:W4:Y:S01]  /*655d0*/  LDL.LU R20, [R1+0x1f4] ;  /* 0x0001f40001147983 */ /* 0x002f220000300800 */
[----:B------:R-:W-:-:S03]  /*655e0*/  ISETP.LT.AND P5, PT, R12, c[0x0][0x17c], !P0 ;  /* 0x00005f000c007a0c */ /* 0x000fc600047a1270 */
[----:B------:R-:W-:Y:S04]  /*655f0*/  @P1 STG.E [R4.64], R26 ;  /* 0x0000001a04001986 */ /* 0x000fe8000c10190c */
[----:B------:R1:W-:Y:S04]  /*65600*/  @P2 STG.E [R8.64], R23 ;  /* 0x0000001708002986 */ /* 0x0003e8000c10190c */
[----:B-1----:R-:W4:Y:S01]  /*65610*/  LDL.LU R23, [R1+0x518] ;  /* 0x0005180001177983 */ /* 0x002f220000300800 */
[C---:B------:R-:W-:Y:S01]  /*65620*/  ISETP.LT.AND P1, PT, R22.reuse, c[0x0][0x17c], !P0 ;  /* 0x00005f0016007a0c */ /* 0x040fe20004721270 */
[----:B------:R-:W-:-:S02]  /*65630*/  IMAD R9, R22, c[0x0][0x198], RZ ;  /* 0x0000660016097a24 */ /* 0x000fc400078e02ff */
[----:B------:R-:W4:Y:S01]  /*65640*/  LDL.LU R26, [R1+0x51c] ;  /* 0x00051c00011a7983 */ /* 0x000f220000300800 */
[----:B------:R-:W-:-:S03]  /*65650*/  LEA R4, P3, R0, R3, 0x2 ;  /* 0x0000000300047211 */ /* 0x000fc600078610ff */
[----:B------:R-:W4:Y:S01]  /*65660*/  LDL.LU R22, [R1+0x54] ;  /* 0x0000540001167983 */ /* 0x000f220000300800 */
[-C--:B------:R-:W-:Y:S02]  /*65670*/  LEA.HI.X.SX32 R5, R0, R2.reuse, 0x2, P3 ;  /* 0x0000000200057211 */ /* 0x080fe400018f16ff */
[----:B------:R-:W-:Y:S01]  /*65680*/  LEA R8, P4, R9, R3, 0x2 ;  /* 0x0000000309087211 */ /* 0x000fe200078810ff */
[C---:B------:R-:W-:Y:S01]  /*65690*/  IMAD R7, R25.reuse, c[0x0][0x198], RZ ;  /* 0x0000660019077a24 */ /* 0x040fe200078e02ff */
[----:B------:R-:W-:Y:S02]  /*656a0*/  ISETP.LT.AND P2, PT, R25, c[0x0][0x17c], !P0 ;  /* 0x00005f0019007a0c */ /* 0x000fe40004741270 */
[----:B------:R-:W4:Y:S01]  /*656b0*/  LDL.LU R25, [R1+0x520] ;  /* 0x0005200001197983 */ /* 0x000f220000300800 */
[----:B------:R-:W-:Y:S02]  /*656c0*/  LEA.HI.X.SX32 R9, R9, R2, 0x2, P4 ;  /* 0x0000000209097211 */ /* 0x000fe400020f16ff */
[C---:B--2---:R-:W-:Y:S01]  /*656d0*/  ISETP.LT.AND P3, PT, R18.reuse, c[0x0][0x17c], !P0 ;  /* 0x00005f0012007a0c */ /* 0x044fe20004761270 */
[----:B------:R-:W-:-:S02]  /*656e0*/  IMAD R0, R18, c[0x0][0x198], RZ ;  /* 0x0000660012007a24 */ /* 0x000fc400078e02ff */
[----:B------:R-:W2:Y:S04]  /*656f0*/  LDL.LU R18, [R1+0x524] ;  /* 0x0005240001127983 */ /* 0x000ea80000300800 */
[----:B---3--:R1:W-:Y:S04]  /*65700*/  @P5 STG.E [R4.64], R19 ;  /* 0x0000001304005986 */ /* 0x0083e8000c10190c */
[----:B-1----:R-:W3:Y:S01]  /*65710*/  LDL.LU R19, [R1+0x274] ;  /* 0x0002740001137983 */ /* 0x002ee20000300800 */
[C---:B----4-:R-:W-:Y:S01]  /*65720*/  ISETP.LT.AND P4, PT, R21.reuse, c[0x0][0x17c], !P0 ;  /* 0x00005f0015007a0c */ /* 0x050fe20004781270 */
[----:B------:R-:W-:-:S02]  /*65730*/  IMAD R10, R21, c[0x0][0x198], RZ ;  /* 0x00006600150a7a24 */ /* 0x000fc400078e02ff */
[----:B------:R-:W4:Y:S01]  /*65740*/  LDL.LU R21, [R1+0x294] ;  /* 0x0002940001157983 */ /* 0x000f220000300800 */
[CC--:B------:R-:W-:Y:S02]  /*65750*/  LEA R6, P6, R7.reuse, R3.reuse, 0x2 ;  /* 0x0000000307067211 */ /* 0x0c0fe400078c10ff */
[CC--:B------:R-:W-:Y:S01]  /*65760*/  LEA R4, P5, R0.reuse, R3.reuse, 0x2 ;  /* 0x0000000300047211 */ /* 0x0c0fe200078a10ff */
[----:B------:R-:W2:Y:S01]  /*65770*/  LDL.LU R12, [R1+0x528] ;  /* 0x00052800010c7983 */ /* 0x000ea20000300800 */
[-C--:B------:R-:W-:Y:S02]  /*65780*/  LEA.HI.X.SX32 R7, R7, R2.reuse, 0x2, P6 ;  /* 0x0000000207077211 */ /* 0x080fe400030f16ff */
[----:B------:R-:W-:Y:S01]  /*65790*/  LEA.HI.X.SX32 R5, R0, R2, 0x2, P5 ;  /* 0x0000000200057211 */ /* 0x000fe200028f16ff */
[----:B------:R1:W-:Y:S04]  /*657a0*/  @P1 STG.E [R8.64], R13 ;  /* 0x0000000d08001986 */ /* 0x0003e8000c10190c */
[----:B------:R1:W-:Y:S02]  /*657b0*/  @P2 STG.E [R6.64], R14 ;  /* 0x0000000e06002986 */ /* 0x0003e4000c10190c */
[----:B-1----:R-:W-:-:S02]  /*657c0*/  LEA R8, P1, R10, R3, 0x2 ;  /* 0x000000030a087211 */ /* 0x002fc400078210ff */
[----:B------:R1:W-:Y:S04]  /*657d0*/  @P3 STG.E [R4.64], R20 ;  /* 0x0000001404003986 */ /* 0x0003e8000c10190c */
[----:B------:R-:W2:Y:S01]  /*657e0*/  LDL.LU R14, [R1+0x164] ;  /* 0x00016400010e7983 */ /* 0x000ea20000300800 */
[----:B------:R-:W-:-:S03]  /*657f0*/  LEA.HI.X.SX32 R9, R10, R2, 0x2, P1 ;  /* 0x000000020a097211 */ /* 0x000fc600008f16ff */
[----:B-1----:R-:W2:Y:S01]  /*65800*/  LDL.LU R20, [R1+0x44] ;  /* 0x0000440001147983 */ /* 0x002ea20000300800 */
[C---:B------:R-:W-:Y:S01]  /*65810*/  ISETP.LT.AND P5, PT, R23.reuse, c[0x0][0x17c], !P0 ;  /* 0x00005f0017007a0c */ /* 0x040fe200047a1270 */
[----:B------:R-:W-:Y:S02]  /*65820*/  IMAD R4, R23, c[0x0][0x198], RZ ;  /* 0x0000660017047a24 */ /* 0x000fe400078e02ff */
[----:B------:R-:W2:Y:S01]  /*65830*/  LDL.LU R23, [R1+0x52c] ;  /* 0x00052c0001177983 */ /* 0x000ea20000300800 */
[C---:B------:R-:W-:Y:S01]  /*65840*/  IMAD R0, R26.reuse, c[0x0][0x198], RZ ;  /* 0x000066001a007a24 */ /* 0x040fe200078e02ff */
[----:B------:R-:W-:Y:S02]  /*65850*/  ISETP.LT.AND P3, PT, R26, c[0x0][0x17c], !P0 ;  /* 0x00005f001a007a0c */ /* 0x000fe40004761270 */
[----:B------:R1:W-:Y:S02]  /*65860*/  @P4 STG.E [R8.64], R22 ;  /* 0x0000001608004986 */ /* 0x0003e4000c10190c */
[----:B------:R-:W-:-:S04]  /*65870*/  LEA R6, P4, R0, R3, 0x2 ;  /* 0x0000000300067211 */ /* 0x000fc800078810ff */
[-C--:B------:R-:W-:Y:S02]  /*65880*/  LEA.HI.X.SX32 R7, R0, R2.reuse, 0x2, P4 ;  /* 0x0000000200077211 */ /* 0x080fe400020f16ff */
[C---:B-1----:R-:W-:Y:S01]  /*65890*/  LEA R8, P2, R4.reuse, R3, 0x2 ;  /* 0x0000000304087211 */ /* 0x042fe200078410ff */
[----:B------:R-:W2:Y:S03]  /*658a0*/  LDL.LU R22, [R1+0x530] ;  /* 0x0005300001167983 */ /* 0x000ea60000300800 */
[----:B------:R-:W-:Y:S01]  /*658b0*/  LEA.HI.X.SX32 R9, R4, R2, 0x2, P2 ;  /* 0x0000000204097211 */ /* 0x000fe200010f16ff */
[----:B------:R-:W2:Y:S01]  /*658c0*/  LDL.LU R13, [R1+0x534] ;  /* 0x00053400010d7983 */ /* 0x000ea20000300800 */
[C---:B------:R-:W-:Y:S01]  /*658d0*/  ISETP.LT.AND P1, PT, R25.reuse, c[0x0][0x17c], !P0 ;  /* 0x00005f0019007a0c */ /* 0x040fe20004721270 */
[----:B------:R-:W-:Y:S02]  /*658e0*/  IMAD R5, R25, c[0x0][0x198], RZ ;  /* 0x0000660019057a24 */ /* 0x000fe400078e02ff */
[----:B------:R-:W2:Y:S04]  /*658f0*/  LDL.LU R26, [R1+0x2e4] ;  /* 0x0002e400011a7983 */ /* 0x000ea80000300800 */
[----:B------:R-:W2:Y:S04]  /*65900*/  LDL.LU R25, [R1+0x538] ;  /* 0x0005380001197983 */ /* 0x000ea80000300800 */
[----:B---3--:R-:W-:Y:S04]  /*65910*/  @P5 STG.E [R8.64], R19 ;  /* 0x0000001308005986 */ /* 0x008fe8000c10190c */
[----:B----4-:R1:W-:Y:S04]  /*65920*/  @P3 STG.E [R6.64], R21 ;  /* 0x0000001506003986 */ /* 0x0103e8000c10190c */
[----:B-1----:R-:W3:Y:S01]  /*65930*/  LDL.LU R21, [R1+0x2c4] ;  /* 0x0002c40001157983 */ /* 0x002ee20000300800 */
[C---:B--2---:R-:W-:Y:S01]  /*65940*/  IMAD R10, R18.reuse, c[0x0][0x198], RZ ;  /* 0x00006600120a7a24 */ /* 0x044fe200078e02ff */
[----:B------:R-:W-:-:S02]  /*65950*/  ISETP.LT.AND P2, PT, R18, c[0x0][0x17c], !P0 ;  /* 0x00005f0012007a0c */ /* 0x000fc40004741270 */
[CC--:B------:R-:W-:Y:S01]  /*65960*/  LEA R4, P6, R5.reuse, R3.reuse, 0x2 ;  /* 0x0000000305047211 */ /* 0x0c0fe200078c10ff */
[----:B------:R-:W2:Y:S01]  /*65970*/  LDL.LU R18, [R1+0xe4] ;  /* 0x0000e40001127983 */ /* 0x000ea20000300800 */
[C---:B------:R-:W-:Y:S02]  /*65980*/  LEA R8, P4, R10.reuse, R3, 0x2 ;  /* 0x000000030a087211 */ /* 0x040fe400078810ff */
[-C--:B------:R-:W-:Y:S01]  /*65990*/  LEA.HI.X.SX32 R5, R5, R2.reuse, 0x2, P6 ;  /* 0x0000000205057211 */ /* 0x080fe200030f16ff */
[----:B------:R-:W4:Y:S01]  /*659a0*/  LDL.LU R19, [R1+0x34] ;  /* 0x0000340001137983 */ /* 0x000f220000300800 */
[----:B------:R-:W-:Y:S01]  /*659b0*/  LEA.HI.X.SX32 R9, R10, R2, 0x2, P4 ;  /* 0x000000020a097211 */ /* 0x000fe200020f16ff */
[C---:B------:R-:W-:Y:S02]  /*659c0*/  IMAD R0, R12.reuse, c[0x0][0x198], RZ ;  /* 0x000066000c007a24 */ /* 0x040fe400078e02ff */
[----:B------:R-:W-:Y:S01]  /*659d0*/  @P1 STG.E [R4.64], R14 ;  /* 0x0000000e04001986 */ /* 0x000fe2000c10190c */
[----:B------:R-:W-:-:S03]  /*659e0*/  ISETP.LT.AND P5, PT, R12, c[0x0][0x17c], !P0 ;  /* 0x00005f000c007a0c */ /* 0x000fc600047a1270 */
[----:B------:R1:W-:Y:S01]  /*659f0*/  @P2 STG.E [R8.64], R20 ;  /* 0x0000001408002986 */ /* 0x0003e2000c10190c */
[----:B------:R-:W-:-:S03]  /*65a00*/  LEA R6, P3, R0, R3, 0x2 ;  /* 0x0000000300067211 */ /* 0x000fc600078610ff */
[----:B-1----:R-:W4:Y:S04]  /*65a10*/  LDL.LU R20, [R1+0x53c] ;  /* 0x00053c0001147983 */ /* 0x002f280000300800 */
[----:B------:R-:W4:Y:S01]  /*65a20*/  LDL.LU R14, [R1+0x540] ;  /* 0x00054000010e7983 */ /* 0x000f220000300800 */
[C---:B------:R-:W-:Y:S01]  /*65a30*/  ISETP.LT.AND P1, PT, R23.reuse, c[0x0][0x17c], !P0 ;  /* 0x00005f0017007a0c */ /* 0x040fe20004721270 */
[----:B------:R-:W-:Y:S02]  /*65a40*/  IMAD R5, R23, c[0x0][0x198], RZ ;  /* 0x0000660017057a24 */ /* 0x000fe400078e02ff */
[----:B------:R-:W4:Y:S01]  /*65a50*/  LDL.LU R23, [R1+0x2f4] ;  /* 0x0002f40001177983 */ /* 0x000f220000300800 */
[----:B------:R-:W-:Y:S02]  /*65a60*/  LEA.HI.X.SX32 R7, R0, R2, 0x2, P3 ;  /* 0x0000000200077211 */ /* 0x000fe400018f16ff */
[----:B------:R-:W-:-:S04]  /*65a70*/  LEA R4, P4, R5, R3, 0x2 ;  /* 0x0000000305047211 */ /* 0x000fc800078810ff */
[----:B------:R-:W-:Y:S02]  /*65a80*/  LEA.HI.X.SX32 R5, R5, R2, 0x2, P4 ;  /* 0x0000000205057211 */ /* 0x000fe400020f16ff */
[C---:B------:R-:W-:Y:S01]  /*65a90*/  ISETP.LT.AND P2, PT, R22.reuse, c[0x0][0x17c], !P0 ;  /* 0x00005f0016007a0c */ /* 0x040fe20004741270 */
[----:B------:R-:W-:Y:S02]  /*65aa0*/  IMAD R0, R22, c[0x0][0x198], RZ ;  /* 0x0000660016007a24 */ /* 0x000fe400078e02ff */
[----:B------:R-:W4:Y:S04]  /*65ab0*/  LDL.LU R22, [R1+0x544] ;  /* 0x0005440001167983 */ /* 0x000f280000300800 */
[----:B------:R1:W-:Y:S01]  /*65ac0*/  @P5 STG.E [R6.64], R26 ;  /* 0x0000001a06005986 */ /* 0x0003e2000c10190c */
[C---:B------:R-:W-:Y:S01]  /*65ad0*/  ISETP.LT.AND P4, PT, R25.reuse, c[0x0][0x17c], !P0 ;  /* 0x00005f0019007a0c */ /* 0x040fe20004781270 */
[----:B------:R-:W-:-:S02]  /*65ae0*/  IMAD R10, R25, c[0x0][0x198], RZ ;  /* 0x00006600190a7a24 */ /* 0x000fc400078e02ff */
[----:B-1----:R-:W4:Y:S04]  /*65af0*/  LDL.LU R26, [R1+0x548] ;  /* 0x00054800011a7983 */ /* 0x002f280000300800 */
[----:B------:R-:W4:Y:S04]  /*65b00*/  LDL.LU R25, [R1+0x264] ;  /* 0x0002640001197983 */ /* 0x000f280000300800 */
[----:B---3--:R1:W-:Y:S04]  /*65b10*/  @P1 STG.E [R4.64], R21 ;  /* 0x0000001504001986 */ /* 0x0083e8000c10190c */
[----:B-1----:R-:W3:Y:S01]  /*65b20*/  LDL.LU R21, [R1+0xd4] ;  /* 0x0000d40001157983 */ /* 0x002ee20000300800 */
[C---:B------:R-:W-:Y:S01]  /*65b30*/  IMAD R9, R13.reuse, c[0x0][0x198], RZ ;  /* 0x000066000d097a24 */ /* 0x040fe200078e02ff */
[----:B------:R-:W-:-:S02]  /*65b40*/  ISETP.LT.AND P3, PT, R13, c[0x0][0x17c], !P0 ;  /* 0x00005f000d007a0c */ /* 0x000fc40004761270 */
[CC--:B------:R-:W-:Y:S01]  /*65b50*/  LEA R6, P6, R0.reuse, R3.reuse, 0x2 ;  /* 0x0000000300067211 */ /* 0x0c0fe200078c10ff */
[----:B------:R-:W3:Y:S01]  /*65b60*/  LDL.LU R13, [R1+0x54c] ;  /* 0x00054c00010d7983 */ /* 0x000ee20000300800 */
[CC--:B------:R-:W-:Y:S02]  /*65b70*/  LEA R8, P5, R9.reuse, R3.reuse, 0x2 ;  /* 0x0000000309087211 */ /* 0x0c0fe400078a10ff */
[-C--:B------:R-:W-:Y:S02]  /*65b80*/  LEA.HI.X.SX32 R7, R0, R2.reuse, 0x2, P6 ;  /* 0x0000000200077211 */ /* 0x080fe400030f16ff */
[-C--:B------:R-:W-:Y:S02]  /*65b90*/  LEA.HI.X.SX32 R9, R9, R2.reuse, 0x2, P5 ;  /* 0x0000000209097211 */ /* 0x080fe400028f16ff */
[C---:B------:R-:W-:Y:S01]  /*65ba0*/  LEA R4, P1, R10.reuse, R3, 0x2 ;  /* 0x000000030a047211 */ /* 0x040fe200078210ff */
[----:B--2---:R1:W-:Y:S03]  /*65bb0*/  @P2 STG.E [R6.64], R18 ;  /* 0x0000001206002986 */ /* 0x0043e6000c10190c */
[----:B------:R-:W-:Y:S01]  /*65bc0*/  LEA.HI.X.SX32 R5, R10, R2, 0x2, P1 ;  /* 0x000000020a057211 */ /* 0x000fe200008f16ff */
[----:B----4-:R2:W-:Y:S04]  /*65bd0*/  @P3 STG.E [R8.64], R19 ;  /* 0x0000001308003986 */ /* 0x0105e8000c10190c */
[----:B-1----:R-:W4:Y:S04]  /*65be0*/  LDL.LU R18, [R1+0x24] ;  /* 0x0000240001127983 */ /* 0x002f280000300800 */
[----:B--2---:R-:W2:Y:S01]  /*65bf0*/  LDL.LU R19, [R1+0x2d4] ;  /* 0x0002d40001137983 */ /* 0x004ea20000300800 */
[C---:B------:R-:W-:Y:S01]  /*65c00*/  ISETP.LT.AND P5, PT, R20.reuse, c[0x0][0x17c], !P0 ;  /* 0x00005f0014007a0c */ /* 0x040fe200047a1270 */
[----:B------:R-:W-:-:S02]  /*65c10*/  IMAD R7, R20, c[0x0][0x198], RZ ;  /* 0x0000660014077a24 */ /* 0x000fc400078e02ff */
[----:B------:R-:W2:Y:S04]  /*65c20*/  LDL.LU R20, [R1+0x550] ;  /* 0x0005500001147983 */ /* 0x000ea80000300800 */
[----:B------:R1:W-:Y:S01]  /*65c30*/  @P4 STG.E [R4.64], R23 ;  /* 0x0000001704004986 */ /* 0x0003e2000c10190c */
[C---:B------:R-:W-:Y:S01]  /*65c40*/  IMAD R0, R14.reuse, c[0x0][0x198], RZ ;  /* 0x000066000e007a24 */ /* 0x040fe200078e02ff */
[----:B------:R-:W-:Y:S02]  /*65c50*/  ISETP.LT.AND P2, PT, R14, c[0x0][0x17c], !P0 ;  /* 0x00005f000e007a0c */ /* 0x000fe40004741270 */
[----:B-1----:R-:W2:Y:S01]  /*65c60*/  LDL.LU R23, [R1+0x554] ;  /* 0x0005540001177983 */ /* 0x002ea20000300800 */
[-C--:B------:R-:W-:Y:S02]  /*65c70*/  LEA R4, P3, R7, R3.reuse, 0x2 ;  /* 0x0000000307047211 */ /* 0x080fe400078610ff */
[----:B------:R-:W-:Y:S01]  /*65c80*/  LEA R6, P4, R0, R3, 0x2 ;  /* 0x0000000300067211 */ /* 0x000fe200078810ff */
[----:B------:R-:W2:Y:S01]  /*65c90*/  LDL.LU R12, [R1+0x558] ;  /* 0x00055800010c7983 */ /* 0x000ea20000300800 */
[C---:B------:R-:W-:Y:S01]  /*65ca0*/  ISETP.LT.AND P1, PT, R22.reuse, c[0x0][0x17c], !P0 ;  /* 0x00005f0016007a0c */ /* 0x040fe20004721270 */
[----:B------:R-:W-:-:S02]  /*65cb0*/  IMAD R9, R22, c[0x0][0x198], RZ ;  /* 0x0000660016097a24 */ /* 0x000fc400078e02ff */
[----:B------:R-:W2:Y:S01]  /*65cc0*/  LDL.LU R22, [R1+0x254] ;  /* 0x0002540001167983 */ /* 0x000ea20000300800 */
[-C--:B------:R-:W-:Y:S02]  /*65cd0*/  LEA.HI.X.SX32 R5, R7, R2.reuse, 0x2, P3 ;  /* 0x0000000207057211 */ /* 0x080fe400018f16ff */
[----:B------:R-:W-:Y:S01]  /*65ce0*/  LEA.HI.X.SX32 R7, R0, R2, 0x2, P4 ;  /* 0x0000000200077211 */ /* 0x000fe200020f16ff */
[----:B------:R-:W2:Y:S01]  /*65cf0*/  LDL.LU R14, [R1+0x56c] ;  /* 0x00056c00010e7983 */ /* 0x000ea20000300800 */
[C---:B------:R-:W-:Y:S01]  /*65d00*/  ISETP.LT.AND P3, PT, R26.reuse, c[0x0][0x17c], !P0 ;  /* 0x00005f001a007a0c */ /* 0x040fe20004761270 */
[----:B------:R-:W-:Y:S02]  /*65d10*/  IMAD R10, R26, c[0x0][0x198], RZ ;  /* 0x000066001a0a7a24 */ /* 0x000fe400078e02ff */
[----:B------:R-:W2:Y:S04]  /*65d20*/  LDL.LU R26, [R1+0x55c] ;  /* 0x00055c00011a7983 */ /* 0x000ea80000300800 */
[----:B------:R1:W-:Y:S04]  /*65d30*/  @P5 STG.E [R4.64], R25 ;  /* 0x0000001904005986 */ /* 0x0003e8000c10190c */
[----:B-1----:R-:W2:Y:S04]  /*65d40*/  LDL.LU R25, [R1+0xc4] ;  /* 0x0000c40001197983 */ /* 0x002ea80000300800 */
[----:B---3--:R1:W-:Y:S04]  /*65d50*/  @P2 STG.E [R6.64], R21 ;  /* 0x0000001506002986 */ /* 0x0083e8000c10190c */
[----:B-1----:R-:W3:Y:S01]  /*65d60*/  LDL.LU R21, [R1+0x304] ;  /* 0x0003040001157983 */ /* 0x002ee20000300800 */
[----:B------:R-:W-:-:S02]  /*65d70*/  LEA R8, P6, R9, R3, 0x2 ;  /* 0x0000000309087211 */ /* 0x000fc400078c10ff */
[CC--:B------:R-:W-:Y:S02]  /*65d80*/  LEA R4, P4, R10.reuse, R3.reuse, 0x2 ;  /* 0x000000030a047211 */ /* 0x0c0fe400078810ff */
[-C--:B------:R-:W-:Y:S01]  /*65d90*/  LEA.HI.X.SX32 R9, R9, R2.reuse, 0x2, P6 ;  /* 0x0000000209097211 */ /* 0x080fe200030f16ff */
[C---:B------:R-:W-:Y:S01]  /*65da0*/  IMAD R0, R13.reuse, c[0x0][0x198], RZ ;  /* 0x000066000d007a24 */ /* 0x040fe200078e02ff */
[----:B------:R-:W-:Y:S02]  /*65db0*/  LEA.HI.X.SX32 R5, R10, R2, 0x2, P4 ;  /* 0x000000020a057211 */ /* 0x000fe400020f16ff */
[----:B------:R-:W-:Y:S02]  /*65dc0*/  ISETP.LT.AND P2, PT, R13, c[0x0][0x17c], !P0 ;  /* 0x00005f000d007a0c */ /* 0x000fe40004741270 */
[----:B------:R-:W3:Y:S04]  /*65dd0*/  LDL.LU R13, [R1+0x354] ;  /* 0x00035400010d7983 */ /* 0x000ee80000300800 */
[----:B----4-:R1:W-:Y:S01]  /*65de0*/  @P1 STG.E [R8.64], R18 ;  /* 0x0000001208001986 */ /* 0x0103e2000c10190c */
[----:B------:R-:W-:-:S03]  /*65df0*/  LEA R6, P1, R0, R3, 0x2 ;  /* 0x0000000300067211 */ /* 0x000fc600078210ff */
[----:B--2---:R2:W-:Y:S01]  /*65e00*/  @P3 STG.E [R4.64], R19 ;  /* 0x0000001304003986 */ /* 0x0045e2000c10190c */
[----:B------:R-:W-:Y:S02]  /*65e10*/  LEA.HI.X.SX32 R7, R0, R2, 0x2, P1 ;  /* 0x0000000200077211 */ /* 0x000fe400008f16ff */
[C---:B------:R-:W-:Y:S01]  /*65e20*/  ISETP.LT.AND P4, PT, R20.reuse, c[0x0][0x17c], !P0 ;  /* 0x00005f0014007a0c */ /* 0x040fe20004781270 */
[----:B-1----:R-:W4:Y:S04]  /*65e30*/  LDL.LU R18, [R1+0x560] ;  /* 0x0005600001127983 */ /* 0x002f280000300800 */
[----:B--2---:R-:W2:Y:S01]  /*65e40*/  LDL.LU R19, [R1+0x564] ;  /* 0x0005640001137983 */ /* 0x004ea20000300800 */
[----:B------:R-:W-:-:S03]  /*65e50*/  IMAD R5, R20, c[0x0][0x198], RZ ;  /* 0x0000660014057a24 */ /* 0x000fc600078e02ff */
[----:B------:R-:W2:Y:S01]  /*65e60*/  LDL.LU R20, [R1+0x570] ;  /* 0x0005700001147983 */ /* 0x000ea20000300800 */
[C---:B------:R-:W-:Y:S01]  /*65e70*/  ISETP.LT.AND P3, PT, R23.reuse, c[0x0][0x17c], !P0 ;  /* 0x00005f0017007a0c */ /* 0x040fe20004761270 */
[----:B------:R-:W-:Y:S02]  /*65e80*/  IMAD R0, R23, c[0x0][0x198], RZ ;  /* 0x0000660017007a24 */ /* 0x000fe400078e02ff */
[----:B------:R-:W2:Y:S01]  /*65e90*/  LDL.LU R23, [R1+0x364] ;  /* 0x0003640001177983 */ /* 0x000ea20000300800 */
[----:B------:R-:W-:-:S03]  /*65ea0*/  LEA R4, P5, R5, R3, 0x2 ;  /* 0x0000000305047211 */ /* 0x000fc600078a10ff */
[----:B------:R1:W-:Y:S01]  /*65eb0*/  @P2 STG.E [R6.64], R22 ;  /* 0x0000001606002986 */ /* 0x0003e2000c10190c */
[----:B------:R-:W-:Y:S02]  /*65ec0*/  LEA.HI.X.SX32 R5, R5, R2, 0x2, P5 ;  /* 0x0000000205057211 */ /* 0x000fe400028f16ff */
[----:B------:R-:W-:Y:S01]  /*65ed0*/  ISETP.LT.AND P2, PT, R14, c[0x0][0x17c], !P0 ;  /* 0x00005f000e007a0c */ /* 0x000fe20004741270 */
[----:B-1----:R-:W2:Y:S01]  /*65ee0*/  LDL.LU R22, [R1+0x568] ;  /* 0x0005680001167983 */ /* 0x002ea20000300800 */
[----:B------:R-:W-:-:S03]  /*65ef0*/  LEA R6, P6, R0, R3, 0x2 ;  /* 0x0000000300067211 */ /* 0x000fc600078c10ff */
[----:B------:R-:W2:Y:S01]  /*65f00*/  LDL.LU R14, [R1+0x374] ;  /* 0x00037400010e7983 */ /* 0x000ea20000300800 */
[----:B------:R-:W-:Y:S01]  /*65f10*/  LEA.HI.X.SX32 R7, R0, R2, 0x2, P6 ;  /* 0x0000000200077211 */ /* 0x000fe200030f16ff */
[C---:B------:R-:W-:Y:S01]  /*65f20*/  IMAD R0, R26.reuse, c[0x0][0x198], RZ ;  /* 0x000066001a007a24 */ /* 0x040fe200078e02ff */
[----:B------:R-:W-:Y:S02]  /*65f30*/  ISETP.LT.AND P6, PT, R26, c[0x0][0x17c], !P0 ;  /* 0x00005f001a007a0c */ /* 0x000fe400047c1270 */
[----:B------:R-:W2:Y:S04]  /*65f40*/  LDL.LU R26, [R1+0x384] ;  /* 0x00038400011a7983 */ /* 0x000ea80000300800 */
[----:B------:R1:W-:Y:S04]  /*65f50*/  @P4 STG.E [R4.64], R25 ;  /* 0x0000001904004986 */ /* 0x0003e8000c10190c */
[----:B-1----:R-:W2:Y:S04]  /*65f60*/  LDL.LU R25, [R1+0x574] ;  /* 0x0005740001197983 */ /* 0x002ea80000300800 */
[----:B---3--:R1:W-:Y:S04]  /*65f70*/  @P3 STG.E [R6.64], R21 ;  /* 0x0000001506003986 */ /* 0x0083e8000c10190c */
[----:B-1----:R-:W3:Y:S01]  /*65f80*/  LDL.LU R21, [R1+0x578] ;  /* 0x0005780001157983 */ /* 0x002ee20000300800 */
[C---:B------:R-:W-:Y:S01]  /*65f90*/  IMAD R9, R12.reuse, c[0x0][0x198], RZ ;  /* 0x000066000c097a24 */ /* 0x040fe200078e02ff */
[----:B------:R-:W-:-:S04]  /*65fa0*/  ISETP.LT.AND P1, PT, R12, c[0x0][0x17c], !P0 ;  /* 0x00005f000c007a0c */ /* 0x000fc80004721270 */
[CC--:B------:R-:W-:Y:S02]  /*65fb0*/  LEA R8, P5, R9.reuse, R3.reuse, 0x2 ;  /* 0x0000000309087211 */ /* 0x0c0fe400078a10ff */
[C---:B------:R-:W-:Y:S02]  /*65fc0*/  LEA R4, P3, R0.reuse, R3, 0x2 ;  /* 0x0000000300047211 */ /* 0x040fe400078610ff */
[-C--:B------:R-:W-:Y:S02]  /*65fd0*/  LEA.HI.X.SX32 R9, R9, R2.reuse, 0x2, P5 ;  /* 0x0000000209097211 */ /* 0x080fe400028f16ff */
[----:B------:R-:W-:-:S03]  /*65fe0*/  LEA.HI.X.SX32 R5, R0, R2, 0x2, P3 ;  /* 0x0000000200057211 */ /* 0x000fc600018f16ff */
[----:B------:R1:W-:Y:S01]  /*65ff0*/  @P1 STG.E [R8.64], R13 ;  /* 0x0000000d08001986 */ /* 0x0003e2000c10190c */
[C---:B----4-:R-:W-:Y:S01]  /*66000*/  ISETP.LT.AND P5, PT, R18.reuse, c[0x0][0x17c], !P0 ;  /* 0x00005f0012007a0c */ /* 0x050fe200047a1270 */
[----:B------:R-:W-:Y:S02]  /*66010*/  IMAD R6, R18, c[0x0][0x198], RZ ;  /* 0x0000660012067a24 */ /* 0x000fe400078e02ff */
[----:B------:R-:W4:Y:S01]  /*66020*/  LDL.LU R18, [R1+0xf8] ;  /* 0x0000f80001127983 */ /* 0x000f220000300800 */
[C---:B--2---:R-:W-:Y:S01]  /*66030*/  ISETP.LT.AND P1, PT, R19.reuse, c[0x0][0x17c], !P0 ;  /* 0x00005f0013007a0c */ /* 0x044fe20004721270 */
[----:B------:R-:W-:Y:S02]  /*66040*/  IMAD R0, R19, c[0x0][0x198], RZ ;  /* 0x0000660013007a24 */ /* 0x000fe400078e02ff */
[----:B------:R-:W2:Y:S04]  /*66050*/  LDL.LU R19, [R1+0x148] ;  /* 0x0001480001137983 */ /* 0x000ea80000300800 */
[----:B-1----:R-:W2:Y:S04]  /*66060*/  LDL.LU R13, [R1+0x57c] ;  /* 0x00057c00010d7983 */ /* 0x002ea80000300800 */
[----:B------:R1:W-:Y:S01]  /*66070*/  @P6 STG.E [R4.64], R23 ;  /* 0x0000001704006986 */ /* 0x0003e2000c10190c */
[----:B------:R-:W-:-:S02]  /*66080*/  LEA R8, P4, R6, R3, 0x2 ;  /* 0x0000000306087211 */ /* 0x000fc400078810ff */
[----:B------:R-:W-:Y:S02]  /*66090*/  ISETP.LT.AND P3, PT, R20, c[0x0][0x17c], !P0 ;  /* 0x00005f0014007a0c */ /* 0x000fe40004761270 */
[----:B------:R-:W-:Y:S01]  /*660a0*/  LEA.HI.X.SX32 R9, R6, R2, 0x2, P4 ;  /* 0x0000000206097211 */ /* 0x000fe200020f16ff */
[----:B-1----:R-:W2:Y:S01]  /*660b0*/  LDL.LU R23, [R1+0x580] ;  /* 0x0005800001177983 */ /* 0x002ea20000300800 */
[----:B------:R-:W-:-:S03]  /*660c0*/  LEA R4, P6, R0, R3, 0x2 ;  /* 0x0000000300047211 */ /* 0x000fc600078c10ff */
[----:B------:R-:W2:Y:S01]  /*660d0*/  LDL.LU R20, [R1+0x158] ;  /* 0x0001580001147983 */ /* 0x000ea20000300800 */
[C---:B------:R-:W-:Y:S01]  /*660e0*/  ISETP.LT.AND P4, PT, R22.reuse, c[0x0][0x17c], !P0 ;  /* 0x00005f0016007a0c */ /* 0x040fe20004781270 */
[----:B------:R-:W-:Y:S02]  /*660f0*/  IMAD R6, R22, c[0x0][0x198], RZ ;  /* 0x0000660016067a24 */ /* 0x000fe400078e02ff */
[----:B------:R-:W2:Y:S01]  /*66100*/  LDL.LU R22, [R1+0x584] ;  /* 0x0005840001167983 */ /* 0x000ea20000300800 */
[----:B------:R-:W-:-:S03]  /*66110*/  LEA.HI.X.SX32 R5, R0, R2, 0x2, P6 ;  /* 0x0000000200057211 */ /* 0x000fc600030f16ff */
[----:B------:R1:W-:Y:S04]  /*66120*/  @P5 STG.E [R8.64], R14 ;  /* 0x0000000e08005986 */ /* 0x0003e8000c10190c */
[----:B------:R1:W-:Y:S02]  /*66130*/  @P1 STG.E [R4.64], R26 ;  /* 0x0000001a04001986 */ /* 0x0003e4000c10190c */
[C---:B-1----:R-:W-:Y:S02]  /*66140*/  LEA R8, P5, R6.reuse, R3, 0x2 ;  /* 0x0000000306087211 */ /* 0x042fe400078a10ff */
[----:B------:R-:W2:Y:S02]  /*66150*/  LDL.LU R14, [R1+0x78] ;  /* 0x00007800010e7983 */ /* 0x000ea40000300800 */
[----:B------:R-:W-:-:S02]  /*66160*/  LEA.HI.X.SX32 R9, R6, R2, 0x2, P5 ;  /* 0x0000000206097211 */ /* 0x000fc400028f16ff */
[----:B------:R-:W2:Y:S01]  /*66170*/  LDL.LU R26, [R1+0x588] ;  /* 0x00058800011a7983 */ /* 0x000ea20000300800 */
[----:B------:R-:W-:-:S03]  /*66180*/  ISETP.LT.AND P1, PT, R25, c[0x0][0x17c], !P0 ;  /* 0x00005f0019007a0c */ /* 0x000fc60004721270 */
[----:B------:R-:W2:Y:S01]  /*66190*/  LDL.LU R25, [R1+0x178] ;  /* 0x0001780001197983 */ /* 0x000ea20000300800 */
[----:B---3--:R-:W-:-:S03]  /*661a0*/  ISETP.LT.AND P5, PT, R21, c[0x0][0x17c], !P0 ;  /* 0x00005f0015007a0c */ /* 0x008fc600047a1270 */
[----:B------:R-:W3:Y:S01]  /*661b0*/  LDL.LU R21, [R1+0x58c] ;  /* 0x00058c0001157983 */ /* 0x000ee20000300800 */
[----:B------:R-:W-:-:S04]  /*661c0*/  IMAD.MOV.U32 R29, RZ, RZ, c[0x0][0x198] ;  /* 0x00006600ff1d7624 */ /* 0x000fc800078e00ff */
[----:B------:R-:W-:-:S05]  /*661d0*/  IMAD R0, R29, 0x2, R6 ;  /* 0x000000021d007824 */ /* 0x000fca00078e0206 */
[----:B------:R-:W-:Y:S01]  /*661e0*/  LEA R4, P6, R0, R3, 0x2 ;  /* 0x0000000300047211 */ /* 0x000fe200078c10ff */
[----:B------:R-:W-:-:S03]  /*661f0*/  IMAD R6, R29, 0x2, R0 ;  /* 0x000000021d067824 */ /* 0x000fc600078e0200 */
[----:B------:R-:W-:Y:S01]  /*66200*/  LEA.HI.X.SX32 R5, R0, R2, 0x2, P6 ;  /* 0x0000000200057211 */ /* 0x000fe200030f16ff */
[----:B----4-:R1:W-:Y:S04]  /*66210*/  @P4 STG.E [R8.64], R18 ;  /* 0x0000001208004986 */ /* 0x0103e8000c10190c */
[----:B--2---:R2:W-:Y:S01]  /*66220*/  @P2 STG.E [R4.64], R19 ;  /* 0x0000001304002986 */ /* 0x0045e2000c10190c */
[----:B------:R-:W-:-:S03]  /*66230*/  IMAD R0, R29, 0x2, R6 ;  /* 0x000000021d007824 */ /* 0x000fc600078e0206 */
[----:B-1----:R-:W4:Y:S01]  /*66240*/  LDL.LU R18, [R1+0x1d8] ;  /* 0x0001d80001127983 */ /* 0x002f220000300800 */
[----:B------:R-:W-:-:S03]  /*66250*/  LEA R8, P4, R6, R3, 0x2 ;  /* 0x0000000306087211 */ /* 0x000fc600078810ff */
[----:B--2---:R-:W2:Y:S01]  /*66260*/  LDL.LU R19, [R1+0x590] ;  /* 0x0005900001137983 */ /* 0x004ea20000300800 */
[----:B------:R-:W-:Y:S02]  /*66270*/  LEA.HI.X.SX32 R9, R6, R2, 0x2, P4 ;  /* 0x0000000206097211 */ /* 0x000fe400020f16ff */
[----:B------:R-:W-:Y:S02]  /*66280*/  ISETP.LT.AND P2, PT, R13, c[0x0][0x17c], !P0 ;  /* 0x00005f000d007a0c */ /* 0x000fe40004741270 */
[----:B------:R-:W2:Y:S01]  /*66290*/  LDL.LU R13, [R1+0x1e8] ;  /* 0x0001e800010d7983 */ /* 0x000ea20000300800 */
[----:B------:R-:W-:-:S03]  /*662a0*/  ISETP.LT.AND P4, PT, R23, c[0x0][0x17c], !P0 ;  /* 0x00005f0017007a0c */ /* 0x000fc60004781270 */
[----:B------:R-:W2:Y:S01]  /*662b0*/  LDL.LU R23, [R1+0x594] ;  /* 0x0005940001177983 */ /* 0x000ea20000300800 */
[CC--:B------:R-:W-:Y:S01]  /*662c0*/  LEA R4, P6, R0.reuse, R3.reuse, 0x2 ;  /* 0x0000000300047211 */ /* 0x0c0fe200078c10ff */
[----:B------:R-:W-:Y:S02]  /*662d0*/  IMAD R7, R29, 0x2, R0 ;  /* 0x000000021d077824 */ /* 0x000fe400078e0200 */
[----:B------:R1:W-:Y:S01]  /*662e0*/  @P3 STG.E [R8.64], R20 ;  /* 0x0000001408003986 */ /* 0x0003e2000c10190c */
[-C--:B------:R-:W-:Y:S02]  /*662f0*/  LEA.HI.X.SX32 R5, R0, R2.reuse, 0x2, P6 ;  /* 0x0000000200057211 */ /* 0x080fe400030f16ff */
[----:B------:R-:W-:Y:S02]  /*66300*/  LEA R6, P6, R7, R3, 0x2 ;  /* 0x0000000307067211 */ /* 0x000fe400078c10ff */
[----:B------:R-:W-:Y:S01]  /*66310*/  ISETP.LT.AND P3, PT, R22, c[0x0][0x17c], !P0 ;  /* 0x00005f0016007a0c */ /* 0x000fe20004761270 */
[----:B------:R-:W-:Y:S01]  /*66320*/  IMAD R0, R29, 0x2, R7 ;  /* 0x000000021d007824 */ /* 0x000fe200078e0207 */
[----:B-1----:R-:W2:Y:S01]  /*66330*/  LDL.LU R20, [R1+0x68] ;  /* 0x0000680001147983 */ /* 0x002ea20000300800 */
[----:B------:R-:W-:-:S03]  /*66340*/  LEA.HI.X.SX32 R7, R7, R2, 0x2, P6 ;  /* 0x0000000207077211 */ /* 0x000fc600030f16ff */
[----:B------:R-:W2:Y:S04]  /*66350*/  LDL.LU R22, [R1+0x598] ;  /* 0x0005980001167983 */ /* 0x000ea80000300800 */
[----:B------:R1:W-:Y:S01]  /*66360*/  @P1 STG.E [R4.64], R14 ;  /* 0x0000000e04001986 */ /* 0x0003e2000c10190c */
[----:B------:R-:W-:-:S03]  /*66370*/  ISETP.LT.AND P1, PT, R26, c[0x0][0x17c], !P0 ;  /* 0x00005f001a007a0c */ /* 0x000fc60004721270 */
[----:B-1----:R-:W2:Y:S04]  /*66380*/  LDL.LU R14, [R1+0x208] ;  /* 0x00020800010e7983 */ /* 0x002ea80000300800 */
[----:B------:R-:W2:Y:S04]  /*66390*/  LDL.LU R26, [R1+0x59c] ;  /* 0x00059c00011a7983 */ /* 0x000ea80000300800 */
[----:B------:R1:W-:Y:S04]  /*663a0*/  @P5 STG.E [R6.64], R25 ;  /* 0x0000001906005986 */ /* 0x0003e8000c10190c */
[----:B-1----:R-:W2:Y:S01]  /*663b0*/  LDL.LU R25, [R1+0x248] ;  /* 0x0002480001197983 */ /* 0x002ea20000300800 */
[----:B---3--:R-:W-:-:S03]  /*663c0*/  ISETP.LT.AND P5, PT, R21, c[0x0][0x17c], !P0 ;  /* 0x00005f0015007a0c */ /* 0x008fc600047a1270 */
[----:B------:R-:W3:Y:S01]  /*663d0*/  LDL.LU R21, [R1+0x5a0] ;  /* 0x0005a00001157983 */ /* 0x000ee20000300800 */
[----:B------:R-:W-:Y:S01]  /*663e0*/  LEA R4, P6, R0, R3, 0x2 ;  /* 0x0000000300047211 */ /* 0x000fe200078c10ff */
[----:B------:R-:W-:-:S03]  /*663f0*/  IMAD R8, R29, 0x2, R0 ;  /* 0x000000021d087824 */ /* 0x000fc600078e0200 */
[----:B------:R-:W-:Y:S01]  /*66400*/  LEA.HI.X.SX32 R5, R0, R2, 0x2, P6 ;  /* 0x0000000200057211 */ /* 0x000fe200030f16ff */
[----:B------:R-:W-:Y:S01]  /*66410*/  IMAD R0, R29, 0x2, R8 ;  /* 0x000000021d007824 */ /* 0x000fe200078e0208 */
[----:B------:R-:W-:-:S04]  /*66420*/  LEA R6, P6, R8, R3, 0x2 ;  /* 0x0000000308067211 */ /* 0x000fc800078c10ff */
[----:B------:R-:W-:Y:S01]  /*66430*/  LEA.HI.X.SX32 R7, R8, R2, 0x2, P6 ;  /* 0x0000000208077211 */ /* 0x000fe200030f16ff */
[----:B------:R-:W-:Y:S01]  /*66440*/  IMAD R8, R29, 0x2, R0 ;  /* 0x000000021d087824 */ /* 0x000fe200078e0200 */
[----:B----4-:R1:W-:Y:S01]  /*66450*/  @P2 STG.E [R4.64], R18 ;  /* 0x0000001204002986 */ /* 0x0103e2000c10190c */
[----:B--2---:R-:W-:-:S03]  /*66460*/  ISETP.LT.AND P2, PT, R19, c[0x0][0x17c], !P0 ;  /* 0x00005f0013007a0c */ /* 0x004fc60004741270 */
[----:B-1----:R-:W2:Y:S01]  /*66470*/  LDL.LU R18, [R1+0x1f8] ;  /* 0x0001f80001127983 */ /* 0x002ea20000300800 */
[----:B------:R-:W-:-:S03]  /*66480*/  LEA R4, P6, R0, R3, 0x2 ;  /* 0x0000000300047211 */ /* 0x000fc600078c10ff */
[----:B------:R-:W4:Y:S01]  /*66490*/  LDL.LU R19, [R1+0x5a4] ;  /* 0x0005a40001137983 */ /* 0x000f220000300800 */
[----:B------:R-:W-:-:S03]  /*664a0*/  LEA.HI.X.SX32 R5, R0, R2, 0x2, P6 ;  /* 0x0000000200057211 */ /* 0x000fc600030f16ff */
[----:B------:R1:W-:Y:S01]  /*664b0*/  @P4 STG.E [R6.64], R13 ;  /* 0x0000000d06004986 */ /* 0x0003e2000c10190c */
[----:B------:R-:W-:Y:S01]  /*664c0*/  ISETP.LT.AND P4, PT, R23, c[0x0][0x17c], !P0 ;  /* 0x00005f0017007a0c */ /* 0x000fe20004781270 */
[----:B------:R-:W-:Y:S02]  /*664d0*/  IMAD R0, R29, 0x2, R8 ;  /* 0x000000021d007824 */ /* 0x000fe400078e0208 */
[----:B-1----:R-:W4:Y:S01]  /*664e0*/  LDL.LU R13, [R1+0x58] ;  /* 0x00005800010d7983 */ /* 0x002f220000300800 */
[----:B------:R-:W-:-:S03]  /*664f0*/  LEA R6, P6, R8, R3, 0x2 ;  /* 0x0000000308067211 */ /* 0x000fc600078c10ff */
[----:B------:R-:W4:Y:S01]  /*66500*/  LDL.LU R23, [R1+0x5a8] ;  /* 0x0005a80001177983 */ /* 0x000f220000300800 */
[----:B------:R-:W-:-:S03]  /*66510*/  LEA.HI.X.SX32 R7, R8, R2, 0x2, P6 ;  /* 0x0000000208077211 */ /* 0x000fc600030f16ff */
[----:B------:R1:W-:Y:S01]  /*66520*/  @P3 STG.E [R4.64], R20 ;  /* 0x0000001404003986 */ /* 0x0003e2000c10190c */
[----:B------:R-:W-:-:S03]  /*66530*/  ISETP.LT.AND P3, PT, R22, c[0x0][0x17c], !P0 ;  /* 0x00005f0016007a0c */ /* 0x000fc60004761270 */
[----:B-1----:R-:W4:Y:S01]  /*66540*/  LDL.LU R20, [R1+0x278] ;  /* 0x0002780001147983 */ /* 0x002f220000300800 */
[----:B------:R-:W-:-:S03]  /*66550*/  LEA R4, P6, R0, R3, 0x2 ;  /* 0x0000000300047211 */ /* 0x000fc600078c10ff */
[----:B------:R-:W4:Y:S01]  /*66560*/  LDL.LU R22, [R1+0x5ac] ;  /* 0x0005ac0001167983 */ /* 0x000f220000300800 */
[----:B------:R-:W-:-:S03]  /*66570*/  LEA.HI.X.SX32 R5, R0, R2, 0x2, P6 ;  /* 0x0000000200057211 */ /* 0x000fc600030f16ff */
[----:B------:R1:W-:Y:S01]  /*66580*/  @P1 STG.E [R6.64], R14 ;  /* 0x0000000e06001986 */ /* 0x0003e2000c10190c */
[----:B------:R-:W-:-:S03]  /*66590*/  ISETP.LT.AND P1, PT, R26, c[0x0][0x17c], !P0 ;  /* 0x00005f001a007a0c */ /* 0x000fc60004721270 */
[----:B------:R1:W-:Y:S04]  /*665a0*/  @P5 STG.E [R4.64], R25 ;  /* 0x0000001904005986 */ /* 0x0003e8000c10190c */
[----:B-1----:R-:W4:Y:S04]  /*665b0*/  LDL.LU R14, [R1+0x298] ;  /* 0x00029800010e7983 */ /* 0x002f280000300800 */
[----:B------:R-:W4:Y:S04]  /*665c0*/  LDL.LU R26, [R1+0x5b0] ;  /* 0x0005b000011a7983 */ /* 0x000f280000300800 */
[----:B------:R-:W4:Y:S01]  /*665d0*/  LDL.LU R25, [R1+0x168] ;  /* 0x0001680001197983 */ /* 0x000f220000300800 */
[----:B---3--:R-:W-:-:S03]  /*665e0*/  ISETP.LT.AND P5, PT, R21, c[0x0][0x17c], !P0 ;  /* 0x00005f0015007a0c */ /* 0x008fc600047a1270 */
[----:B------:R-:W3:Y:S01]  /*665f0*/  LDL.LU R21, [R1+0x5b4] ;  /* 0x0005b40001157983 */ /* 0x000ee20000300800 */
[----:B------:R-:W-:-:S04]  /*66600*/  IMAD R8, R29, 0x2, R0 ;  /* 0x000000021d087824 */ /* 0x000fc800078e0200 */
[----:B------:R-:W-:Y:S01]  /*66610*/  IMAD R0, R29, 0x2, R8 ;  /* 0x000000021d007824 */ /* 0x000fe200078e0208 */
[----:B------:R-:W-:-:S04]  /*66620*/  LEA R6, P6, R8, R3, 0x2 ;  /* 0x0000000308067211 */ /* 0x000fc800078c10ff */
[----:B------:R-:W-:Y:S01]  /*66630*/  LEA.HI.X.SX32 R7, R8, R2, 0x2, P6 ;  /* 0x0000000208077211 */ /* 0x000fe200030f16ff */
[----:B------:R-:W-:Y:S01]  /*66640*/  IMAD R8, R29, 0x2, R0 ;  /* 0x000000021d087824 */ /* 0x000fe200078e0200 */
[----:B------:R-:W-:-:S04]  /*66650*/  LEA R4, P6, R0, R3, 0x2 ;  /* 0x0000000300047211 */ /* 0x000fc800078c10ff */
[----:B------:R-:W-:Y:S01]  /*66660*/  LEA.HI.X.SX32 R5, R0, R2, 0x2, P6 ;  /* 0x0000000200057211 */ /* 0x000fe200030f16ff */
[----:B------:R-:W-:Y:S01]  /*66670*/  IMAD R0, R29, 0x2, R8 ;  /* 0x000000021d007824 */ /* 0x000fe200078e0208 */
[----:B--2---:R1:W-:Y:S01]  /*66680*/  @P2 STG.E [R6.64], R18 ;  /* 0x0000001206002986 */ /* 0x0043e2000c10190c */
[----:B----4-:R-:W-:-:S03]  /*66690*/  ISETP.LT.AND P2, PT, R19, c[0x0][0x17c], !P0 ;  /* 0x00005f0013007a0c */ /* 0x010fc60004741270 */
        /* <DEDUP_REMOVED lines=110> */
[----:B------:R-:W-:-:S03]  /*66d80*/  ISETP.LT.AND P4, PT, R23, c[0x0][0x17c], !P0 ;  /* 0x00005f0017007a0c */ /* 0x000fc60004781270 */
[----:B------:R-:W4:Y:S01]  /*66d90*/  LDL.LU R23, [R1+0x5f8] ;  /* 0x0005f80001177983 */ /* 0x000f220000300800 */
[----:B------:R-:W-:Y:S01]  /*66da0*/  IMAD R0, R29, 0x2, R8 ;  /* 0x000000021d007824 */ /* 0x000fe200078e0208 */
[----:B-1----:R-:W-:-:S04]  /*66db0*/  LEA R6, P6, R8, R3, 0x2 ;  /* 0x0000000308067211 */ /* 0x002fc800078c10ff */
[----:B------:R-:W-:Y:S01]  /*66dc0*/  LEA.HI.X.SX32 R7, R8, R2, 0x2, P6 ;  /* 0x0000000208077211 */ /* 0x000fe200030f16ff */
[----:B------:R1:W-:Y:S01]  /*66dd0*/  @P3 STG.E [R4.64], R20 ;  /* 0x0000001404003986 */ /* 0x0003e2000c10190c */
[----:B------:R-:W-:-:S03]  /*66de0*/  ISETP.LT.AND P3, PT, R22, c[0x0][0x17c], !P0 ;  /* 0x00005f0016007a0c */ /* 0x000fc60004761270 */
[----:B-1----:R-:W4:Y:S01]  /*66df0*/  LDL.LU R20, [R1+0xfc] ;  /* 0x0000fc0001147983 */ /* 0x002f220000300800 */
[----:B------:R-:W-:-:S03]  /*66e00*/  LEA R4, P6, R0, R3, 0x2 ;  /* 0x0000000300047211 */ /* 0x000fc600078c10ff */
[----:B------:R-:W4:Y:S01]  /*66e10*/  LDL.LU R22, [R1+0x5fc] ;  /* 0x0005fc0001167983 */ /* 0x000f220000300800 */
[----:B------:R-:W-:-:S03]  /*66e20*/  LEA.HI.X.SX32 R5, R0, R2, 0x2, P6 ;  /* 0x0000000200057211 */ /* 0x000fc600030f16ff */
[----:B------:R-:W4:Y:S04]  /*66e30*/  LDL.LU R13, [R1+0x14c] ;  /* 0x00014c00010d7983 */ /* 0x000f280000300800 */
[----:B------:R1:W-:Y:S01]  /*66e40*/  @P1 STG.E [R6.64], R14 ;  /* 0x0000000e06001986 */ /* 0x0003e2000c10190c */
[----:B------:R-:W-:-:S03]  /*66e50*/  ISETP.LT.AND P1, PT, R26, c[0x0][0x17c], !P0 ;  /* 0x00005f001a007a0c */ /* 0x000fc60004721270 */
[----:B------:R3:W-:Y:S04]  /*66e60*/  @P5 STG.E [R4.64], R25 ;  /* 0x0000001904005986 */ /* 0x0007e8000c10190c */
[----:B-1----:R-:W4:Y:S04]  /*66e70*/  LDL.LU R14, [R1+0x600] ;  /* 0x00060000010e7983 */ /* 0x002f280000300800 */
[----:B------:R-:W4:Y:S01]  /*66e80*/  LDL.LU R26, [R1+0x15c] ;  /* 0x00015c00011a7983 */ /* 0x000f220000300800 */
[----:B---3--:R-:W-:-:S03]  /*66e90*/  ISETP.LT.AND P5, PT, R21, c[0x0][0x17c], !P0 ;  /* 0x00005f0015007a0c */ /* 0x008fc600047a1270 */
[----:B------:R-:W3:Y:S01]  /*66ea0*/  LDL.LU R21, [R1+0x604] ;  /* 0x0006040001157983 */ /* 0x000ee20000300800 */
[----:B------:R-:W-:-:S03]  /*66eb0*/  IMAD R8, R29, 0x2, R0 ;  /* 0x000000021d087824 */ /* 0x000fc600078e0200 */
[----:B------:R-:W3:Y:S01]  /*66ec0*/  LDL.LU R25, [R1+0x7c] ;  /* 0x00007c0001197983 */ /* 0x000ee20000300800 */
[----:B------:R-:W-:Y:S01]  /*66ed0*/  IMAD R0, R29, 0x2, R8 ;  /* 0x000000021d007824 */ /* 0x000fe200078e0208 */
[----:B------:R-:W-:-:S04]  /*66ee0*/  LEA R6, P6, R8, R3, 0x2 ;  /* 0x0000000308067211 */ /* 0x000fc800078c10ff */
[----:B------:R-:W-:Y:S02]  /*66ef0*/  LEA.HI.X.SX32 R7, R8, R2, 0x2, P6 ;  /* 0x0000000208077211 */ /* 0x000fe400030f16ff */
[----:B------:R-:W-:Y:S01]  /*66f00*/  LEA R4, P6, R0, R3, 0x2 ;  /* 0x0000000300047211 */ /* 0x000fe200078c10ff */
[----:B------:R-:W-:-:S03]  /*66f10*/  IMAD R8, R29, 0x2, R0 ;  /* 0x000000021d087824 */ /* 0x000fc600078e0200 */
[----:B------:R-:W-:Y:S01]  /*66f20*/  LEA.HI.X.SX32 R5, R0, R2, 0x2, P6 ;  /* 0x0000000200057211 */ /* 0x000fe200030f16ff */
[----:B------:R-:W-:Y:S01]  /*66f30*/  IMAD R0, R29, 0x2, R8 ;  /* 0x000000021d007824 */ /* 0x000fe200078e0208 */
[----:B--2---:R1:W-:Y:S01]  /*66f40*/  @P2 STG.E [R6.64], R18 ;  /* 0x0000001206002986 */ /* 0x0043e2000c10190c */
[----:B----4-:R-:W-:-:S03]  /*66f50*/  ISETP.LT.AND P2, PT, R19, c[0x0][0x17c], !P0 ;  /* 0x00005f0013007a0c */ /* 0x010fc60004741270 */
[----:B------:R-:W2:Y:S04]  /*66f60*/  LDL.LU R19, [R1+0x608] ;  /* 0x0006080001137983 */ /* 0x000ea80000300800 */
[----:B------:R4:W-:Y:S01]  /*66f70*/  @P4 STG.E [R4.64], R24 ;  /* 0x0000001804004986 */ /* 0x0009e2000c10190c */
[CC--:B-1----:R-:W-:Y:S02]  /*66f80*/  LEA R6, P6, R8.reuse, R3.reuse, 0x2 ;  /* 0x0000000308067211 */ /* 0x0c2fe400078c10ff */
[----:B------:R-:W-:Y:S02]  /*66f90*/  ISETP.LT.AND P4, PT, R23, c[0x0][0x17c], !P0 ;  /* 0x00005f0017007a0c */ /* 0x000fe40004781270 */
[----:B------:R-:W-:Y:S01]  /*66fa0*/  LEA.HI.X.SX32 R7, R8, R2, 0x2, P6 ;  /* 0x0000000208077211 */ /* 0x000fe200030f16ff */
[----:B------:R-:W-:Y:S01]  /*66fb0*/  IMAD R8, R29, 0x2, R0 ;  /* 0x000000021d087824 */ /* 0x000fe200078e0200 */
[----:B----4-:R-:W4:Y:S01]  /*66fc0*/  LDL.LU R24, [R1+0xf6c] ;  /* 0x000f6c0001187983 */ /* 0x010f220000300800 */
[----:B------:R-:W-:-:S03]  /*66fd0*/  LEA R4, P6, R0, R3, 0x2 ;  /* 0x0000000300047211 */ /* 0x000fc600078c10ff */
[----:B------:R-:W4:Y:S04]  /*66fe0*/  LDL.LU R18, [R1+0x17c] ;  /* 0x00017c0001127983 */ /* 0x000f280000300800 */
[----:B------:R-:W4:Y:S01]  /*66ff0*/  LDL.LU R23, [R1+0x60c] ;  /* 0x00060c0001177983 */ /* 0x000f220000300800 */
[----:B------:R-:W-:-:S03]  /*67000*/  LEA.HI.X.SX32 R5, R0, R2, 0x2, P6 ;  /* 0x0000000200057211 */ /* 0x000fc600030f16ff */
[----:B------:R1:W-:Y:S01]  /*67010*/  @P3 STG.E [R6.64], R20 ;  /* 0x0000001406003986 */ /* 0x0003e2000c10190c */
[----:B------:R-:W-:-:S03]  /*67020*/  ISETP.LT.AND P3, PT, R22, c[0x0][0x17c], !P0 ;  /* 0x00005f0016007a0c */ /* 0x000fc60004761270 */
[----:B------:R1:W-:Y:S04]  /*67030*/  @P1 STG.E [R4.64], R13 ;  /* 0x0000000d04001986 */ /* 0x0003e8000c10190c */
[----:B-1----:R-:W4:Y:S01]  /*67040*/  LDL.LU R20, [R1+0x1dc] ;  /* 0x0001dc0001147983 */ /* 0x002f220000300800 */
[----:B------:R-:W-:-:S03]  /*67050*/  LEA R6, P6, R8, R3, 0x2 ;  /* 0x0000000308067211 */ /* 0x000fc600078c10ff */
[----:B------:R-:W4:Y:S01]  /*67060*/  LDL.LU R22, [R1+0x610] ;  /* 0x0006100001167983 */ /* 0x000f220000300800 */
[----:B------:R-:W-:-:S03]  /*67070*/  LEA.HI.X.SX32 R7, R8, R2, 0x2, P6 ;  /* 0x0000000208077211 */ /* 0x000fc600030f16ff */
[----:B------:R-:W4:Y:S01]  /*67080*/  LDL.LU R13, [R1+0x1ec] ;  /* 0x0001ec00010d7983 */ /* 0x000f220000300800 */
[----:B------:R-:W-:-:S03]  /*67090*/  ISETP.LT.AND P1, PT, R14, c[0x0][0x17c], !P0 ;  /* 0x00005f000e007a0c */ /* 0x000fc60004721270 */
[----:B------:R-:W4:Y:S04]  /*670a0*/  LDL.LU R14, [R1+0x614] ;  /* 0x00061400010e7983 */ /* 0x000f280000300800 */
[----:B------:R1:W-:Y:S04]  /*670b0*/  @P5 STG.E [R6.64], R26 ;  /* 0x0000001a06005986 */ /* 0x0003e8000c10190c */
[----:B-1----:R-:W4:Y:S01]  /*670c0*/  LDL.LU R26, [R1+0x6c] ;  /* 0x00006c00011a7983 */ /* 0x002f220000300800 */
[----:B---3--:R-:W-:-:S03]  /*670d0*/  ISETP.LT.AND P5, PT, R21, c[0x0][0x17c], !P0 ;  /* 0x00005f0015007a0c */ /* 0x008fc600047a1270 */
[----:B------:R-:W3:Y:S01]  /*670e0*/  LDL.LU R21, [R1+0x618] ;  /* 0x0006180001157983 */ /* 0x000ee20000300800 */
[----:B------:R-:W-:-:S04]  /*670f0*/  IMAD R0, R29, 0x2, R8 ;  /* 0x000000021d007824 */ /* 0x000fc800078e0208 */
[----:B------:R-:W-:Y:S01]  /*67100*/  IMAD R8, R29, 0x2, R0 ;  /* 0x000000021d087824 */ /* 0x000fe200078e0200 */
[----:B------:R-:W-:-:S04]  /*67110*/  LEA R4, P6, R0, R3, 0x2 ;  /* 0x0000000300047211 */ /* 0x000fc800078c10ff */
[----:B------:R-:W-:Y:S01]  /*67120*/  LEA.HI.X.SX32 R5, R0, R2, 0x2, P6 ;  /* 0x0000000200057211 */ /* 0x000fe200030f16ff */
[----:B------:R-:W-:Y:S01]  /*67130*/  IMAD R0, R29, 0x2, R8 ;  /* 0x000000021d007824 */ /* 0x000fe200078e0208 */
[----:B------:R-:W-:-:S03]  /*67140*/  LEA R6, P6, R8, R3, 0x2 ;  /* 0x0000000308067211 */ /* 0x000fc600078c10ff */
[----:B------:R1:W-:Y:S01]  /*67150*/  @P2 STG.E [R4.64], R25 ;  /* 0x0000001904002986 */ /* 0x0003e2000c10190c */
[----:B------:R-:W-:Y:S01]  /*67160*/  LEA.HI.X.SX32 R7, R8, R2, 0x2, P6 ;  /* 0x0000000208077211 */ /* 0x000fe200030f16ff */
[----:B------:R-:W-:Y:S02]  /*67170*/  IMAD R8, R29, 0x2, R0 ;  /* 0x000000021d087824 */ /* 0x000fe400078e0200 */
[----:B-1----:R-:W3:Y:S01]  /*67180*/  LDL.LU R25, [R1+0x20c] ;  /* 0x00020c0001197983 */ /* 0x002ee20000300800 */
[----:B------:R-:W-:-:S04]  /*67190*/  LEA R4, P6, R0, R3, 0x2 ;  /* 0x0000000300047211 */ /* 0x000fc800078c10ff */
[----:B------:R-:W-:Y:S01]  /*671a0*/  LEA.HI.X.SX32 R5, R0, R2, 0x2, P6 ;  /* 0x0000000200057211 */ /* 0x000fe200030f16ff */
[----:B------:R-:W-:Y:S01]  /*671b0*/  IMAD R0, R29, 0x2, R8 ;  /* 0x000000021d007824 */ /* 0x000fe200078e0208 */
[----:B--2---:R-:W-:Y:S02]  /*671c0*/  ISETP.LT.AND P2, PT, R19, c[0x0][0x17c], !P0 ;  /* 0x00005f0013007a0c */ /* 0x004fe40004741270 */
[----:B------:R-:W2:Y:S04]  /*671d0*/  LDL.LU R19, [R1+0x61c] ;  /* 0x00061c0001137983 */ /* 0x000ea80000300800 */
[----:B----4-:R1:W-:Y:S01]  /*671e0*/  @P4 STG.E [R6.64], R18 ;  /* 0x0000001206004986 */ /* 0x0103e2000c10190c */
        /* <DEDUP_REMOVED lines=27> */
[----:B------:R1:W-:Y:S02]  /*673a0*/  @P2 STG.E [R6.64], R25 ;  /* 0x0000001906002986 */ /* 0x0003e4000c10190c */
[----:B-1----:R-:W-:-:S04]  /*673b0*/  LEA R6, P6, R8, R3, 0x2 ;  /* 0x0000000308067211 */ /* 0x002fc800078c10ff */
[----:B------:R-:W-:Y:S01]  /*673c0*/  LEA.HI.X.SX32 R7, R8, R2, 0x2, P6 ;  /* 0x0000000208077211 */ /* 0x000fe200030f16ff */
[----:B------:R-:W-:Y:S01]  /*673d0*/  IMAD R8, R29, 0x2, R0 ;  /* 0x000000021d087824 */ /* 0x000fe200078e0200 */
[----:B--2---:R-:W-:Y:S02]  /*673e0*/  ISETP.LT.AND P2, PT, R19, c[0x0][0x17c], !P0 ;  /* 0x00005f0013007a0c */ /* 0x004fe40004741270 */
[----:B------:R-:W2:Y:S04]  /*673f0*/  LDL.LU R19, [R1+0x29c] ;  /* 0x00029c0001137983 */ /* 0x000ea80000300800 */
        /* <DEDUP_REMOVED lines=17> */
[----:B------:R1:W-:Y:S01]  /*67510*/  @P5 STG.E [R6.64], R26 ;  /* 0x0000001a06005986 */ /* 0x0003e2000c10190c */
[----:B---3--:R-:W-:-:S03]  /*67520*/  ISETP.LT.AND P5, PT, R21, c[0x0][0x17c], !P0 ;  /* 0x00005f0015007a0c */ /* 0x008fc600047a1270 */
[----:B------:R-:W3:Y:S01]  /*67530*/  LDL.LU R21, [R1+0x2cc] ;  /* 0x0002cc0001157983 */ /* 0x000ee20000300800 */
[----:B------:R-:W-:-:S04]  /*67540*/  IMAD R0, R29, 0x2, R8 ;  /* 0x000000021d007824 */ /* 0x000fc800078e0208 */
[----:B------:R-:W-:Y:S01]  /*67550*/  IMAD R8, R29, 0x2, R0 ;  /* 0x000000021d087824 */ /* 0x000fe200078e0200 */
[----:B------:R-:W-:-:S04]  /*67560*/  LEA R4, P6, R0, R3, 0x2 ;  /* 0x0000000300047211 */ /* 0x000fc800078c10ff */
[----:B------:R-:W-:Y:S01]  /*67570*/  LEA.HI.X.SX32 R5, R0, R2, 0x2, P6 ;  /* 0x0000000200057211 */ /* 0x000fe200030f16ff */
[----:B------:R-:W-:Y:S01]  /*67580*/  IMAD R0, R29, 0x2, R8 ;  /* 0x000000021d007824 */ /* 0x000fe200078e0208 */
[----:B-1----:R-:W-:-:S04]  /*67590*/  LEA R6, P6, R8, R3, 0x2 ;  /* 0x0000000308067211 */ /* 0x002fc800078c10ff */
[----:B------:R-:W-:Y:S01]  /*675a0*/  LEA.HI.X.SX32 R7, R8, R2, 0x2, P6 ;  /* 0x0000000208077211 */ /* 0x000fe200030f16ff */
[----:B------:R-:W-:Y:S01]  /*675b0*/  IMAD R8, R29, 0x2, R0 ;  /* 0x000000021d087824 */ /* 0x000fe200078e0200 */
[----:B--2---:R1:W-:Y:S01]  /*675c0*/  @P2 STG.E [R4.64], R19 ;  /* 0x0000001304002986 */ /* 0x0043e2000c10190c */
[----:B------:R-:W-:-:S03]  /*675d0*/  ISETP.LT.AND P2, PT, R25, c[0x0][0x17c], !P0 ;  /* 0x00005f0019007a0c */ /* 0x000fc60004741270 */
[----:B-1----:R-:W2:Y:S01]  /*675e0*/  LDL.LU R19, [R1+0x640] ;  /* 0x0006400001137983 */ /* 0x002ea20000300800 */
[----:B------:R-:W-:-:S03]  /*675f0*/  LEA R4, P6, R0, R3, 0x2 ;  /* 0x0000000300047211 */ /* 0x000fc600078c10ff */
[----:B------:R-:W2:Y:S01]  /*67600*/  LDL.LU R26, [R1+0xec] ;  /* 0x0000ec00011a7983 */ /* 0x000ea20000300800 */
[----:B------:R-:W-:-:S03]  /*67610*/  LEA.HI.X.SX32 R5, R0, R2, 0x2, P6 ;  /* 0x0000000200057211 */ /* 0x000fc600030f16ff */
[----:B------:R-:W2:Y:S01]  /*67620*/  LDL.LU R25, [R1+0x644] ;  /* 0x0006440001197983 */ /* 0x000ea20000300800 */
[----:B------:R-:W-:-:S03]  /*67630*/  IMAD R0, R29, 0x2, R8 ;  /* 0x000000021d007824 */ /* 0x000fc600078e0208 */
[----:B----4-:R1:W-:Y:S01]  /*67640*/  @P4 STG.E [R6.64], R18 ;  /* 0x0000001206004986 */ /* 0x0103e2000c10190c */
[----:B------:R-:W-:-:S03]  /*67650*/  ISETP.LT.AND P4, PT, R23, c[0x0][0x17c], !P0 ;  /* 0x00005f0017007a0c */ /* 0x000fc60004781270 */
[----:B------:R-:W4:Y:S01]  /*67660*/  LDL.LU R23, [R1+0x3c] ;  /* 0x00003c0001177983 */ /* 0x000f220000300800 */
[----:B-1----:R-:W-:-:S03]  /*67670*/  LEA R6, P6, R8, R3, 0x2 ;  /* 0x0000000308067211 */ /* 0x002fc600078c10ff */
        /* <DEDUP_REMOVED lines=12> */
[----:B---3--:R1:W-:Y:S04]  /*67740*/  @P5 STG.E [R4.64], R21 ;  /* 0x0000001504005986 */ /* 0x0083e8000c10190c */
[----:B-1----:R-:W3:Y:S01]  /*67750*/  LDL.LU R21, [R1+0xdc] ;  /* 0x0000dc0001157983 */ /* 0x002ee20000300800 */
[----:B------:R-:W-:-:S04]  /*67760*/  IMAD R8, R29, 0x2, R0 ;  /* 0x000000021d087824 */ /* 0x000fc800078e0200 */
[----:B------:R-:W-:Y:S01]  /*67770*/  IMAD R0, R29, 0x2, R8 ;  /* 0x000000021d007824 */ /* 0x000fe200078e0208 */
[----:B------:R-:W-:-:S04]  /*67780*/  LEA R6, P6, R8, R3, 0x2 ;  /* 0x0000000308067211 */ /* 0x000fc800078c10ff */
[----:B------:R-:W-:Y:S01]  /*67790*/  LEA.HI.X.SX32 R7, R8, R2, 0x2, P6 ;  /* 0x0000000208077211 */ /* 0x000fe200030f16ff */
[----:B------:R-:W-:Y:S01]  /*677a0*/  IMAD R8, R29, 0x2, R0 ;  /* 0x000000021d087824 */ /* 0x000fe200078e0200 */
[----:B------:R-:W-:-:S04]  /*677b0*/  LEA R4, P6, R0, R3, 0x2 ;  /* 0x0000000300047211 */ /* 0x000fc800078c10ff */
[-C--:B------:R-:W-:Y:S01]  /*677c0*/  LEA.HI.X.SX32 R5, R0, R2.reuse, 0x2, P6 ;  /* 0x0000000200057211 */ /* 0x080fe200030f16ff */
[----:B------:R-:W-:Y:S01]  /*677d0*/  IMAD R0, R29, 0x2, R8 ;  /* 0x000000021d007824 */ /* 0x000fe200078e0208 */
[----:B--2---:R1:W-:Y:S01]  /*677e0*/  @P2 STG.E [R6.64], R26 ;  /* 0x0000001a06002986 */ /* 0x0043e2000c10190c */
[----:B------:R-:W-:Y:S02]  /*677f0*/  ISETP.LT.AND P5, PT, R19, c[0x0][0x17c], !P0 ;  /* 0x00005f0013007a0c */ /* 0x000fe400047a1270 */
[CC--:B-1----:R-:W-:Y:S01]  /*67800*/  LEA R6, P6, R8.reuse, R3.reuse, 0x2 ;  /* 0x0000000308067211 */ /* 0x0c2fe200078c10ff */
[----:B------:R-:W2:Y:S03]  /*67810*/  LDL.LU R19, [R1+0x654] ;  /* 0x0006540001137983 */ /* 0x000ea60000300800 */
[----:B------:R-:W-:Y:S01]  /*67820*/  LEA.HI.X.SX32 R7, R8, R2, 0x2, P6 ;  /* 0x0000000208077211 */ /* 0x000fe200030f16ff */
[----:B------:R-:W-:Y:S01]  /*67830*/  IMAD R8, R29, 0x2, R0 ;  /* 0x000000021d087824 */ /* 0x000fe200078e0200 */
[----:B------:R-:W-:Y:S01]  /*67840*/  ISETP.LT.AND P2, PT, R25, c[0x0][0x17c], !P0 ;  /* 0x00005f0019007a0c */ /* 0x000fe20004741270 */
[----:B------:R-:W2:Y:S04]  /*67850*/  LDL.LU R26, [R1+0x658] ;  /* 0x00065800011a7983 */ /* 0x000ea80000300800 */
[----:B----4-:R1:W-:Y:S02]  /*67860*/  @P4 STG.E [R4.64], R23 ;  /* 0x0000001704004986 */ /* 0x0103e4000c10190c */
[----:B-1----:R-:W-:-:S02]  /*67870*/  LEA R4, P6, R0, R3, 0x2 ;  /* 0x0000000300047211 */ /* 0x002fc400078c10ff */
[----:B------:R-:W2:Y:S02]  /*67880*/  LDL.LU R23, [R1+0x2dc] ;  /* 0x0002dc0001177983 */ /* 0x000ea40000300800 */
[----:B------:R-:W-:Y:S01]  /*67890*/  LEA.HI.X.SX32 R5, R0, R2, 0x2, P6 ;  /* 0x0000000200057211 */ /* 0x000fe200030f16ff */
[----:B------:R-:W-:Y:S01]  /*678a0*/  IMAD R0, R29, 0x2, R8 ;  /* 0x000000021d007824 */ /* 0x000fe200078e0208 */
[----:B------:R-:W-:Y:S01]  /*678b0*/  ISETP.LT.AND P4, PT, R18, c[0x0][0x17c], !P0 ;  /* 0x00005f0012007a0c */ /* 0x000fe20004781270 */
[----:B------:R-:W2:Y:S04]  /*678c0*/  LDL.LU R25, [R1+0x65c] ;  /* 0x00065c0001197983 */ /* 0x000ea80000300800 */
[----:B------:R-:W2:Y:S04]  /*678d0*/  LDL.LU R18, [R1+0x660] ;  /* 0x0006600001127983 */ /* 0x000ea80000300800 */
[----:B------:R1:W-:Y:S04]  /*678e0*/  @P3 STG.E [R6.64], R20 ;  /* 0x0000001406003986 */ /* 0x0003e8000c10190c */
[----:B------:R1:W-:Y:S02]  /*678f0*/  @P1 STG.E [R4.64], R13 ;  /* 0x0000000d04001986 */ /* 0x0003e4000c10190c */
[----:B-1----:R-:W-:-:S02]  /*67900*/  LEA R6, P6, R8, R3, 0x2 ;  /* 0x0000000308067211 */ /* 0x002fc400078c10ff */
[----:B------:R-:W2:Y:S02]  /*67910*/  LDL.LU R20, [R1+0xcc] ;  /* 0x0000cc0001147983 */ /* 0x000ea40000300800 */
[----:B------:R-:W-:Y:S02]  /*67920*/  LEA.HI.X.SX32 R7, R8, R2, 0x2, P6 ;  /* 0x0000000208077211 */ /* 0x000fe400030f16ff */
[----:B------:R-:W-:-:S04]  /*67930*/  LEA R4, P6, R0, R3, 0x2 ;  /* 0x0000000300047211 */ /* 0x000fc800078c10ff */
[----:B------:R-:W-:Y:S02]  /*67940*/  LEA.HI.X.SX32 R5, R0, R2, 0x2, P6 ;  /* 0x0000000200057211 */ /* 0x000fe400030f16ff */
[----:B------:R-:W-:Y:S02]  /*67950*/  ISETP.LT.AND P3, PT, R22, c[0x0][0x17c], !P0 ;  /* 0x00005f0016007a0c */ /* 0x000fe40004761270 */
[----:B------:R-:W2:Y:S04]  /*67960*/  LDL.LU R22, [R1+0x664] ;  /* 0x0006640001167983 */ /* 0x000ea80000300800 */
[----:B---3--:R1:W-:Y:S04]  /*67970*/  @P5 STG.E [R6.64], R21 ;  /* 0x0000001506005986 */ /* 0x0083e8000c10190c */
[----:B------:R3:W-:Y:S04]  /*67980*/  @P2 STG.E [R4.64], R24 ;  /* 0x0000001804002986 */ /* 0x0007e8000c10190c */
[----:B-1----:R-:W4:Y:S04]  /*67990*/  LDL.LU R21, [R1+0x30c] ;  /* 0x00030c0001157983 */ /* 0x002f280000300800 */
[----:B---3--:R-:W3:Y:S01]  /*679a0*/  LDL.LU R24, [R1+0xf68] ;  /* 0x000f680001187983 */ /* 0x008ee20000300800 */
[----:B------:R-:W-:-:S04]  /*679b0*/  IMAD R8, R29, 0x2, R0 ;  /* 0x000000021d087824 */ /* 0x000fc800078e0200 */
[----:B------:R-:W-:Y:S01]  /*679c0*/  IMAD R0, R29, 0x2, R8 ;  /* 0x000000021d007824 */ /* 0x000fe200078e0208 */
[----:B------:R-:W-:-:S04]  /*679d0*/  LEA R6, P6, R8, R3, 0x2 ;  /* 0x0000000308067211 */ /* 0x000fc800078c10ff */
[----:B------:R-:W-:Y:S02]  /*679e0*/  LEA.HI.X.SX32 R7, R8, R2, 0x2, P6 ;  /* 0x0000000208077211 */ /* 0x000fe400030f16ff */
[----:B------:R-:W-:-:S04]  /*679f0*/  LEA R4, P6, R0, R3, 0x2 ;  /* 0x0000000300047211 */ /* 0x000fc800078c10ff */
[----:B------:R-:W-:Y:S02]  /*67a00*/  LEA.HI.X.SX32 R5, R0, R2, 0x2, P6 ;  /* 0x0000000200057211 */ /* 0x000fe400030f16ff */
[----:B--2---:R-:W-:Y:S02]  /*67a10*/  ISETP.LT.AND P5, PT, R19, c[0x0][0x17c], !P0 ;  /* 0x00005f0013007a0c */ /* 0x004fe400047a1270 */
[----:B------:R-:W2:Y:S04]  /*67a20*/  LDL.LU R19, [R1+0x668] ;  /* 0x0006680001137983 */ /* 0x000ea80000300800 */
[----:B------:R1:W-:Y:S04]  /*67a30*/  @P4 STG.E [R6.64], R23 ;  /* 0x0000001706004986 */ /* 0x0003e8000c10190c */
[----:B-1----:R-:W2:Y:S01]  /*67a40*/  LDL.LU R23, [R1+0x35c] ;  /* 0x00035c0001177983 */ /* 0x002ea20000300800 */
[----:B------:R-:W-:-:S03]  /*67a50*/  ISETP.LT.AND P1, PT, R14, c[0x0][0x17c], !P0 ;  /* 0x00005f000e007a0c */ /* 0x000fc60004721270 */
[----:B---3--:R1:W-:Y:S04]  /*67a60*/  @P3 STG.E [R4.64], R24 ;  /* 0x0000001804003986 */ /* 0x0083e8000c10190c */
[----:B-1----:R-:W3:Y:S01]  /*67a70*/  LDL.LU R24, [R1+0xf64] ;  /* 0x000f640001187983 */ /* 0x002ee20000300800 */
[----:B------:R-:W-:-:S03]  /*67a80*/  ISETP.LT.AND P3, PT, R18, c[0x0][0x17c], !P0 ;  /* 0x00005f0012007a0c */ /* 0x000fc60004761270 */
[----:B------:R-:W3:Y:S04]  /*67a90*/  LDL.LU R18, [R1+0x66c] ;  /* 0x00066c0001127983 */ /* 0x000ee80000300800 */
[----:B------:R-:W3:Y:S04]  /*67aa0*/  LDL.LU R13, [R1+0x36c] ;  /* 0x00036c00010d7983 */ /* 0x000ee80000300800 */
[----:B------:R-:W3:Y:S01]  /*67ab0*/  LDL.LU R14, [R1+0x670] ;  /* 0x00067000010e7983 */ /* 0x000ee20000300800 */
[----:B------:R-:W-:-:S04]  /*67ac0*/  IMAD R8, R29, 0x2, R0 ;  /* 0x000000021d087824 */ /* 0x000fc800078e0200 */
[----:B------:R-:W-:Y:S01]  /*67ad0*/  IMAD R9, R29, 0x2, R8 ;  /* 0x000000021d097824 */ /* 0x000fe200078e0208 */
[----:B------:R-:W-:-:S04]  /*67ae0*/  LEA R6, P6, R8, R3, 0x2 ;  /* 0x0000000308067211 */ /* 0x000fc800078c10ff */
[----:B------:R-:W-:Y:S02]  /*67af0*/  LEA.HI.X.SX32 R7, R8, R2, 0x2, P6 ;  /* 0x0000000208077211 */ /* 0x000fe400030f16ff */
[----:B------:R-:W-:Y:S01]  /*67b00*/  LEA R4, P6, R9, R3, 0x2 ;  /* 0x0000000309047211 */ /* 0x000fe200078c10ff */
[----:B------:R-:W-:-:S03]  /*67b10*/  IMAD R0, R29, 0x2, R9 ;  /* 0x000000021d007824 */ /* 0x000fc600078e0209 */
[----:B------:R-:W-:Y:S01]  /*67b20*/  LEA.HI.X.SX32 R5, R9, R2, 0x2, P6 ;  /* 0x0000000209057211 */ /* 0x000fe200030f16ff */
[----:B------:R1:W-:Y:S01]  /*67b30*/  @P1 STG.E [R6.64], R20 ;  /* 0x0000001406001986 */ /* 0x0003e2000c10190c */
[----:B------:R-:W-:-:S03]  /*67b40*/  ISETP.LT.AND P1, PT, R22, c[0x0][0x17c], !P0 ;  /* 0x00005f0016007a0c */ /* 0x000fc60004721270 */
[----:B----4-:R-:W-:Y:S01]  /*67b50*/  @P5 STG.E [R4.64], R21 ;  /* 0x0000001504005986 */ /* 0x010fe2000c10190c */
[----:B------:R-:W-:Y:S02]  /*67b60*/  ISETP.LT.AND P2, PT, R26, c[0x0][0x17c], !P0 ;  /* 0x00005f001a007a0c */ /* 0x000fe40004741270 */
[----:B--2---:R-:W-:Y:S02]  /*67b70*/  ISETP.LT.AND P5, PT, R19, c[0x0][0x17c], !P0 ;  /* 0x00005f0013007a0c */ /* 0x004fe400047a1270 */
[----:B-1----:R-:W-:-:S04]  /*67b80*/  LEA R6, P6, R0, R3, 0x2 ;  /* 0x0000000300067211 */ /* 0x002fc800078c10ff */
[----:B------:R-:W-:Y:S02]  /*67b90*/  LEA.HI.X.SX32 R7, R0, R2, 0x2, P6 ;  /* 0x0000000200077211 */ /* 0x000fe400030f16ff */
[----:B------:R-:W-:-:S03]  /*67ba0*/  ISETP.LT.AND P4, PT, R25, c[0x0][0x17c], !P0 ;  /* 0x00005f0019007a0c */ /* 0x000fc60004781270 */
[----:B------:R-:W-:Y:S04]  /*67bb0*/  @P2 STG.E [R6.64], R23 ;  /* 0x0000001706002986 */ /* 0x000fe8000c10190c */
[----:B---3--:R-:W1:Y:S01]  /*67bc0*/  LDS.128 R8, [R24] ;  /* 0x0000000018087984 */ /* 0x008e620000000c00 */
[----:B------:R-:W-:-:S03]  /*67bd0*/  LOP3.LUT R22, R24, 0x20, RZ, 0x3c, !PT ;  /* 0x0000002018167812 */ /* 0x000fc600078e3cff */
[----:B-1----:R-:W-:Y:S01]  /*67be0*/  STL [R1+0x54], R9 ;  /* 0x0000540901007387 */ /* 0x002fe20000100800 */
[----:B------:R-:W-:-:S03]  /*67bf0*/  IMAD.MOV.U32 R16, RZ, RZ, R8 ;  /* 0x000000ffff107224 */ /* 0x000fc600078e0008 */
[----:B------:R-:W-:Y:S04]  /*67c00*/  STL.64 [R1+0x58], R10 ;  /* 0x0000580a01007387 */ /* 0x000fe80000100a00 */
[----:B------:R-:W1:Y:S01]  /*67c10*/  LDS.128 R8, [R22] ;  /* 0x0000000016087984 */ /* 0x000e620000000c00 */
[----:B------:R-:W-:-:S03]  /*67c20*/  LOP3.LUT R19, R24, 0x40, RZ, 0x3c, !PT ;  /* 0x0000004018137812 */ /* 0x000fc600078e3cff */
[----:B------:R-:W2:Y:S04]  /*67c30*/  LDL.LU R20, [R1+0x37c] ;  /* 0x00037c0001147983 */ /* 0x000ea80000300800 */
[----:B------:R-:W3:Y:S04]  /*67c40*/  LDL.LU R21, [R1+0x674] ;  /* 0x0006740001157983 */ /* 0x000ee80000300800 */
[----:B-1----:R-:W-:Y:S01]  /*67c50*/  STL [R1+0x44], R9 ;  /* 0x0000440901007387 */ /* 0x002fe20000100800 */
[----:B------:R-:W-:-:S03]  /*67c60*/  IMAD.MOV.U32 R12, RZ, RZ, R8 ;  /* 0x000000ffff0c7224 */ /* 0x000fc600078e0008 */
[----:B------:R-:W-:Y:S04]  /*67c70*/  STL.64 [R1+0x48], R10 ;  /* 0x0000480a01007387 */ /* 0x000fe80000100a00 */
[----:B------:R-:W1:Y:S01]  /*67c80*/  LDS.128 R8, [R19] ;  /* 0x0000000013087984 */ /* 0x000e620000000c00 */
[----:B------:R-:W-:-:S03]  /*67c90*/  LOP3.LUT R23, R24, 0x60, RZ, 0x3c, !PT ;  /* 0x0000006018177812 */ /* 0x000fc600078e3cff */
[----:B------:R-:W4:Y:S04]  /*67ca0*/  LDL.LU R26, [R1+0x38c] ;  /* 0x00038c00011a7983 */ /* 0x000f280000300800 */
[----:B------:R-:W2:Y:S01]  /*67cb0*/  LDL.LU R25, [R1+0x678] ;  /* 0x0006780001197983 */ /* 0x000ea20000300800 */
[----:B-1----:R-:W-:-:S03]  /*67cc0*/  IMAD.MOV.U32 R15, RZ, RZ, R8 ;  /* 0x000000ffff0f7224 */ /* 0x002fc600078e0008 */
[----:B------:R-:W-:Y:S04]  /*67cd0*/  STL [R1+0x74], R9 ;  /* 0x0000740901007387 */ /* 0x000fe80000100800 */
[----:B------:R-:W-:Y:S04]  /*67ce0*/  STL.64 [R1+0x78], R10 ;  /* 0x0000780a01007387 */ /* 0x000fe80000100a00 */
[----:B------:R-:W-:Y:S04]  /*67cf0*/  STL [R1+0xf58], R15 ;  /* 0x000f580f01007387 */ /* 0x000fe80000100800 */
[----:B------:R-:W-:Y:S04]  /*67d00*/  STL [R1+0xf54], R12 ;  /* 0x000f540c01007387 */ /* 0x000fe80000100800 */
[----:B------:R-:W-:Y:S04]  /*67d10*/  STL [R1+0xf60], R14 ;  /* 0x000f600e01007387 */ /* 0x000fe80000100800 */
[----:B------:R-:W-:Y:S04]  /*67d20*/  STL [R1+0xf5c], R13 ;  /* 0x000f5c0d01007387 */ /* 0x000fe80000100800 */
[----:B------:R-:W1:Y:S01]  /*67d30*/  LDS.128 R12, [R23] ;  /* 0x00000000170c7984 */ /* 0x000e620000000c00 */
[----:B------:R-:W-:-:S03]  /*67d40*/  ISETP.LT.AND P2, PT, R18, c[0x0][0x17c], !P0 ;  /* 0x00005f0012007a0c */ /* 0x000fc60004741270 */
[----:B------:R-:W2:Y:S04]  /*67d50*/  LDL.LU R18, [R1+0x67c] ;  /* 0x00067c0001127983 */ /* 0x000ea80000300800 */
[----:B-1----:R-:W-:Y:S04]  /*67d60*/  STL [R1+0x14], R13 ;  /* 0x0000140d01007387 */ /* 0x002fe80000100800 */
[----:B------:R1:W-:Y:S04]  /*67d70*/  STL.64 [R1+0x18], R14 ;  /* 0x0000180e01007387 */ /* 0x0003e80000100a00 */
[----:B-1----:R-:W2:Y:S04]  /*67d80*/  LDL.LU R14, [R1+0xf60] ;  /* 0x000f6000010e7983 */ /* 0x002ea80000300800 */
[----:B------:R-:W2:Y:S01]  /*67d90*/  LDL.LU R13, [R1+0xf5c] ;  /* 0x000f5c00010d7983 */ /* 0x000ea20000300800 */
[----:B------:R-:W-:-:S05]  /*67da0*/  IMAD R5, R29, 0x2, R0 ;  /* 0x000000021d057824 */ /* 0x000fca00078e0200 */
[----:B------:R-:W-:Y:S01]  /*67db0*/  LEA R4, P6, R5, R3, 0x2 ;  /* 0x0000000305047211 */ /* 0x000fe200078c10ff */
[----:B------:R-:W-:-:S03]  /*67dc0*/  IMAD R0, R29, 0x2, R5 ;  /* 0x000000021d007824 */ /* 0x000fc600078e0205 */
[----:B------:R-:W-:Y:S01]  /*67dd0*/  LEA.HI.X.SX32 R5, R5, R2, 0x2, P6 ;  /* 0x0000000205057211 */ /* 0x000fe200030f16ff */
[----:B------:R-:W-:Y:S01]  /*67de0*/  IMAD.MOV.U32 R11, RZ, RZ, R12 ;  /* 0x000000ffff0b7224 */ /* 0x000fe200078e000c */
[----:B------:R-:W-:-:S04]  /*67df0*/  LEA R6, P6, R0, R3, 0x2 ;  /* 0x0000000300067211 */ /* 0x000fc800078c10ff */
[----:B------:R-:W-:Y:S01]  /*67e00*/  LEA.HI.X.SX32 R7, R0, R2, 0x2, P6 ;  /* 0x0000000200077211 */ /* 0x000fe200030f16ff */
[----:B------:R-:W-:-:S05]  /*67e10*/  IMAD R9, R29, 0x2, R0 ;  /* 0x000000021d097824 */ /* 0x000fca00078e0200 */
[----:B------:R-:W-:Y:S01]  /*67e20*/  LEA R8, P6, R9, R3, 0x2 ;  /* 0x0000000309087211 */ /* 0x000fe200078c10ff */
[----:B------:R-:W-:-:S03]  /*67e30*/  IMAD R0, R29, 0x2, R9 ;  /* 0x000000021d007824 */ /* 0x000fc600078e0209 */
[----:B------:R-:W-:Y:S01]  /*67e40*/  LEA.HI.X.SX32 R9, R9, R2, 0x2, P6 ;  /* 0x0000000209097211 */ /* 0x000fe200030f16ff */
[----:B--2---:R-:W-:Y:S01]  /*67e50*/  @P4 STG.E [R4.64], R13 ;  /* 0x0000000d04004986 */ /* 0x004fe2000c10190c */
[----:B------:R-:W-:-:S03]  /*67e60*/  ISETP.LT.AND P4, PT, R14, c[0x0][0x17c], !P0 ;  /* 0x00005f000e007a0c */ /* 0x000fc60004781270 */
[----:B------:R-:W1:Y:S04]  /*67e70*/  LDS.128 R12, [R24+0x2000] ;  /* 0x00200000180c7984 */ /* 0x000e680000000c00 */
[----:B------:R2:W-:Y:S04]  /*67e80*/  @P3 STG.E [R6.64], R20 ;  /* 0x0000001406003986 */ /* 0x0005e8000c10190c */
[----:B--2---:R-:W2:Y:S04]  /*67e90*/  LDL.LU R20, [R1+0x680] ;  /* 0x0006800001147983 */ /* 0x004ea80000300800 */
[----:B-1----:R-:W-:Y:S01]  /*67ea0*/  STL [R1+0x124], R13 ;  /* 0x0001240d01007387 */ /* 0x002fe20000100800 */
[----:B------:R-:W-:-:S03]  /*67eb0*/  IMAD.MOV.U32 R10, RZ, RZ, R12 ;  /* 0x000000ffff0a7224 */ /* 0x000fc600078e000c */
[----:B------:R-:W-:Y:S04]  /*67ec0*/  STL.64 [R1+0x128], R14 ;  /* 0x0001280e01007387 */ /* 0x000fe80000100a00 */
[----:B------:R-:W1:Y:S01]  /*67ed0*/  LDS.128 R12, [R22+0x2000] ;  /* 0x00200000160c7984 */ /* 0x000e620000000c00 */
[----:B---3--:R-:W-:-:S03]  /*67ee0*/  ISETP.LT.AND P3, PT, R21, c[0x0][0x17c], !P0 ;  /* 0x00005f0015007a0c */ /* 0x008fc60004761270 */
[----:B------:R-:W3:Y:S04]  /*67ef0*/  LDL.LU R21, [R1+0x684] ;  /* 0x0006840001157983 */ /* 0x000ee80000300800 */
[----:B----4-:R-:W-:Y:S04]  /*67f00*/  @P1 STG.E [R8.64], R26 ;  /* 0x0000001a08001986 */ /* 0x010fe8000c10190c */
[----:B-1----:R-:W-:Y:S04]  /*67f10*/  STL [R1+0x164], R13 ;  /* 0x0001640d01007387 */ /* 0x002fe80000100800 */
[----:B------:R1:W-:Y:S02]  /*67f20*/  STL.64 [R1+0x168], R14 ;  /* 0x0001680e01007387 */ /* 0x0003e40000100a00 */
[----:B-1----:R-:W-:-:S02]  /*67f30*/  IMAD.MOV.U32 R14, RZ, RZ, R12 ;  /* 0x000000ffff0e7224 */ /* 0x002fc400078e000c */
[----:B------:R-:W4:Y:S04]  /*67f40*/  LDL.LU R15, [R1+0xf58] ;  /* 0x000f5800010f7983 */ /* 0x000f280000300800 */
[----:B------:R-:W2:Y:S04]  /*67f50*/  LDL.LU R12, [R1+0xf54] ;  /* 0x000f5400010c7983 */ /* 0x000ea80000300800 */
[----:B------:R-:W2:Y:S01]  /*67f60*/  LDL.LU R26, [R1+0x688] ;  /* 0x00068800011a7983 */ /* 0x000ea20000300800 */
[----:B------:R-:W-:Y:S01]  /*67f70*/  ISETP.LT.AND P1, PT, R25, c[0x0][0x17c], !P0 ;  /* 0x00005f0019007a0c */ /* 0x000fe20004721270 */
[----:B------:R-:W-:Y:S01]  /*67f80*/  IMAD R7, R29, 0x2, R0 ;  /* 0x000000021d077824 */ /* 0x000fe200078e0200 */
[----:B------:R-:W-:-:S04]  /*67f90*/  LEA R4, P6, R0, R3, 0x2 ;  /* 0x0000000300047211 */ /* 0x000fc800078c10ff */
[-C--:B------:R-:W-:Y:S02]  /*67fa0*/  LEA.HI.X.SX32 R5, R0, R2.reuse, 0x2, P6 ;  /* 0x0000000200057211 */ /* 0x080fe400030f16ff */
[----:B------:R-:W-:Y:S01]  /*67fb0*/  LEA R6, P6, R7, R3, 0x2 ;  /* 0x0000000307067211 */ /* 0x000fe200078c10ff */
[----:B------:R-:W-:Y:S02]  /*67fc0*/  IMAD R0, R29, 0x2, R7 ;  /* 0x000000021d007824 */ /* 0x000fe400078e0207 */
[----:B------:R-:W-:Y:S01]  /*67fd0*/  @P5 STG.E [R4.64], R16 ;  /* 0x0000001004005986 */ /* 0x000fe2000c10190c */
[----:B------:R-:W-:Y:S02]  /*67fe0*/  LEA.HI.X.SX32 R7, R7, R2, 0x2, P6 ;  /* 0x0000000207077211 */ /* 0x000fe400030f16ff */
[----:B------:R-:W-:Y:S01]  /*67ff0*/  ISETP.LT.AND P5, PT, R18, c[0x0][0x17c], !P0 ;  /* 0x00005f0012007a0c */ /* 0x000fe200047a1270 */
[----:B--2---:R-:W-:Y:S04]  /*68000*/  STL [R1+0xf50], R26 ;  /* 0x000f501a01007387 */ /* 0x004fe80000100800 */
[----:B------:R-:W-:Y:S04]  /*68010*/  STL [R1+0xf4c], R24 ;  /* 0x000f4c1801007387 */ /* 0x000fe80000100800 */
[----:B------:R-:W1:Y:S04]  /*68020*/  LDS.128 R24, [R19+0x2000] ;  /* 0x0020000013187984 */ /* 0x000e680000000c00 */
[----:B-1----:R-:W-:Y:S01]  /*68030*/  STL [R1+0x1a4], R25 ;  /* 0x0001a41901007387 */ /* 0x002fe20000100800 */
[----:B------:R-:W-:-:S03]  /*68040*/  IMAD.MOV.U32 R13, RZ, RZ, R24 ;  /* 0x000000ffff0d7224 */ /* 0x000fc600078e0018 */
[----:B------:R-:W-:Y:S04]  /*68050*/  STL.64 [R1+0x1a8], R26 ;  /* 0x0001a81a01007387 */ /* 0x000fe80000100a00 */
[----:B------:R-:W1:Y:S04]  /*68060*/  LDS.128 R24, [R23+0x2000] ;  /* 0x0020000017187984 */ /* 0x000e680000000c00 */
[----:B------:R-:W2:Y:S04]  /*68070*/  LDL.LU R18, [R1+0x68c] ;  /* 0x00068c0001127983 */ /* 0x000ea80000300800 */
[----:B------:R1:W-:Y:S04]  /*68080*/  @P2 STG.E [R6.64], R12 ;  /* 0x0000000c06002986 */ /* 0x0003e8000c10190c */
[----:B-1----:R-:W-:Y:S01]  /*68090*/  STL [R1+0x134], R25 ;  /* 0x0001341901007387 */ /* 0x002fe20000100800 */
[----:B------:R-:W-:-:S03]  /*680a0*/  IMAD.MOV.U32 R12, RZ, RZ, R24 ;  /* 0x000000ffff0c7224 */ /* 0x000fc600078e0018 */
[----:B------:R1:W-:Y:S04]  /*680b0*/  STL.64 [R1+0x138], R26 ;  /* 0x0001381a01007387 */ /* 0x0003e80000100a00 */
[----:B-1----:R-:W2:Y:S04]  /*680c0*/  LDL.LU R26, [R1+0xf50] ;  /* 0x000f5000011a7983 */ /* 0x002ea80000300800 */
[----:B------:R-:W2:Y:S04]  /*680d0*/  LDL.LU R24, [R1+0xf4c] ;  /* 0x000f4c0001187983 */ /* 0x000ea80000300800 */
[----:B------:R-:W-:Y:S04]  /*680e0*/  STL [R1+0xf48], R14 ;  /* 0x000f480e01007387 */ /* 0x000fe80000100800 */
[----:B------:R-:W-:Y:S04]  /*680f0*/  STL.64 [R1+0xf40], R12 ;  /* 0x000f400c01007387 */ /* 0x000fe80000100a00 */
[----:B------:R-:W2:Y:S01]  /*68100*/  LDL.LU R25, [R1+0x690] ;  /* 0x0006900001197983 */ /* 0x000ea20000300800 */
[----:B------:R-:W-:-:S04]  /*68110*/  LEA R4, P6, R0, R3, 0x2 ;  /* 0x0000000300047211 */ /* 0x000fc800078c10ff */
[----:B------:R-:W-:-:S05]  /*68120*/  LEA.HI.X.SX32 R5, R0, R2, 0x2, P6 ;  /* 0x0000000200057211 */ /* 0x000fca00030f16ff */
[----:B----4-:R1:W-:Y:S01]  /*68130*/  @P4 STG.E [R4.64], R15 ;  /* 0x0000000f04004986 */ /* 0x0103e2000c10190c */
[----:B------:R-:W-:-:S05]  /*68140*/  IMAD R8, R29, 0x2, R0 ;  /* 0x000000021d087824 */ /* 0x000fca00078e0200 */
[----:B------:R-:W-:-:S04]  /*68150*/  LEA R6, P6, R8, R3, 0x2 ;  /* 0x0000000308067211 */ /* 0x000fc800078c10ff */
[----:B------:R-:W-:-:S05]  /*68160*/  LEA.HI.X.SX32 R7, R8, R2, 0x2, P6 ;  /* 0x0000000208077211 */ /* 0x000fca00030f16ff */
[----:B------:R-:W-:Y:S01]  /*68170*/  @P3 STG.E [R6.64], R11 ;  /* 0x0000000b06003986 */ /* 0x000fe2000c10190c */
[----:B---3--:R-:W-:Y:S02]  /*68180*/  ISETP.LT.AND P4, PT, R21, c[0x0][0x17c], !P0 ;  /* 0x00005f0015007a0c */ /* 0x008fe40004781270 */
[----:B------:R-:W-:Y:S01]  /*68190*/  ISETP.LT.AND P2, PT, R20, c[0x0][0x17c], !P0 ;  /* 0x00005f0014007a0c */ /* 0x000fe20004741270 */
[----:B------:R-:W-:-:S05]  /*681a0*/  IMAD R0, R29, 0x2, R8 ;  /* 0x000000021d007824 */ /* 0x000fca00078e0208 */
[----:B-1----:R-:W-:-:S04]  /*681b0*/  LEA R4, P6, R0, R3, 0x2 ;  /* 0x0000000300047211 */ /* 0x002fc800078c10ff */
[----:B------:R-:W-:-:S05]  /*681c0*/  LEA.HI.X.SX32 R5, R0, R2, 0x2, P6 ;  /* 0x0000000200057211 */ /* 0x000fca00030f16ff */
[----:B------:R-:W-:Y:S04]  /*681d0*/  @P1 STG.E [R4.64], R10 ;  /* 0x0000000a04001986 */ /* 0x000fe8000c10190c */
[----:B--2---:R-:W1:Y:S01]  /*681e0*/  LDS.128 R12, [R24+0x4000] ;  /* 0x00400000180c7984 */ /* 0x004e620000000c00 */
[----:B------:R-:W-:-:S03]  /*681f0*/  ISETP.LT.AND P3, PT, R26, c[0x0][0x17c], !P0 ;  /* 0x00005f001a007a0c */ /* 0x000fc60004761270 */
[----:B-1----:R-:W-:Y:S01]  /*68200*/  STL [R1+0x184], R13 ;  /* 0x0001840d01007387 */ /* 0x002fe20000100800 */
[----:B------:R-:W-:-:S03]  /*68210*/  IMAD.MOV.U32 R16, RZ, RZ, R12 ;  /* 0x000000ffff107224 */ /* 0x000fc600078e000c */
[----:B------:R-:W-:Y:S04]  /*68220*/  STL.64 [R1+0x188], R14 ;  /* 0x0001880e01007387 */ /* 0x000fe80000100a00 */
[----:B------:R-:W1:Y:S04]  /*68230*/  LDS.128 R12, [R22+0x4000] ;  /* 0x00400000160c7984 */ /* 0x000e680000000c00 */
[----:B------:R-:W-:Y:S04]  /*68240*/  STL.64 [R1+0xf38], R24 ;  /* 0x000f381801007387 */ /* 0x000fe80000100a00 */
[----:B------:R-:W2:Y:S04]  /*68250*/  LDS.128 R24, [R19+0x4000] ;  /* 0x0040000013187984 */ /* 0x000ea80000000c00 */
[----:B------:R-:W3:Y:S04]  /*68260*/  LDL.LU R21, [R1+0x694] ;  /* 0x0006940001157983 */ /* 0x000ee80000300800 */
[----:B-1----:R-:W-:Y:S01]  /*68270*/  STL [R1+0x154], R13 ;  /* 0x0001540d01007387 */ /* 0x002fe20000100800 */
[----:B------:R-:W-:-:S03]  /*68280*/  IMAD.MOV.U32 R11, RZ, RZ, R12 ;  /* 0x000000ffff0b7224 */ /* 0x000fc600078e000c */
[----:B------:R1:W-:Y:S04]  /*68290*/  STL.64 [R1+0x158], R14 ;  /* 0x0001580e01007387 */ /* 0x0003e80000100a00 */
[----:B-1----:R-:W4:Y:S01]  /*682a0*/  LDL.LU R14, [R1+0xf48] ;  /* 0x000f4800010e7983 */ /* 0x002f220000300800 */
[----:B--2---:R-:W-:-:S03]  /*682b0*/  IMAD.MOV.U32 R15, RZ, RZ, R24 ;  /* 0x000000ffff0f7224 */ /* 0x004fc600078e0018 */
[----:B------:R-:W2:Y:S04]  /*682c0*/  LDL.LU.64 R12, [R1+0xf40] ;  /* 0x000f4000010c7983 */ /* 0x000ea80000300a00 */
[----:B------:R-:W2:Y:S04]  /*682d0*/  LDL.LU R20, [R1+0x698] ;  /* 0x0006980001147983 */ /* 0x000ea80000300800 */
[----:B------:R-:W-:Y:S04]  /*682e0*/  STL [R1+0x144], R25 ;  /* 0x0001441901007387 */ /* 0x000fe80000100800 */
[----:B------:R-:W-:Y:S04]  /*682f0*/  STL.64 [R1+0x148], R26 ;  /* 0x0001481a01007387 */ /* 0x000fe80000100a00 */
[----:B------:R-:W1:Y:S01]  /*68300*/  LDS.128 R24, [R23+0x4000] ;  /* 0x0040000017187984 */ /* 0x000e620000000c00 */
[----:B------:R-:W-:-:S03]  /*68310*/  ISETP.LT.AND P1, PT, R18, c[0x0][0x17c], !P0 ;  /* 0x00005f0012007a0c */ /* 0x000fc60004721270 */
[----:B------:R-:W2:Y:S04]  /*68320*/  LDL.LU R18, [R1+0x69c] ;  /* 0x00069c0001127983 */ /* 0x000ea80000300800 */
[----:B-1----:R1:W-:Y:S01]  /*68330*/  STL [R1+0x194], R25 ;  /* 0x0001941901007387 */ /* 0x0023e20000100800 */
[----:B------:R-:W-:-:S03]  /*68340*/  IMAD.MOV.U32 R10, RZ, RZ, R24 ;  /* 0x000000ffff0a7224 */ /* 0x000fc600078e0018 */
[----:B------:R-:W-:Y:S04]  /*68350*/  STL.64 [R1+0x198], R26 ;  /* 0x0001981a01007387 */ /* 0x000fe80000100a00 */
[----:B-1----:R-:W2:Y:S01]  /*68360*/  LDL.LU.64 R24, [R1+0xf38] ;  /* 0x000f380001187983 */ /* 0x002ea20000300a00 */
[----:B------:R-:W-:-:S05]  /*68370*/  IMAD R7, R29, 0x2, R0 ;  /* 0x000000021d077824 */ /* 0x000fca00078e0200 */
[----:B------:R-:W-:Y:S01]  /*68380*/  LEA R6, P6, R7, R3, 0x2 ;  /* 0x0000000307067211 */ /* 0x000fe200078c10ff */
[----:B------:R-:W-:-:S03]  /*68390*/  IMAD R0, R29, 0x2, R7 ;  /* 0x000000021d007824 */ /* 0x000fc600078e0207 */
[----:B------:R-:W-:-:S05]  /*683a0*/  LEA.HI.X.SX32 R7, R7, R2, 0x2, P6 ;  /* 0x0000000207077211 */ /* 0x000fca00030f16ff */
[----:B----4-:R-:W-:Y:S01]  /*683b0*/  @P5 STG.E [R6.64], R14 ;  /* 0x0000000e06005986 */ /* 0x010fe2000c10190c */
[----:B--2---:R-:W-:-:S03]  /*683c0*/  ISETP.LT.AND P5, PT, R25, c[0x0][0x17c], !P0 ;  /* 0x00005f0019007a0c */ /* 0x004fc600047a1270 */
[----:B------:R-:W2:Y:S01]  /*683d0*/  LDL.LU R25, [R1+0x6a0] ;  /* 0x0006a00001197983 */ /* 0x000ea20000300800 */
[----:B------:R-:W-:-:S04]  /*683e0*/  LEA R4, P6, R0, R3, 0x2 ;  /* 0x0000000300047211 */ /* 0x000fc800078c10ff */
[----:B------:R-:W-:-:S05]  /*683f0*/  LEA.HI.X.SX32 R5, R0, R2, 0x2, P6 ;  /* 0x0000000200057211 */ /* 0x000fca00030f16ff */
[----:B------:R-:W-:Y:S04]  /*68400*/  @P2 STG.E [R4.64], R13 ;  /* 0x0000000d04002986 */ /* 0x000fe8000c10190c */
[----:B------:R-:W1:Y:S04]  /*68410*/  LDS.128 R4, [R24+0x6000] ;  /* 0x0060000018047984 */ /* 0x000e680000000c00 */
[----:B-1----:R-:W-:Y:S04]  /*68420*/  STL [R1+0x174], R5 ;  /* 0x0001740501007387 */ /* 0x002fe80000100800 */
[----:B------:R-:W-:Y:S01]  /*68430*/  STL.64 [R1+0x178], R6 ;  /* 0x0001780601007387 */ /* 0x000fe20000100a00 */
[----:B---3--:R-:W-:Y:S01]  /*68440*/  ISETP.LT.AND P2, PT, R21, c[0x0][0x17c], !P0 ;  /* 0x00005f0015007a0c */ /* 0x008fe20004741270 */
[----:B------:R-:W-:-:S05]  /*68450*/  IMAD R9, R29, 0x2, R0 ;  /* 0x000000021d097824 */ /* 0x000fca00078e0200 */
[----:B------:R-:W-:Y:S01]  /*68460*/  LEA R8, P6, R9, R3, 0x2 ;  /* 0x0000000309087211 */ /* 0x000fe200078c10ff */
[----:B------:R-:W-:-:S03]  /*68470*/  IMAD R0, R29, 0x2, R9 ;  /* 0x000000021d007824 */ /* 0x000fc600078e0209 */
[----:B------:R-:W-:-:S05]  /*68480*/  LEA.HI.X.SX32 R9, R9, R2, 0x2, P6 ;  /* 0x0000000209097211 */ /* 0x000fca00030f16ff */
[----:B------:R-:W-:Y:S01]  /*68490*/  @P4 STG.E [R8.64], R12 ;  /* 0x0000000c08004986 */ /* 0x000fe2000c10190c */
[----:B------:R-:W-:-:S03]  /*684a0*/  ISETP.LT.AND P4, PT, R20, c[0x0][0x17c], !P0 ;  /* 0x00005f0014007a0c */ /* 0x000fc60004781270 */
[----:B--2---:R-:W-:Y:S04]  /*684b0*/  STL.64 [R1+0xf30], R24 ;  /* 0x000f301801007387 */ /* 0x004fe80000100a00 */
[----:B------:R-:W1:Y:S04]  /*684c0*/  LDS.128 R24, [R22+0x6000] ;  /* 0x0060000016187984 */ /* 0x000e680000000c00 */
[----:B------:R-:W2:Y:S04]  /*684d0*/  LDL.LU R21, [R1+0x6a4] ;  /* 0x0006a40001157983 */ /* 0x000ea80000300800 */
[----:B-1----:R-:W-:Y:S01]  /*684e0*/  STL [R1+0x104], R25 ;  /* 0x0001041901007387 */ /* 0x002fe20000100800 */
[----:B------:R-:W-:-:S03]  /*684f0*/  IMAD.MOV.U32 R13, RZ, RZ, R24 ;  /* 0x000000ffff0d7224 */ /* 0x000fc600078e0018 */
[----:B------:R-:W-:Y:S04]  /*68500*/  STL.64 [R1+0x108], R26 ;  /* 0x0001081a01007387 */ /* 0x000fe80000100a00 */
[----:B------:R-:W1:Y:S04]  /*68510*/  LDS.128 R24, [R19+0x6000] ;  /* 0x0060000013187984 */ /* 0x000e680000000c00 */
[----:B------:R-:W3:Y:S04]  /*68520*/  LDL.LU R20, [R1+0x6a8] ;  /* 0x0006a80001147983 */ /* 0x000ee80000300800 */
[----:B-1----:R1:W-:Y:S01]  /*68530*/  STL [R1+0x114], R25 ;  /* 0x0001141901007387 */ /* 0x0023e20000100800 */
[----:B------:R-:W-:-:S03]  /*68540*/  IMAD.MOV.U32 R12, RZ, RZ, R24 ;  /* 0x000000ffff0c7224 */ /* 0x000fc600078e0018 */
[----:B------:R4:W-:Y:S04]  /*68550*/  STL.64 [R1+0x118], R26 ;  /* 0x0001181a01007387 */ /* 0x0009e80000100a00 */
[----:B-1----:R-:W3:Y:S01]  /*68560*/  LDL.LU.64 R24, [R1+0xf30] ;  /* 0x000f300001187983 */ /* 0x002ee20000300a00 */
[----:B------:R-:W-:Y:S01]  /*68570*/  IMAD.MOV.U32 R14, RZ, RZ, R4 ;  /* 0x000000ffff0e7224 */ /* 0x000fe200078e0004 */
[----:B------:R-:W-:Y:S01]  /*68580*/  LEA R4, P6, R0, R3, 0x2 ;  /* 0x0000000300047211 */ /* 0x000fe200078c10ff */
[----:B------:R-:W-:-:S03]  /*68590*/  IMAD R6, R29, 0x2, R0 ;  /* 0x000000021d067824 */ /* 0x000fc600078e0200 */
[----:B------:R-:W-:Y:S01]  /*685a0*/  LEA.HI.X.SX32 R5, R0, R2, 0x2, P6 ;  /* 0x0000000200057211 */ /* 0x000fe200030f16ff */
[----:B------:R-:W-:Y:S01]  /*685b0*/  IMAD R0, R29, 0x2, R6 ;  /* 0x000000021d007824 */ /* 0x000fe200078e0206 */
[----:B------:R-:W-:-:S04]  /*685c0*/  LEA R8, P6, R6, R3, 0x2 ;  /* 0x0000000306087211 */ /* 0x000fc800078c10ff */
[-C--:B------:R-:W-:Y:S02]  /*685d0*/  LEA.HI.X.SX32 R9, R6, R2.reuse, 0x2, P6 ;  /* 0x0000000206097211 */ /* 0x080fe400030f16ff */
[----:B------:R-:W-:Y:S01]  /*685e0*/  LEA R6, P6, R0, R3, 0x2 ;  /* 0x0000000300067211 */ /* 0x000fe200078c10ff */
[----:B------:R-:W-:Y:S01]  /*685f0*/  @P3 STG.E [R4.64], R16 ;  /* 0x0000001004003986 */ /* 0x000fe2000c10190c */
[----:B------:R-:W-:Y:S02]  /*68600*/  ISETP.LT.AND P3, PT, R18, c[0x0][0x17c], !P0 ;  /* 0x00005f0012007a0c */ /* 0x000fe40004761270 */
[----:B------:R-:W-:Y:S01]  /*68610*/  LEA.HI.X.SX32 R7, R0, R2, 0x2, P6 ;  /* 0x0000000200077211 */ /* 0x000fe200030f16ff */
[----:B------:R-:W-:Y:S04]  /*68620*/  STL [R1+0xf2c], R19 ;  /* 0x000f2c1301007387 */ /* 0x000fe80000100800 */
[----:B------:R-:W1:Y:S04]  /*68630*/  LDS.128 R16, [R23+0x6000] ;  /* 0x0060000017107984 */ /* 0x000e680000000c00 */
[----:B------:R-:W-:Y:S04]  /*68640*/  STL.64 [R1+0xf20], R12 ;  /* 0x000f200c01007387 */ /* 0x000fe80000100a00 */
[----:B------:R-:W-:Y:S04]  /*68650*/  @P1 STG.E [R8.64], R11 ;  /* 0x0000000b08001986 */ /* 0x000fe8000c10190c */
[----:B------:R-:W-:Y:S04]  /*68660*/  STL [R1+0xf28], R14 ;  /* 0x000f280e01007387 */ /* 0x000fe80000100800 */
[----:B------:R-:W-:Y:S04]  /*68670*/  @P5 STG.E [R6.64], R15 ;  /* 0x0000000f06005986 */ /* 0x000fe8000c10190c */
[----:B----4-:R-:W4:Y:S04]  /*68680*/  LDL.LU R26, [R1+0x6ac] ;  /* 0x0006ac00011a7983 */ /* 0x010f280000300800 */
[----:B-1----:R-:W-:Y:S04]  /*68690*/  STL [R1+0x94], R17 ;  /* 0x0000941101007387 */ /* 0x002fe80000100800 */
[----:B------:R1:W-:Y:S04]  /*686a0*/  STL.64 [R1+0x98], R18 ;  /* 0x0000981201007387 */ /* 0x0003e80000100a00 */
[----:B-1----:R-:W4:Y:S04]  /*686b0*/  LDL.LU R19, [R1+0xf2c] ;  /* 0x000f2c0001137983 */ /* 0x002f280000300800 */
[----:B------:R-:W4:Y:S01]  /*686c0*/  LDL.LU R18, [R1+0x6b0] ;  /* 0x0006b00001127983 */ /* 0x000f220000300800 */
[----:B--2---:R-:W-:-:S03]  /*686d0*/  ISETP.LT.AND P5, PT, R21, c[0x0][0x17c], !P0 ;  /* 0x00005f0015007a0c */ /* 0x004fc600047a1270 */
[----:B---3--:R-:W1:Y:S04]  /*686e0*/  LDS.128 R12, [R24+0x8000] ;  /* 0x00800000180c7984 */ /* 0x008e680000000c00 */
[----:B-1----:R-:W-:Y:S01]  /*686f0*/  STL [R1+0xf4], R13 ;  /* 0x0000f40d01007387 */ /* 0x002fe20000100800 */
[----:B------:R-:W-:-:S03]  /*68700*/  IMAD.MOV.U32 R9, RZ, RZ, R12 ;  /* 0x000000ffff097224 */ /* 0x000fc600078e000c */
[----:B------:R-:W-:Y:S04]  /*68710*/  STL.64 [R1+0xf8], R14 ;  /* 0x0000f80e01007387 */ /* 0x000fe80000100a00 */
[----:B------:R-:W1:Y:S04]  /*68720*/  LDS.128 R12, [R22+0x8000] ;  /* 0x00800000160c7984 */ /* 0x000e680000000c00 */
[----:B------:R-:W2:Y:S04]  /*68730*/  LDL.LU R21, [R1+0x6b4] ;  /* 0x0006b40001157983 */ /* 0x000ea80000300800 */
[----:B-1----:R-:W-:Y:S04]  /*68740*/  STL [R1+0xe4], R13 ;  /* 0x0000e40d01007387 */ /* 0x002fe80000100800 */
[----:B------:R1:W-:Y:S04]  /*68750*/  STL.64 [R1+0xe8], R14 ;  /* 0x0000e80e01007387 */ /* 0x0003e80000100a00 */
[----:B-1----:R-:W3:Y:S01]  /*68760*/  LDL.LU R14, [R1+0xf28] ;  /* 0x000f2800010e7983 */ /* 0x002ee20000300800 */
[----:B------:R-:W-:-:S04]  /*68770*/  IMAD R5, R29, 0x2, R0 ;  /* 0x000000021d057824 */ /* 0x000fc800078e0200 */
[----:B------:R-:W-:Y:S01]  /*68780*/  IMAD R0, R29, 0x2, R5 ;  /* 0x000000021d007824 */ /* 0x000fe200078e0205 */
[----:B------:R-:W-:-:S04]  /*68790*/  LEA R4, P6, R5, R3, 0x2 ;  /* 0x0000000305047211 */ /* 0x000fc800078c10ff */
[----:B------:R-:W-:Y:S02]  /*687a0*/  LEA.HI.X.SX32 R5, R5, R2, 0x2, P6 ;  /* 0x0000000205057211 */ /* 0x000fe400030f16ff */
[----:B------:R-:W-:-:S04]  /*687b0*/  LEA R6, P6, R0, R3, 0x2 ;  /* 0x0000000300067211 */ /* 0x000fc800078c10ff */
[----:B------:R-:W-:Y:S01]  /*687c0*/  LEA.HI.X.SX32 R7, R0, R2, 0x2, P6 ;  /* 0x0000000200077211 */ /* 0x000fe200030f16ff */
[----:B------:R1:W-:Y:S02]  /*687d0*/  @P2 STG.E [R4.64], R10 ;  /* 0x0000000a04002986 */ /* 0x0003e4000c10190c */
[----:B-1----:R-:W-:Y:S01]  /*687e0*/  IMAD.MOV.U32 R10, RZ, RZ, R12 ;  /* 0x000000ffff0a7224 */ /* 0x002fe200078e000c */
[----:B------:R-:W-:Y:S02]  /*687f0*/  ISETP.LT.AND P1, PT, R25, c[0x0][0x17c], !P0 ;  /* 0x00005f0019007a0c */ /* 0x000fe40004721270 */
[----:B------:R-:W2:Y:S01]  /*68800*/  LDL.LU R25, [R1+0x6b8] ;  /* 0x0006b80001197983 */ /* 0x000ea20000300800 */
[----:B------:R-:W-:Y:S01]  /*68810*/  ISETP.LT.AND P2, PT, R20, c[0x0][0x17c], !P0 ;  /* 0x00005f0014007a0c */ /* 0x000fe20004741270 */
[----:B------:R-:W-:Y:S02]  /*68820*/  IMAD.MOV.U32 R11, RZ, RZ, R16 ;  /* 0x000000ffff0b7224 */ /* 0x000fe400078e0010 */
[----:B---3--:R-:W-:Y:S04]  /*68830*/  @P4 STG.E [R6.64], R14 ;  /* 0x0000000e06004986 */ /* 0x008fe8000c10190c */
[----:B----4-:R-:W1:Y:S04]  /*68840*/  LDS.128 R12, [R19+0x8000] ;  /* 0x00800000130c7984 */ /* 0x010e680000000c00 */
[----:B-1----:R-:W-:Y:S01]  /*68850*/  STL [R1+0xd4], R13 ;  /* 0x0000d40d01007387 */ /* 0x002fe20000100800 */
[----:B------:R-:W-:-:S03]  /*68860*/  IMAD.MOV.U32 R17, RZ, RZ, R12 ;  /* 0x000000ffff117224 */ /* 0x000fc600078e000c */
[----:B------:R-:W-:Y:S04]  /*68870*/  STL.64 [R1+0xd8], R14 ;  /* 0x0000d80e01007387 */ /* 0x000fe80000100a00 */
[----:B------:R-:W1:Y:S04]  /*68880*/  LDS.128 R12, [R23+0x8000] ;  /* 0x00800000170c7984 */ /* 0x000e680000000c00 */
[----:B------:R-:W3:Y:S04]  /*68890*/  LDL.LU R20, [R1+0x6bc] ;  /* 0x0006bc0001147983 */ /* 0x000ee80000300800 */
[----:B-1----:R1:W-:Y:S01]  /*688a0*/  STL [R1+0xc4], R13 ;  /* 0x0000c40d01007387 */ /* 0x0023e20000100800 */
[----:B------:R-:W-:-:S03]  /*688b0*/  IMAD.MOV.U32 R16, RZ, RZ, R12 ;  /* 0x000000ffff107224 */ /* 0x000fc600078e000c */
[----:B------:R-:W-:Y:S04]  /*688c0*/  STL.64 [R1+0xc8], R14 ;  /* 0x0000c80e01007387 */ /* 0x000fe80000100a00 */
[----:B-1----:R-:W4:Y:S01]  /*688d0*/  LDL.LU.64 R12, [R1+0xf20] ;  /* 0x000f2000010c7983 */ /* 0x002f220000300a00 */
[----:B------:R-:W-:-:S04]  /*688e0*/  IMAD R5, R29, 0x2, R0 ;  /* 0x000000021d057824 */ /* 0x000fc800078e0200 */
[----:B------:R-:W-:Y:S01]  /*688f0*/  IMAD R0, R29, 0x2, R5 ;  /* 0x000000021d007824 */ /* 0x000fe200078e0205 */
[----:B------:R-:W-:-:S04]  /*68900*/  LEA R4, P6, R5, R3, 0x2 ;  /* 0x0000000305047211 */ /* 0x000fc800078c10ff */
[----:B------:R-:W-:Y:S02]  /*68910*/  LEA.HI.X.SX32 R5, R5, R2, 0x2, P6 ;  /* 0x0000000205057211 */ /* 0x000fe400030f16ff */
[----:B------:R-:W-:-:S04]  /*68920*/  LEA R6, P6, R0, R3, 0x2 ;  /* 0x0000000300067211 */ /* 0x000fc800078c10ff */
[----:B------:R-:W-:Y:S01]  /*68930*/  LEA.HI.X.SX32 R7, R0, R2, 0x2, P6 ;  /* 0x0000000200077211 */ /* 0x000fe200030f16ff */
[----:B----4-:R-:W-:Y:S04]  /*68940*/  @P3 STG.E [R4.64], R13 ;  /* 0x0000000d04003986 */ /* 0x010fe8000c10190c */
[----:B------:R-:W-:Y:S04]  /*68950*/  @P1 STG.E [R6.64], R12 ;  /* 0x0000000c06001986 */ /* 0x000fe8000c10190c */
[----:B------:R-:W1:Y:S01]  /*68960*/  LDS.128 R12, [R24+0xa000] ;  /* 0x00a00000180c7984 */ /* 0x000e620000000c00 */
[----:B------:R-:W-:-:S02]  /*68970*/  ISETP.LT.AND P3, PT, R18, c[0x0][0x17c], !P0 ;  /* 0x00005f0012007a0c */ /* 0x000fc40004761270 */
[----:B--2---:R-:W-:Y:S01]  /*68980*/  ISETP.LT.AND P1, PT, R21, c[0x0][0x17c], !P0 ;  /* 0x00005f0015007a0c */ /* 0x004fe20004721270 */
[----:B-1----:R-:W-:Y:S04]  /*68990*/  STL [R1+0xb4], R13 ;  /* 0x0000b40d01007387 */ /* 0x002fe80000100800 */
[----:B------:R-:W-:Y:S04]  /*689a0*/  STL.64 [R1+0xb8], R14 ;  /* 0x0000b80e01007387 */ /* 0x000fe80000100a00 */
[----:B------:R-:W-:Y:S04]  /*689b0*/  STL [R1+0xf18], R24 ;  /* 0x000f181801007387 */ /* 0x000fe80000100800 */
[----:B------:R-:W2:Y:S04]  /*689c0*/  LDL.LU R18, [R1+0x6c0] ;  /* 0x0006c00001127983 */ /* 0x000ea80000300800 */
[----:B------:R-:W3:Y:S01]  /*689d0*/  LDL.LU R21, [R1+0x6c4] ;  /* 0x0006c40001157983 */ /* 0x000ee20000300800 */
[----:B------:R-:W-:-:S05]  /*689e0*/  IMAD R8, R29, 0x2, R0 ;  /* 0x000000021d087824 */ /* 0x000fca00078e0200 */
[----:B------:R-:W-:-:S04]  /*689f0*/  LEA R4, P6, R8, R3, 0x2 ;  /* 0x0000000308047211 */ /* 0x000fc800078c10ff */
[----:B------:R-:W-:Y:S02]  /*68a00*/  LEA.HI.X.SX32 R5, R8, R2, 0x2, P6 ;  /* 0x0000000208057211 */ /* 0x000fe400030f16ff */
[----:B------:R-:W-:-:S03]  /*68a10*/  ISETP.LT.AND P4, PT, R26, c[0x0][0x17c], !P0 ;  /* 0x00005f001a007a0c */ /* 0x000fc60004781270 */
[----:B------:R-:W-:Y:S01]  /*68a20*/  @P5 STG.E [R4.64], R11 ;  /* 0x0000000b04005986 */ /* 0x000fe2000c10190c */
[----:B------:R-:W-:-:S03]  /*68a30*/  ISETP.LT.AND P5, PT, R25, c[0x0][0x17c], !P0 ;  /* 0x00005f0019007a0c */ /* 0x000fc600047a1270 */
[----:B------:R-:W1:Y:S04]  /*68a40*/  LDS.128 R24, [R22+0xa000] ;  /* 0x00a0000016187984 */ /* 0x000e680000000c00 */
[----:B-1----:R-:W-:Y:S04]  /*68a50*/  STL [R1+0xa4], R25 ;  /* 0x0000a41901007387 */ /* 0x002fe80000100800 */
[----:B------:R1:W-:Y:S02]  /*68a60*/  STL.64 [R1+0xa8], R26 ;  /* 0x0000a81a01007387 */ /* 0x0003e40000100a00 */
[----:B-1----:R-:W-:-:S02]  /*68a70*/  IMAD.MOV.U32 R27, RZ, RZ, R24 ;  /* 0x000000ffff1b7224 */ /* 0x002fc400078e0018 */
[----:B------:R-:W4:Y:S04]  /*68a80*/  LDL.LU R24, [R1+0xf18] ;  /* 0x000f180001187983 */ /* 0x000f280000300800 */
[----:B------:R-:W-:Y:S01]  /*68a90*/  STL.64 [R1+0xf10], R22 ;  /* 0x000f101601007387 */ /* 0x000fe20000100a00 */
[----:B------:R-:W-:-:S03]  /*68aa0*/  IMAD.MOV.U32 R14, RZ, RZ, R12 ;  /* 0x000000ffff0e7224 */ /* 0x000fc600078e000c */
[----:B---3--:R-:W-:Y:S04]  /*68ab0*/  STL.64 [R1+0xf08], R20 ;  /* 0x000f081401007387 */ /* 0x008fe80000100a00 */
[----:B------:R-:W1:Y:S04]  /*68ac0*/  LDS.128 R20, [R19+0xa000] ;  /* 0x00a0000013147984 */ /* 0x000e680000000c00 */
[----:B------:R-:W3:Y:S04]  /*68ad0*/  LDL.LU R15, [R1+0x6c8] ;  /* 0x0006c800010f7983 */ /* 0x000ee80000300800 */
[----:B-1----:R-:W-:Y:S01]  /*68ae0*/  STL [R1+0x84], R21 ;  /* 0x0000841501007387 */ /* 0x002fe20000100800 */
[----:B------:R-:W-:-:S03]  /*68af0*/  IMAD.MOV.U32 R13, RZ, RZ, R20 ;  /* 0x000000ffff0d7224 */ /* 0x000fc600078e0014 */
[----:B------:R1:W-:Y:S04]  /*68b00*/  STL.64 [R1+0x88], R22 ;  /* 0x0000881601007387 */ /* 0x0003e80000100a00 */
[----:B-1----:R-:W4:Y:S04]  /*68b10*/  LDL.LU.64 R22, [R1+0xf10] ;  /* 0x000f100001167983 */ /* 0x002f280000300a00 */
[----:B------:R-:W4:Y:S04]  /*68b20*/  LDL.LU.64 R20, [R1+0xf08] ;  /* 0x000f080001147983 */ /* 0x000f280000300a00 */
[----:B------:R-:W4:Y:S01]  /*68b30*/  LDL.LU R12, [R1+0x6cc] ;  /* 0x0006cc00010c7983 */ /* 0x000f220000300800 */
[----:B------:R-:W-:-:S04]  /*68b40*/  IMAD R0, R29, 0x2, R8 ;  /* 0x000000021d007824 */ /* 0x000fc800078e0208 */
[----:B------:R-:W-:Y:S01]  /*68b50*/  IMAD R8, R29, 0x2, R0 ;  /* 0x000000021d087824 */ /* 0x000fe200078e0200 */
[----:B------:R-:W-:-:S04]  /*68b60*/  LEA R6, P6, R0, R3, 0x2 ;  /* 0x0000000300067211 */ /* 0x000fc800078c10ff */
[----:B------:R-:W-:Y:S02]  /*68b70*/  LEA.HI.X.SX32 R7, R0, R2, 0x2, P6 ;  /* 0x0000000200077211 */ /* 0x000fe400030f16ff */
[----:B------:R-:W-:-:S04]  /*68b80*/  LEA R4, P6, R8, R3, 0x2 ;  /* 0x0000000308047211 */ /* 0x000fc800078c10ff */
[----:B------:R-:W-:Y:S01]  /*68b90*/  LEA.HI.X.SX32 R5, R8, R2, 0x2, P6 ;  /* 0x0000000208057211 */ /* 0x000fe200030f16ff */
[----:B------:R1:W-:Y:S04]  /*68ba0*/  @P2 STG.E [R6.64], R9 ;  /* 0x0000000906002986 */ /* 0x0003e8000c10190c */
[----:B------:R-:W-:Y:S01]  /*68bb0*/  @P4 STG.E [R4.64], R10 ;  /* 0x0000000a04004986 */ /* 0x000fe2000c10190c */
[----:B------:R-:W-:-:S05]  /*68bc0*/  IMAD R0, R29, 0x2, R8 ;  /* 0x000000021d007824 */ /* 0x000fca00078e0208 */
[----:B------:R-:W-:-:S04]  /*68bd0*/  LEA R8, P6, R0, R3, 0x2 ;  /* 0x0000000300087211 */ /* 0x000fc800078c10ff */
[----:B-1----:R-:W-:-:S05]  /*68be0*/  LEA.HI.X.SX32 R9, R0, R2, 0x2, P6 ;  /* 0x0000000200097211 */ /* 0x002fca00030f16ff */
[----:B------:R-:W-:Y:S01]  /*68bf0*/  @P3 STG.E [R8.64], R17 ;  /* 0x0000001108003986 */ /* 0x000fe2000c10190c */
[----:B--2---:R-:W-:-:S03]  /*68c00*/  ISETP.LT.AND P4, PT, R18, c[0x0][0x17c], !P0 ;  /* 0x00005f0012007a0c */ /* 0x004fc60004781270 */
[----:B---3--:R-:W-:Y:S04]  /*68c10*/  STL.64 [R1+0xf00], R14 ;  /* 0x000f000e01007387 */ /* 0x008fe80000100a00 */
[----:B----4-:R-:W1:Y:S04]  /*68c20*/  LDS.128 R4, [R23+0xa000] ;  /* 0x00a0000017047984 */ /* 0x010e680000000c00 */
[----:B------:R-:W-:Y:S04]  /*68c30*/  STL.64 [R1+0xef8], R12 ;  /* 0x000ef80c01007387 */ /* 0x000fe80000100a00 */
[----:B------:R-:W2:Y:S01]  /*68c40*/  LDS.128 R12, [R24+0xc000] ;  /* 0x00c00000180c7984 */ /* 0x000ea20000000c00 */
[----:B------:R-:W-:-:S03]  /*68c50*/  ISETP.LT.AND P2, PT, R20, c[0x0][0x17c], !P0 ;  /* 0x00005f0014007a0c */ /* 0x000fc60004741270 */
[----:B------:R-:W3:Y:S01]  /*68c60*/  LDL.LU R20, [R1+0x6d0] ;  /* 0x0006d00001147983 */ /* 0x000ee20000300800 */
[----:B------:R-:W-:-:S03]  /*68c70*/  ISETP.LT.AND P3, PT, R21, c[0x0][0x17c], !P0 ;  /* 0x00005f0015007a0c */ /* 0x000fc60004761270 */
[----:B-1----:R-:W-:Y:S04]  /*68c80*/  STL [R1+0xee4], R5 ;  /* 0x000ee40501007387 */ /* 0x002fe80000100800 */
[----:B------:R-:W-:Y:S04]  /*68c90*/  STL [R1+0xee0], R6 ;  /* 0x000ee00601007387 */ /* 0x000fe80000100800 */
[----:B------:R-:W-:Y:S04]  /*68ca0*/  STL [R1+0xedc], R7 ;  /* 0x000edc0701007387 */ /* 0x000fe80000100800 */
[----:B------:R-:W4:Y:S01]  /*68cb0*/  LDL.LU R21, [R1+0x6d4] ;  /* 0x0006d40001157983 */ /* 0x000f220000300800 */
[----:B--2---:R-:W-:-:S03]  /*68cc0*/  IMAD.MOV.U32 R26, RZ, RZ, R12 ;  /* 0x000000ffff1a7224 */ /* 0x004fc600078e000c */
[----:B------:R-:W-:Y:S04]  /*68cd0*/  STL [R1+0x64], R13 ;  /* 0x0000640d01007387 */ /* 0x000fe80000100800 */
[----:B------:R-:W-:Y:S04]  /*68ce0*/  STL.64 [R1+0x68], R14 ;  /* 0x0000680e01007387 */ /* 0x000fe80000100a00 */
[----:B------:R-:W1:Y:S04]  /*68cf0*/  LDS.128 R12, [R22+0xc000] ;  /* 0x00c00000160c7984 */ /* 0x000e680000000c00 */
[----:B------:R-:W2:Y:S04]  /*68d00*/  LDL.LU R18, [R1+0x6d8] ;  /* 0x0006d80001127983 */ /* 0x000ea80000300800 */
[----:B-1----:R-:W-:Y:S04]  /*68d10*/  STL [R1+0x34], R13 ;  /* 0x0000340d01007387 */ /* 0x002fe80000100800 */
[----:B------:R1:W-:Y:S04]  /*68d20*/  STL.64 [R1+0x38], R14 ;  /* 0x0000380e01007387 */ /* 0x0003e80000100a00 */
[----:B-1----:R-:W2:Y:S01]  /*68d30*/  LDL.LU.64 R14, [R1+0xf00] ;  /* 0x000f0000010e7983 */ /* 0x002ea20000300a00 */
[----:B------:R-:W-:-:S05]  /*68d40*/  IMAD R11, R29, 0x2, R0 ;  /* 0x000000021d0b7824 */ /* 0x000fca00078e0200 */
[----:B------:R-:W-:Y:S01]  /*68d50*/  LEA R10, P6, R11, R3, 0x2 ;  /* 0x000000030b0a7211 */ /* 0x000fe200078c10ff */
[----:B------:R-:W-:-:S03]  /*68d60*/  IMAD R0, R29, 0x2, R11 ;  /* 0x000000021d007824 */ /* 0x000fc600078e020b */
[----:B------:R-:W-:Y:S02]  /*68d70*/  LEA.HI.X.SX32 R11, R11, R2, 0x2, P6 ;  /* 0x000000020b0b7211 */ /* 0x000fe400030f16ff */
[----:B------:R-:W-:-:S03]  /*68d80*/  LEA R8, P6, R0, R3, 0x2 ;  /* 0x0000000300087211 */ /* 0x000fc600078c10ff */
[----:B------:R1:W-:Y:S01]  /*68d90*/  @P1 STG.E [R10.64], R16 ;  /* 0x000000100a001986 */ /* 0x0003e2000c10190c */
[----:B------:R-:W-:Y:S01]  /*68da0*/  LEA.HI.X.SX32 R9, R0, R2, 0x2, P6 ;  /* 0x0000000200097211 */ /* 0x000fe200030f16ff */
[----:B-1----:R-:W-:-:S05]  /*68db0*/  IMAD R10, R29, 0x2, R0 ;  /* 0x000000021d0a7824 */ /* 0x002fca00078e0200 */
[----:B------:R-:W-:Y:S01]  /*68dc0*/  LEA R16, P6, R10, R3, 0x2 ;  /* 0x000000030a107211 */ /* 0x000fe200078c10ff */
[----:B------:R-:W-:-:S03]  /*68dd0*/  IMAD R0, R29, 0x2, R10 ;  /* 0x000000021d007824 */ /* 0x000fc600078e020a */
[----:B------:R-:W-:Y:S01]  /*68de0*/  LEA.HI.X.SX32 R17, R10, R2, 0x2, P6 ;  /* 0x000000020a117211 */ /* 0x000fe200030f16ff */
[----:B------:R-:W-:Y:S02]  /*68df0*/  IMAD.MOV.U32 R25, RZ, RZ, R12 ;  /* 0x000000ffff197224 */ /* 0x000fe400078e000c */
[----:B------:R-:W4:Y:S04]  /*68e00*/  LDL.LU.64 R12, [R1+0xef8] ;  /* 0x000ef800010c7983 */ /* 0x000f280000300a00 */
[----:B--2---:R-:W-:Y:S04]  /*68e10*/  @P5 STG.E [R8.64], R14 ;  /* 0x0000000e08005986 */ /* 0x004fe8000c10190c */
[----:B------:R-:W1:Y:S04]  /*68e20*/  LDS.128 R8, [R19+0xc000] ;  /* 0x00c0000013087984 */ /* 0x000e680000000c00 */
[----:B------:R-:W-:Y:S01]  /*68e30*/  @P2 STG.E [R16.64], R27 ;  /* 0x0000001b10002986 */ /* 0x000fe2000c10190c */
[----:B---3--:R-:W-:-:S03]  /*68e40*/  ISETP.LT.AND P2, PT, R20, c[0x0][0x17c], !P0 ;  /* 0x00005f0014007a0c */ /* 0x008fc60004741270 */
[----:B-1----:R-:W-:Y:S04]  /*68e50*/  STL.64 [R1+0x20], R8 ;  /* 0x0000200801007387 */ /* 0x002fe80000100a00 */
[----:B------:R-:W-:Y:S04]  /*68e60*/  STL.64 [R1+0x28], R10 ;  /* 0x0000280a01007387 */ /* 0x000fe80000100a00 */
[----:B------:R-:W-:Y:S04]  /*68e70*/  STL.64 [R1+0xef0], R22 ;  /* 0x000ef01601007387 */ /* 0x000fe80000100a00 */
[----:B------:R-:W-:Y:S04]  /*68e80*/  LDS.128 R8, [R23+0xc000] ;  /* 0x00c0000017087984 */ /* 0x000fe80000000c00 */
[----:B----4-:R-:W-:Y:S04]  /*68e90*/  STL [R1+0xee8], R21 ;  /* 0x000ee81501007387 */ /* 0x010fe80000100800 */
[----:B------:R-:W1:Y:S02]  /*68ea0*/  LDS.128 R20, [R24+0xe000] ;  /* 0x00e0000018147984 */ /* 0x000e640000000c00 */
[----:B-1----:R-:W-:-:S02]  /*68eb0*/  IMAD.MOV.U32 R7, RZ, RZ, R22 ;  /* 0x000000ffff077224 */ /* 0x002fc400078e0016 */
[----:B------:R-:W-:Y:S02]  /*68ec0*/  IMAD.MOV.U32 R28, RZ, RZ, R23 ;  /* 0x000000ffff1c7224 */ /* 0x000fe400078e0017 */
[----:B------:R-:W2:Y:S01]  /*68ed0*/  LDL.LU.64 R22, [R1+0xef0] ;  /* 0x000ef00001167983 */ /* 0x000ea20000300a00 */
[----:B------:R-:W-:-:S03]  /*68ee0*/  IMAD.MOV.U32 R6, RZ, RZ, R21 ;  /* 0x000000ffff067224 */ /* 0x000fc600078e0015 */
[----:B------:R-:W3:Y:S01]  /*68ef0*/  LDL.LU R21, [R1+0xee8] ;  /* 0x000ee80001157983 */ /* 0x000ee20000300800 */
[----:B------:R-:W-:Y:S01]  /*68f00*/  ISETP.LT.AND P5, PT, R12, c[0x0][0x17c], !P0 ;  /* 0x00005f000c007a0c */ /* 0x000fe200047a1270 */
[----:B------:R-:W-:Y:S01]  /*68f10*/  IMAD R12, R29, 0x2, R0 ;  /* 0x000000021d0c7824 */ /* 0x000fe200078e0200 */
[CC--:B------:R-:W-:Y:S02]  /*68f20*/  LEA R14, P6, R0.reuse, R3.reuse, 0x2 ;  /* 0x00000003000e7211 */ /* 0x0c0fe400078c10ff */
[----:B------:R-:W-:Y:S02]  /*68f30*/  ISETP.LT.AND P1, PT, R15, c[0x0][0x17c], !P0 ;  /* 0x00005f000f007a0c */ /* 0x000fe40004721270 */
[----:B------:R-:W-:Y:S01]  /*68f40*/  LEA.HI.X.SX32 R15, R0, R2, 0x2, P6 ;  /* 0x00000002000f7211 */ /* 0x000fe200030f16ff */
[----:B------:R-:W-:Y:S01]  /*68f50*/  IMAD R0, R29, 0x2, R12 ;  /* 0x000000021d007824 */ /* 0x000fe200078e020c */
[----:B------:R-:W-:Y:S01]  /*68f60*/  LEA R16, P6, R12, R3, 0x2 ;  /* 0x000000030c107211 */ /* 0x000fe200078c10ff */
[----:B------:R-:W-:-:S02]  /*68f70*/  IMAD.MOV.U32 R5, RZ, RZ, R20 ;  /* 0x000000ffff057224 */ /* 0x000fc400078e0014 */
[----:B------:R-:W-:Y:S01]  /*68f80*/  @P4 STG.E [R14.64], R13 ;  /* 0x0000000d0e004986 */ /* 0x000fe2000c10190c */
[----:B------:R-:W-:Y:S02]  /*68f90*/  LEA.HI.X.SX32 R17, R12, R2, 0x2, P6 ;  /* 0x000000020c117211 */ /* 0x000fe400030f16ff */
[----:B------:R-:W-:-:S03]  /*68fa0*/  LEA R20, P6, R0, R3, 0x2 ;  /* 0x0000000300147211 */ /* 0x000fc600078c10ff */
[----:B------:R1:W-:Y:S02]  /*68fb0*/  @P3 STG.E [R16.64], R4 ;  /* 0x0000000410003986 */ /* 0x0003e4000c10190c */
[----:B-1----:R-:W-:-:S04]  /*68fc0*/  IMAD.MOV.U32 R4, RZ, RZ, R25 ;  /* 0x000000ffff047224 */ /* 0x002fc800078e0019 */
[----:B------:R-:W-:Y:S01]  /*68fd0*/  IMAD.MOV.U32 R27, RZ, RZ, R4 ;  /* 0x000000ffff1b7224 */ /* 0x000fe200078e0004 */
[----:B--2---:R1:W2:Y:S01]  /*68fe0*/  LDS.128 R12, [R22+0xe000] ;  /* 0x00e00000160c7984 */ /* 0x0042a20000000c00 */
[----:B---3--:R-:W-:Y:S01]  /*68ff0*/  ISETP.LT.AND P4, PT, R21, c[0x0][0x17c], !P0 ;  /* 0x00005f0015007a0c */ /* 0x008fe20004781270 */
[----:B-1----:R-:W-:Y:S01]  /*69000*/  IMAD R22, R29, 0x2, R0 ;  /* 0x000000021d167824 */ /* 0x002fe200078e0200 */
[----:B------:R-:W-:-:S03]  /*69010*/  LEA.HI.X.SX32 R21, R0, R2, 0x2, P6 ;  /* 0x0000000200157211 */ /* 0x000fc600030f16ff */
[C---:B------:R-:W-:Y:S01]  /*69020*/  IMAD R0, R29.reuse, 0x2, R22 ;  /* 0x000000021d007824 */ /* 0x040fe200078e0216 */
[CC--:B------:R-:W-:Y:S01]  /*69030*/  LEA R24, P6, R22.reuse, R3.reuse, 0x2 ;  /* 0x0000000316187211 */ /* 0x0c0fe200078c10ff */
[----:B------:R1:W-:Y:S03]  /*69040*/  @P1 STG.E [R20.64], R26 ;  /* 0x0000001a14001986 */ /* 0x0003e6000c10190c */
[----:B------:R-:W-:Y:S01]  /*69050*/  LEA.HI.X.SX32 R25, R22, R2, 0x2, P6 ;  /* 0x0000000216197211 */ /* 0x000fe200030f16ff */
[----:B------:R-:W-:Y:S01]  /*69060*/  IMAD R4, R29, 0x2, R0 ;  /* 0x000000021d047824 */ /* 0x000fe200078e0200 */
[----:B------:R-:W-:Y:S01]  /*69070*/  ISETP.LT.AND P3, PT, R18, c[0x0][0x17c], !P0 ;  /* 0x00005f0012007a0c */ /* 0x000fe20004761270 */
[----:B------:R-:W-:Y:S01]  /*69080*/  LDS.128 R20, [R23+0xe000] ;  /* 0x00e0000017147984 */ /* 0x000fe20000000c00 */
[----:B-1----:R-:W-:-:S03]  /*69090*/  LEA R26, P1, R0, R3, 0x2 ;  /* 0x00000003001a7211 */ /* 0x002fc600078210ff */
[----:B------:R1:W-:Y:S04]  /*690a0*/  @P5 STG.E [R24.64], R27 ;  /* 0x0000001b18005986 */ /* 0x0003e8000c10190c */
[----:B------:R-:W3:Y:S01]  /*690b0*/  LDS.128 R16, [R19+0xe000] ;  /* 0x00e0000013107984 */ /* 0x000ee20000000c00 */
[----:B-1----:R-:W-:-:S03]  /*690c0*/  LEA.HI.X.SX32 R27, R0, R2, 0x2, P1 ;  /* 0x00000002001b7211 */ /* 0x002fc600008f16ff */
[----:B------:R-:W4:Y:S04]  /*690d0*/  LDL.LU R0, [R1+0x6e0] ;  /* 0x0006e00001007983 */ /* 0x000f280000300800 */
[----:B------:R-:W2:Y:S01]  /*690e0*/  LDL.LU R25, [R1+0x6dc] ;  /* 0x0006dc0001197983 */ /* 0x000ea20000300800 */
[----:B------:R-:W-:Y:S02]  /*690f0*/  LEA R24, P6, R4, R3, 0x2 ;  /* 0x0000000304187211 */ /* 0x000fe400078c10ff */
[----:B----4-:R-:W-:Y:S01]  /*69100*/  ISETP.LT.AND P1, PT, R0, c[0x0][0x17c], !P0 ;  /* 0x00005f0000007a0c */ /* 0x010fe20004721270 */
[----:B------:R-:W-:Y:S01]  /*69110*/  IMAD R0, R29, 0x2, R4 ;  /* 0x000000021d007824 */ /* 0x000fe200078e0204 */
[----:B--2---:R-:W-:Y:S02]  /*69120*/  ISETP.LT.AND P5, PT, R25, c[0x0][0x17c], !P0 ;  /* 0x00005f0019007a0c */ /* 0x004fe400047a1270 */
[----:B------:R-:W-:-:S02]  /*69130*/  LEA.HI.X.SX32 R25, R4, R2, 0x2, P6 ;  /* 0x0000000204197211 */ /* 0x000fc400030f16ff */
[----:B------:R-:W2:Y:S04]  /*69140*/  LDL.LU R4, [R1+0x20] ;  /* 0x0000200001047983 */ /* 0x000ea80000300800 */
[----:B--2---:R1:W-:Y:S04]  /*69150*/  @P2 STG.E [R26.64], R4 ;  /* 0x000000041a002986 */ /* 0x0043e8000c10190c */
[----:B------:R2:W-:Y:S01]  /*69160*/  @P4 STG.E [R24.64], R8 ;  /* 0x0000000818004986 */ /* 0x0005e2000c10190c */
[----:B-1----:R-:W-:Y:S01]  /*69170*/  LEA R26, P2, R0, R3, 0x2 ;  /* 0x00000003001a7211 */ /* 0x002fe200078410ff */
[----:B------:R-:W-:-:S02]  /*69180*/  IMAD R4, R29, 0x2, R0 ;  /* 0x000000021d047824 */ /* 0x000fc400078e0200 */
[----:B--2---:R-:W2:Y:S01]  /*69190*/  LDL.LU R8, [R1+0x6f0] ;  /* 0x0006f00001087983 */ /* 0x004ea20000300800 */
[----:B------:R-:W-:-:S03]  /*691a0*/  LEA.HI.X.SX32 R27, R0, R2, 0x2, P2 ;  /* 0x00000002001b7211 */ /* 0x000fc600010f16ff */
[----:B------:R-:W4:Y:S04]  /*691b0*/  LDL.LU R0, [R1+0x6e8] ;  /* 0x0006e80001007983 */ /* 0x000f280000300800 */
[----:B------:R-:W2:Y:S01]  /*691c0*/  LDL.LU R25, [R1+0x6e4] ;  /* 0x0006e40001197983 */ /* 0x000ea20000300800 */
[----:B------:R-:W-:-:S03]  /*691d0*/  LEA R24, P6, R4, R3, 0x2 ;  /* 0x0000000304187211 */ /* 0x000fc600078c10ff */
[----:B------:R1:W-:Y:S04]  /*691e0*/  @P3 STG.E [R26.64], R5 ;  /* 0x000000051a003986 */ /* 0x0003e8000c10190c */
[----:B-1----:R-:W3:Y:S01]  /*691f0*/  LDL.LU R5, [R1+0xee4] ;  /* 0x000ee40001057983 */ /* 0x002ee20000300800 */
[----:B----4-:R-:W-:Y:S01]  /*69200*/  ISETP.LT.AND P2, PT, R0, c[0x0][0x17c], !P0 ;  /* 0x00005f0000007a0c */ /* 0x010fe20004741270 */
[----:B------:R-:W-:Y:S01]  /*69210*/  IMAD R0, R29, 0x2, R4 ;  /* 0x000000021d007824 */ /* 0x000fe200078e0204 */
[----:B--2---:R-:W-:Y:S02]  /*69220*/  ISETP.LT.AND P4, PT, R25, c[0x0][0x17c], !P0 ;  /* 0x00005f0019007a0c */ /* 0x004fe40004781270 */
[----:B------:R-:W-:Y:S02]  /*69230*/  LEA.HI.X.SX32 R25, R4, R2, 0x2, P6 ;  /* 0x0000000204197211 */ /* 0x000fe400030f16ff */
[----:B------:R-:W-:Y:S01]  /*69240*/  LEA R26, P3, R0, R3, 0x2 ;  /* 0x00000003001a7211 */ /* 0x000fe200078610ff */
[----:B------:R-:W-:-:S02]  /*69250*/  IMAD R4, R29, 0x2, R0 ;  /* 0x000000021d047824 */ /* 0x000fc400078e0200 */
[----:B------:R1:W-:Y:S01]  /*69260*/  @P5 STG.E [R24.64], R12 ;  /* 0x0000000c18005986 */ /* 0x0003e2000c10190c */
[----:B------:R-:W-:-:S03]  /*69270*/  LEA.HI.X.SX32 R27, R0, R2, 0x2, P3 ;  /* 0x00000002001b7211 */ /* 0x000fc600018f16ff */
[----:B-1----:R-:W2:Y:S01]  /*69280*/  LDL.LU R12, [R1+0x14] ;  /* 0x00001400010c7983 */ /* 0x002ea20000300800 */
[----:B------:R-:W-:-:S03]  /*69290*/  LEA R24, P6, R4, R3, 0x2 ;  /* 0x0000000304187211 */ /* 0x000fc600078c10ff */
[----:B------:R-:W4:Y:S01]  /*692a0*/  LDL.LU R0, [R1+0x6ec] ;  /* 0x0006ec0001007983 */ /* 0x000f220000300800 */
[----:B------:R-:W-:Y:S02]  /*692b0*/  LEA.HI.X.SX32 R25, R4, R2, 0x2, P6 ;  /* 0x0000000204197211 */ /* 0x000fe400030f16ff */
[----:B------:R-:W-:Y:S01]  /*692c0*/  ISETP.LT.AND P3, PT, R8, c[0x0][0x17c], !P0 ;  /* 0x00005f0008007a0c */ /* 0x000fe20004761270 */
[----:B---3--:R1:W-:Y:S04]  /*692d0*/  @P1 STG.E [R26.64], R16 ;  /* 0x000000101a001986 */ /* 0x0083e8000c10190c */
[----:B------:R-:W3:Y:S04]  /*692e0*/  LDL.LU R8, [R1+0x124] ;  /* 0x0001240001087983 */ /* 0x000ee80000300800 */
[----:B------:R1:W-:Y:S04]  /*692f0*/  @P4 STG.E [R24.64], R20 ;  /* 0x0000001418004986 */ /* 0x0003e8000c10190c */
[----:B-1----:R-:W2:Y:S04]  /*69300*/  LDL.LU R16, [R1+0x6f8] ;  /* 0x0006f80001107983 */ /* 0x002ea80000300800 */
[----:B------:R-:W3:Y:S01]  /*69310*/  LDL.LU R20, [R1+0x6f4] ;  /* 0x0006f40001147983 */ /* 0x000ee20000300800 */
[----:B----4-:R-:W-:Y:S01]  /*69320*/  ISETP.LT.AND P5, PT, R0, c[0x0][0x17c], !P0 ;  /* 0x00005f0000007a0c */ /* 0x010fe200047a1270 */
[----:B------:R-:W-:-:S04]  /*69330*/  IMAD R0, R29, 0x2, R4 ;  /* 0x000000021d007824 */ /* 0x000fc800078e0204 */
[----:B------:R-:W-:Y:S01]  /*69340*/  IMAD R4, R29, 0x2, R0 ;  /* 0x000000021d047824 */ /* 0x000fe200078e0200 */
[----:B------:R-:W-:-:S04]  /*69350*/  LEA R26, P1, R0, R3, 0x2 ;  /* 0x00000003001a7211 */ /* 0x000fc800078210ff */
[-C--:B------:R-:W-:Y:S02]  /*69360*/  LEA R24, P6, R4, R3.reuse, 0x2 ;  /* 0x0000000304187211 */ /* 0x080fe400078c10ff */
[-C--:B------:R-:W-:Y:S01]  /*69370*/  LEA.HI.X.SX32 R27, R0, R2.reuse, 0x2, P1 ;  /* 0x00000002001b7211 */ /* 0x080fe200008f16ff */
[C---:B------:R-:W-:Y:S01]  /*69380*/  IMAD R0, R29.reuse, 0x2, R4 ;  /* 0x000000021d007824 */ /* 0x040fe200078e0204 */
[----:B------:R-:W-:Y:S02]  /*69390*/  LEA.HI.X.SX32 R25, R4, R2, 0x2, P6 ;  /* 0x0000000204197211 */ /* 0x000fe400030f16ff */
[----:B--2---:R-:W-:Y:S02]  /*693a0*/  ISETP.LT.AND P1, PT, R16, c[0x0][0x17c], !P0 ;  /* 0x00005f0010007a0c */ /* 0x004fe40004721270 */
[----:B---3--:R-:W-:Y:S02]  /*693b0*/  ISETP.LT.AND P4, PT, R20, c[0x0][0x17c], !P0 ;  /* 0x00005f0014007a0c */ /* 0x008fe40004781270 */
[----:B------:R-:W2:Y:S04]  /*693c0*/  LDL.LU R20, [R1+0x70c] ;  /* 0x00070c0001147983 */ /* 0x000ea80000300800 */
[----:B------:R-:W3:Y:S04]  /*693d0*/  LDL.LU R16, [R1+0x710] ;  /* 0x0007100001107983 */ /* 0x000ee80000300800 */
[----:B------:R-:W4:Y:S04]  /*693e0*/  LDL.LU R4, [R1+0x54] ;  /* 0x0000540001047983 */ /* 0x000f280000300800 */
[----:B----4-:R1:W-:Y:S04]  /*693f0*/  @P2 STG.E [R26.64], R4 ;  /* 0x000000041a002986 */ /* 0x0103e8000c10190c */
[----:B-1----:R-:W4:Y:S01]  /*69400*/  LDL.LU R27, [R1+0x44] ;  /* 0x00004400011b7983 */ /* 0x002f220000300800 */
[----:B------:R-:W-:Y:S01]  /*69410*/  LEA R26, P2, R0, R3, 0x2 ;  /* 0x00000003001a7211 */ /* 0x000fe200078410ff */
[----:B------:R-:W-:-:S02]  /*69420*/  IMAD R4, R29, 0x2, R0 ;  /* 0x000000021d047824 */ /* 0x000fc400078e0200 */
[----:B----4-:R1:W-:Y:S02]  /*69430*/  @P5 STG.E [R24.64], R27 ;  /* 0x0000001b18005986 */ /* 0x0103e4000c10190c */
[----:B-1----:R-:W-:Y:S02]  /*69440*/  LEA.HI.X.SX32 R27, R0, R2, 0x2, P2 ;  /* 0x00000002001b7211 */ /* 0x002fe400010f16ff */
[----:B------:R-:W4:Y:S04]  /*69450*/  LDL.LU R0, [R1+0x700] ;  /* 0x0007000001007983 */ /* 0x000f280000300800 */
[----:B------:R-:W2:Y:S01]  /*69460*/  LDL.LU R25, [R1+0x6fc] ;  /* 0x0006fc0001197983 */ /* 0x000ea20000300800 */
[----:B------:R-:W-:Y:S02]  /*69470*/  LEA R24, P6, R4, R3, 0x2 ;  /* 0x0000000304187211 */ /* 0x000fe400078c10ff */
[----:B----4-:R-:W-:Y:S01]  /*69480*/  ISETP.LT.AND P2, PT, R0, c[0x0][0x17c], !P0 ;  /* 0x00005f0000007a0c */ /* 0x010fe20004741270 */
[----:B------:R-:W-:Y:S01]  /*69490*/  IMAD R0, R29, 0x2, R4 ;  /* 0x000000021d007824 */ /* 0x000fe200078e0204 */
[----:B--2---:R-:W-:-:S02]  /*694a0*/  ISETP.LT.AND P5, PT, R25, c[0x0][0x17c], !P0 ;  /* 0x00005f0019007a0c */ /* 0x004fc400047a1270 */
[----:B------:R-:W-:Y:S02]  /*694b0*/  LEA.HI.X.SX32 R25, R4, R2, 0x2, P6 ;  /* 0x0000000204197211 */ /* 0x000fe400030f16ff */
        /* <DEDUP_REMOVED lines=8> */
[----:B------:R-:W2:Y:S04]  /*69540*/  LDL.LU R25, [R1+0x704] ;  /* 0x0007040001197983 */ /* 0x000ea80000300800 */
[----:B------:R1:W-:Y:S04]  /*69550*/  @P1 STG.E [R26.64], R8 ;  /* 0x000000081a001986 */ /* 0x0003e8000c10190c */
[----:B-1----:R-:W3:Y:S04]  /*69560*/  LDL.LU R8, [R1+0x144] ;  /* 0x0001440001087983 */ /* 0x002ee80000300800 */
[----:B------:R-:W3:Y:S01]  /*69570*/  LDL.LU R27, [R1+0x164] ;  /* 0x00016400011b7983 */ /* 0x000ee20000300800 */
[----:B------:R-:W-:-:S02]  /*69580*/  LEA R24, P6, R4, R3, 0x2 ;  /* 0x0000000304187211 */ /* 0x000fc400078c10ff */
[----:B----4-:R-:W-:Y:S01]  /*69590*/  ISETP.LT.AND P3, PT, R0, c[0x0][0x17c], !P0 ;  /* 0x00005f0000007a0c */ /* 0x010fe20004761270 */
[----:B------:R-:W-:Y:S01]  /*695a0*/  IMAD R0, R29, 0x2, R4 ;  /* 0x000000021d007824 */ /* 0x000fe200078e0204 */
[----:B--2---:R-:W-:Y:S02]  /*695b0*/  ISETP.LT.AND P4, PT, R25, c[0x0][0x17c], !P0 ;  /* 0x00005f0019007a0c */ /* 0x004fe40004781270 */
[----:B------:R-:W-:Y:S01]  /*695c0*/  LEA.HI.X.SX32 R25, R4, R2, 0x2, P6 ;  /* 0x0000000204197211 */ /* 0x000fe200030f16ff */
[----:B------:R-:W-:Y:S01]  /*695d0*/  IMAD R4, R29, 0x2, R0 ;  /* 0x000000021d047824 */ /* 0x000fe200078e0200 */
[----:B------:R-:W-:-:S03]  /*695e0*/  LEA R26, P1, R0, R3, 0x2 ;  /* 0x00000003001a7211 */ /* 0x000fc600078210ff */
[----:B---3--:R1:W-:Y:S01]  /*695f0*/  @P5 STG.E [R24.64], R27 ;  /* 0x0000001b18005986 */ /* 0x0083e2000c10190c */
[----:B------:R-:W-:-:S03]  /*69600*/  ISETP.LT.AND P5, PT, R20, c[0x0][0x17c], !P0 ;  /* 0x00005f0014007a0c */ /* 0x000fc600047a1270 */
[----:B------:R-:W2:Y:S01]  /*69610*/  LDL.LU R20, [R1+0x724] ;  /* 0x0007240001147983 */ /* 0x000ea20000300800 */
[----:B-1----:R-:W-:Y:S02]  /*69620*/  LEA R24, P6, R4, R3, 0x2 ;  /* 0x0000000304187211 */ /* 0x002fe400078c10ff */
[-C--:B------:R-:W-:Y:S01]  /*69630*/  LEA.HI.X.SX32 R27, R0, R2.reuse, 0x2, P1 ;  /* 0x00000002001b7211 */ /* 0x080fe200008f16ff */
[----:B------:R-:W-:Y:S01]  /*69640*/  IMAD R0, R29, 0x2, R4 ;  /* 0x000000021d007824 */ /* 0x000fe200078e0204 */
[----:B------:R-:W-:Y:S02]  /*69650*/  ISETP.LT.AND P1, PT, R16, c[0x0][0x17c], !P0 ;  /* 0x00005f0010007a0c */ /* 0x000fe40004721270 */
[----:B------:R-:W3:Y:S01]  /*69660*/  LDL.LU R16, [R1+0x728] ;  /* 0x0007280001107983 */ /* 0x000ee20000300800 */
[----:B------:R-:W-:-:S03]  /*69670*/  LEA.HI.X.SX32 R25, R4, R2, 0x2, P6 ;  /* 0x0000000204197211 */ /* 0x000fc600030f16ff */
        /* <DEDUP_REMOVED lines=109> */
[----:B-1----:R-:W3:Y:S04]  /*69d50*/  LDL.LU R26, [R1+0x764] ;  /* 0x00076400011a7983 */ /* 0x002ee80000300800 */
[----:B------:R-:W3:Y:S01]  /*69d60*/  LDL.LU R27, [R1+0x768] ;  /* 0x00076800011b7983 */ /* 0x000ee20000300800 */
[----:B----4-:R-:W-:Y:S01]  /*69d70*/  ISETP.LT.AND P3, PT, R0, c[0x0][0x17c], !P0 ;  /* 0x00005f0000007a0c */ /* 0x010fe20004761270 */
[----:B------:R-:W-:Y:S01]  /*69d80*/  IMAD R0, R29, 0x2, R4 ;  /* 0x000000021d007824 */ /* 0x000fe200078e0204 */
[----:B--2---:R-:W-:-:S03]  /*69d90*/  ISETP.LT.AND P5, PT, R25, c[0x0][0x17c], !P0 ;  /* 0x00005f0019007a0c */ /* 0x004fc600047a1270 */
[----:B------:R-:W-:Y:S01]  /*69da0*/  IMAD R8, R29, 0x2, R0 ;  /* 0x000000021d087824 */ /* 0x000fe200078e0200 */
[----:B------:R-:W-:Y:S02]  /*69db0*/  LEA.HI.X.SX32 R25, R4, R2, 0x2, P6 ;  /* 0x0000000204197211 */ /* 0x000fe400030f16ff */
[----:B------:R-:W-:-:S03]  /*69dc0*/  LEA R4, P1, R0, R3, 0x2 ;  /* 0x0000000300047211 */ /* 0x000fc600078210ff */
[----:B------:R1:W-:Y:S01]  /*69dd0*/  @P4 STG.E [R24.64], R5 ;  /* 0x0000000518004986 */ /* 0x0003e2000c10190c */
[----:B------:R-:W-:-:S03]  /*69de0*/  ISETP.LT.AND P4, PT, R20, c[0x0][0x17c], !P0 ;  /* 0x00005f0014007a0c */ /* 0x000fc60004781270 */
[----:B------:R-:W2:Y:S01]  /*69df0*/  LDL.LU R20, [R1+0x76c] ;  /* 0x00076c0001147983 */ /* 0x000ea20000300800 */
[----:B-1----:R-:W-:Y:S02]  /*69e00*/  LEA R24, P6, R8, R3, 0x2 ;  /* 0x0000000308187211 */ /* 0x002fe400078c10ff */
[-C--:B------:R-:W-:Y:S01]  /*69e10*/  LEA.HI.X.SX32 R5, R0, R2.reuse, 0x2, P1 ;  /* 0x0000000200057211 */ /* 0x080fe200008f16ff */
[----:B------:R-:W-:Y:S01]  /*69e20*/  IMAD R0, R29, 0x2, R8 ;  /* 0x000000021d007824 */ /* 0x000fe200078e0208 */
[----:B---3--:R-:W-:Y:S02]  /*69e30*/  ISETP.LT.AND P1, PT, R16, c[0x0][0x17c], !P0 ;  /* 0x00005f0010007a0c */ /* 0x008fe40004721270 */
        /* <DEDUP_REMOVED lines=11> */
[----:B------:R-:W-:-:S03]  /*69ef0*/  LEA R24, P6, R8, R3, 0x2 ;  /* 0x0000000308187211 */ /* 0x000fc600078c10ff */
[----:B------:R1:W-:Y:S01]  /*69f00*/  @P3 STG.E [R4.64], R12 ;  /* 0x0000000c04003986 */ /* 0x0003e2000c10190c */
[----:B----4-:R-:W-:Y:S01]  /*69f10*/  ISETP.LT.AND P2, PT, R0, c[0x0][0x17c], !P0 ;  /* 0x00005f0000007a0c */ /* 0x010fe20004741270 */
[----:B------:R-:W-:Y:S01]  /*69f20*/  IMAD R0, R29, 0x2, R8 ;  /* 0x000000021d007824 */ /* 0x000fe200078e0208 */
[----:B--2---:R-:W-:-:S03]  /*69f30*/  ISETP.LT.AND P5, PT, R25, c[0x0][0x17c], !P0 ;  /* 0x00005f0019007a0c */ /* 0x004fc600047a1270 */
[C---:B-1----:R-:W-:Y:S01]  /*69f40*/  IMAD R12, R29.reuse, 0x2, R0 ;  /* 0x000000021d0c7824 */ /* 0x042fe200078e0200 */
[-C--:B------:R-:W-:Y:S02]  /*69f50*/  LEA R4, P3, R0, R3.reuse, 0x2 ;  /* 0x0000000300047211 */ /* 0x080fe400078610ff */
[-C--:B------:R-:W-:Y:S02]  /*69f60*/  LEA.HI.X.SX32 R25, R8, R2.reuse, 0x2, P6 ;  /* 0x0000000208197211 */ /* 0x080fe400030f16ff */
[----:B------:R-:W-:Y:S01]  /*69f70*/  LEA.HI.X.SX32 R5, R0, R2, 0x2, P3 ;  /* 0x0000000200057211 */ /* 0x000fe200018f16ff */
[----:B------:R-:W-:Y:S01]  /*69f80*/  IMAD R0, R29, 0x2, R12 ;  /* 0x000000021d007824 */ /* 0x000fe200078e020c */
[----:B------:R-:W-:Y:S01]  /*69f90*/  LEA R8, P6, R12, R3, 0x2 ;  /* 0x000000030c087211 */ /* 0x000fe200078c10ff */
[----:B------:R1:W-:Y:S04]  /*69fa0*/  @P4 STG.E [R24.64], R9 ;  /* 0x0000000918004986 */ /* 0x0003e8000c10190c */
[----:B------:R2:W-:Y:S01]  /*69fb0*/  @P1 STG.E [R4.64], R6 ;  /* 0x0000000604001986 */ /* 0x0005e2000c10190c */
[----:B------:R-:W-:-:S02]  /*69fc0*/  ISETP.LT.AND P4, PT, R26, c[0x0][0x17c], !P0 ;  /* 0x00005f001a007a0c */ /* 0x000fc40004781270 */
[-C--:B-1----:R-:W-:Y:S02]  /*69fd0*/  LEA.HI.X.SX32 R9, R12, R2.reuse, 0x2, P6 ;  /* 0x000000020c097211 */ /* 0x082fe400030f16ff */
[C---:B--2---:R-:W-:Y:S01]  /*69fe0*/  LEA R4, P1, R0.reuse, R3, 0x2 ;  /* 0x0000000300047211 */ /* 0x044fe200078210ff */
[----:B------:R-:W2:Y:S03]  /*69ff0*/  LDL.LU R6, [R1+0xee0] ;  /* 0x000ee00001067983 */ /* 0x000ea60000300800 */
[----:B------:R-:W-:Y:S01]  /*6a000*/  LEA.HI.X.SX32 R5, R0, R2, 0x2, P1 ;  /* 0x0000000200057211 */ /* 0x000fe200008f16ff */
[----:B------:R-:W4:Y:S01]  /*6a010*/  LDL.LU R24, [R1+0x77c] ;  /* 0x00077c0001187983 */ /* 0x000f220000300800 */
[----:B---3--:R-:W-:-:S03]  /*6a020*/  ISETP.LT.AND P1, PT, R16, c[0x0][0x17c], !P0 ;  /* 0x00005f0010007a0c */ /* 0x008fc60004721270 */
[----:B------:R-:W3:Y:S01]  /*6a030*/  LDL.LU R25, [R1+0x780] ;  /* 0x0007800001197983 */ /* 0x000ee20000300800 */
[----:B------:R-:W-:-:S03]  /*6a040*/  ISETP.LT.AND P3, PT, R27, c[0x0][0x17c], !P0 ;  /* 0x00005f001b007a0c */ /* 0x000fc60004761270 */
[----:B------:R1:W-:Y:S01]  /*6a050*/  @P5 STG.E [R8.64], R13 ;  /* 0x0000000d08005986 */ /* 0x0003e2000c10190c */
[----:B------:R-:W-:-:S03]  /*6a060*/  ISETP.LT.AND P5, PT, R20, c[0x0][0x17c], !P0 ;  /* 0x00005f0014007a0c */ /* 0x000fc600047a1270 */
[----:B------:R1:W-:Y:S04]  /*6a070*/  @P2 STG.E [R4.64], R17 ;  /* 0x0000001104002986 */ /* 0x0003e8000c10190c */
[----:B-1----:R-:W2:Y:S04]  /*6a080*/  LDL.LU R13, [R1+0x778] ;  /* 0x00077800010d7983 */ /* 0x002ea80000300800 */
[----:B------:R-:W3:Y:S04]  /*6a090*/  LDL.LU R26, [R1+0x78] ;  /* 0x00007800011a7983 */ /* 0x000ee80000300800 */
[----:B------:R-:W3:Y:S04]  /*6a0a0*/  LDL.LU R16, [R1+0x18] ;  /* 0x0000180001107983 */ /* 0x000ee80000300800 */
[----:B------:R-:W3:Y:S04]  /*6a0b0*/  LDL.LU R27, [R1+0x784] ;  /* 0x00078400011b7983 */ /* 0x000ee80000300800 */
[----:B------:R-:W3:Y:S04]  /*6a0c0*/  LDL.LU R20, [R1+0x788] ;  /* 0x0007880001147983 */ /* 0x000ee80000300800 */
        /* <DEDUP_REMOVED lines=8> */
[-C--:B------:R-:W-:Y:S01]  /*6a150*/  LEA.HI.X.SX32 R5, R0, R2.reuse, 0x2, P2 ;  /* 0x0000000200057211 */ /* 0x080fe200010f16ff */
[----:B------:R-:W-:Y:S01]  /*6a160*/  IMAD R0, R29, 0x2, R12 ;  /* 0x000000021d007824 */ /* 0x000fe200078e020c */
[C---:B-1----:R-:W-:Y:S01]  /*6a170*/  LEA R8, P6, R12.reuse, R3, 0x2 ;  /* 0x000000030c087211 */ /* 0x042fe200078c10ff */
[----:B------:R-:W4:Y:S03]  /*6a180*/  LDL.LU R21, [R1+0x48] ;  /* 0x0000480001157983 */ /* 0x000f260000300800 */
[----:B------:R-:W-:Y:S02]  /*6a190*/  LEA.HI.X.SX32 R9, R12, R2, 0x2, P6 ;  /* 0x000000020c097211 */ /* 0x000fe400030f16ff */
[----:B--2---:R-:W-:Y:S02]  /*6a1a0*/  ISETP.LT.AND P2, PT, R13, c[0x0][0x17c], !P0 ;  /* 0x00005f000d007a0c */ /* 0x004fe40004741270 */
[----:B---3--:R-:W-:-:S02]  /*6a1b0*/  ISETP.LT.AND P4, PT, R17, c[0x0][0x17c], !P0 ;  /* 0x00005f0011007a0c */ /* 0x008fc40004781270 */
[----:B------:R-:W2:Y:S04]  /*6a1c0*/  LDL.LU R17, [R1+0x128] ;  /* 0x0001280001117983 */ /* 0x000ea80000300800 */
[----:B------:R-:W3:Y:S04]  /*6a1d0*/  LDL.LU R13, [R1+0x168] ;  /* 0x00016800010d7983 */ /* 0x000ee80000300800 */
[----:B------:R-:W2:Y:S04]  /*6a1e0*/  LDL.LU R12, [R1+0x58] ;  /* 0x00005800010c7983 */ /* 0x000ea80000300800 */
[----:B--2---:R1:W-:Y:S04]  /*6a1f0*/  @P3 STG.E [R4.64], R12 ;  /* 0x0000000c04003986 */ /* 0x0043e8000c10190c */
[----:B----4-:R2:W-:Y:S01]  /*6a200*/  @P5 STG.E [R8.64], R21 ;  /* 0x0000001508005986 */ /* 0x0105e2000c10190c */
[----:B-1----:R-:W-:Y:S01]  /*6a210*/  IMAD R12, R29, 0x2, R0 ;  /* 0x000000021d0c7824 */ /* 0x002fe200078e0200 */
[----:B------:R-:W-:-:S02]  /*6a220*/  LEA R4, P3, R0, R3, 0x2 ;  /* 0x0000000300047211 */ /* 0x000fc400078610ff */
[----:B--2---:R-:W2:Y:S02]  /*6a230*/  LDL.LU R21, [R1+0x790] ;  /* 0x0007900001157983 */ /* 0x004ea40000300800 */
[-C--:B------:R-:W-:Y:S01]  /*6a240*/  LEA.HI.X.SX32 R5, R0, R2.reuse, 0x2, P3 ;  /* 0x0000000200057211 */ /* 0x080fe200018f16ff */
[C---:B------:R-:W-:Y:S01]  /*6a250*/  IMAD R0, R29.reuse, 0x2, R12 ;  /* 0x000000021d007824 */ /* 0x040fe200078e020c */
[-C--:B------:R-:W-:Y:S02]  /*6a260*/  LEA R8, P6, R12, R3.reuse, 0x2 ;  /* 0x000000030c087211 */ /* 0x080fe400078c10ff */
[----:B------:R-:W-:Y:S01]  /*6a270*/  ISETP.LT.AND P5, PT, R24, c[0x0][0x17c], !P0 ;  /* 0x00005f0018007a0c */ /* 0x000fe200047a1270 */
[----:B------:R1:W-:Y:S01]  /*6a280*/  @P1 STG.E [R4.64], R26 ;  /* 0x0000001a04001986 */ /* 0x0003e2000c10190c */
[----:B------:R-:W-:Y:S01]  /*6a290*/  LEA.HI.X.SX32 R9, R12, R2, 0x2, P6 ;  /* 0x000000020c097211 */ /* 0x000fe200030f16ff */
[----:B------:R-:W-:Y:S01]  /*6a2a0*/  IMAD R12, R29, 0x2, R0 ;  /* 0x000000021d0c7824 */ /* 0x000fe200078e0200 */
[----:B------:R-:W-:Y:S01]  /*6a2b0*/  ISETP.LT.AND P3, PT, R25, c[0x0][0x17c], !P0 ;  /* 0x00005f0019007a0c */ /* 0x000fe20004761270 */
[----:B------:R-:W4:Y:S04]  /*6a2c0*/  LDL.LU R24, [R1+0x1a8] ;  /* 0x0001a80001187983 */ /* 0x000f280000300800 */
[----:B------:R3:W-:Y:S01]  /*6a2d0*/  @P4 STG.E [R8.64], R16 ;  /* 0x0000001008004986 */ /* 0x0007e2000c10190c */
[----:B-1----:R-:W-:-:S03]  /*6a2e0*/  LEA R4, P1, R0, R3, 0x2 ;  /* 0x0000000300047211 */ /* 0x002fc600078210ff */
[----:B------:R-:W2:Y:S01]  /*6a2f0*/  LDL.LU R25, [R1+0x138] ;  /* 0x0001380001197983 */ /* 0x000ea20000300800 */
[----:B------:R-:W-:Y:S01]  /*6a300*/  LEA.HI.X.SX32 R5, R0, R2, 0x2, P1 ;  /* 0x0000000200057211 */ /* 0x000fe200008f16ff */
[----:B------:R-:W-:Y:S02]  /*6a310*/  IMAD R0, R29, 0x2, R12 ;  /* 0x000000021d007824 */ /* 0x000fe400078e020c */
[----:B------:R-:W2:Y:S01]  /*6a320*/  LDL.LU R26, [R1+0x794] ;  /* 0x00079400011a7983 */ /* 0x000ea20000300800 */
[----:B---3--:R-:W-:-:S03]  /*6a330*/  LEA R8, P6, R12, R3, 0x2 ;  /* 0x000000030c087211 */ /* 0x008fc600078c10ff */
[----:B------:R1:W-:Y:S01]  /*6a340*/  @P2 STG.E [R4.64], R17 ;  /* 0x0000001104002986 */ /* 0x0003e2000c10190c */
[----:B------:R-:W-:-:S03]  /*6a350*/  LEA.HI.X.SX32 R9, R12, R2, 0x2, P6 ;  /* 0x000000020c097211 */ /* 0x000fc600030f16ff */
[----:B------:R-:W3:Y:S01]  /*6a360*/  LDL.LU R16, [R1+0x798] ;  /* 0x0007980001107983 */ /* 0x000ee20000300800 */
[----:B------:R-:W-:Y:S02]  /*6a370*/  ISETP.LT.AND P4, PT, R27, c[0x0][0x17c], !P0 ;  /* 0x00005f001b007a0c */ /* 0x000fe40004781270 */
[----:B------:R-:W-:Y:S01]  /*6a380*/  ISETP.LT.AND P1, PT, R20, c[0x0][0x17c], !P0 ;  /* 0x00005f0014007a0c */ /* 0x000fe20004721270 */
[----:B------:R-:W3:Y:S01]  /*6a390*/  LDL.LU R27, [R1+0x188] ;  /* 0x00018800011b7983 */ /* 0x000ee20000300800 */
[----:B-1----:R-:W-:-:S03]  /*6a3a0*/  LEA R4, P2, R0, R3, 0x2 ;  /* 0x0000000300047211 */ /* 0x002fc600078410ff */
[----:B------:R-:W3:Y:S01]  /*6a3b0*/  LDL.LU R20, [R1+0x158] ;  /* 0x0001580001147983 */ /* 0x000ee20000300800 */
[----:B------:R-:W-:Y:S01]  /*6a3c0*/  IMAD R12, R29, 0x2, R0 ;  /* 0x000000021d0c7824 */ /* 0x000fe200078e0200 */
[----:B------:R-:W-:Y:S02]  /*6a3d0*/  LEA.HI.X.SX32 R5, R0, R2, 0x2, P2 ;  /* 0x0000000200057211 */ /* 0x000fe400010f16ff */
[----:B------:R1:W-:Y:S04]  /*6a3e0*/  @P5 STG.E [R8.64], R13 ;  /* 0x0000000d08005986 */ /* 0x0003e8000c10190c */
[----:B------:R-:W3:Y:S04]  /*6a3f0*/  LDL.LU R17, [R1+0x79c] ;  /* 0x00079c0001117983 */ /* 0x000ee80000300800 */
[----:B-1----:R-:W3:Y:S04]  /*6a400*/  LDL.LU R13, [R1+0x7a0] ;  /* 0x0007a000010d7983 */ /* 0x002ee80000300800 */
[----:B------:R-:W3:Y:S01]  /*6a410*/  LDL.LU R0, [R1+0x78c] ;  /* 0x00078c0001007983 */ /* 0x000ee20000300800 */
[----:B------:R-:W-:-:S04]  /*6a420*/  LEA R8, P6, R12, R3, 0x2 ;  /* 0x000000030c087211 */ /* 0x000fc800078c10ff */
[----:B------:R-:W-:Y:S01]  /*6a430*/  LEA.HI.X.SX32 R9, R12, R2, 0x2, P6 ;  /* 0x000000020c097211 */ /* 0x000fe200030f16ff */
[----:B----4-:R1:W-:Y:S01]  /*6a440*/  @P3 STG.E [R4.64], R24 ;  /* 0x0000001804003986 */ /* 0x0103e2000c10190c */
[----:B--2---:R-:W-:-:S03]  /*6a450*/  ISETP.LT.AND P2, PT, R21, c[0x0][0x17c], !P0 ;  /* 0x00005f0015007a0c */ /* 0x004fc60004741270 */
[----:B------:R2:W-:Y:S04]  /*6a460*/  @P4 STG.E [R8.64], R25 ;  /* 0x0000001908004986 */ /* 0x0005e8000c10190c */
[----:B-1----:R-:W4:Y:S01]  /*6a470*/  LDL.LU R24, [R1+0x198] ;  /* 0x0001980001187983 */ /* 0x002f220000300800 */
[----:B------:R-:W-:-:S03]  /*6a480*/  ISETP.LT.AND P4, PT, R26, c[0x0][0x17c], !P0 ;  /* 0x00005f001a007a0c */ /* 0x000fc60004781270 */
[----:B------:R-:W4:Y:S04]  /*6a490*/  LDL.LU R21, [R1+0x7a4] ;  /* 0x0007a40001157983 */ /* 0x000f280000300800 */
[----:B--2---:R-:W2:Y:S04]  /*6a4a0*/  LDL.LU R25, [R1+0x7a8] ;  /* 0x0007a80001197983 */ /* 0x004ea80000300800 */
[----:B------:R-:W2:Y:S01]  /*6a4b0*/  LDL.LU R26, [R1+0x178] ;  /* 0x00017800011a7983 */ /* 0x000ea20000300800 */
[----:B---3--:R-:W-:Y:S01]  /*6a4c0*/  ISETP.LT.AND P5, PT, R0, c[0x0][0x17c], !P0 ;  /* 0x00005f0000007a0c */ /* 0x008fe200047a1270 */
        /* <DEDUP_REMOVED lines=8> */
[----:B------:R1:W-:Y:S01]  /*6a550*/  @P1 STG.E [R4.64], R27 ;  /* 0x0000001b04001986 */ /* 0x0003e2000c10190c */
[----:B------:R-:W-:-:S03]  /*6a560*/  ISETP.LT.AND P3, PT, R16, c[0x0][0x17c], !P0 ;  /* 0x00005f0010007a0c */ /* 0x000fc60004761270 */
[----:B------:R3:W-:Y:S01]  /*6a570*/  @P5 STG.E [R8.64], R20 ;  /* 0x0000001408005986 */ /* 0x0007e2000c10190c */
[----:B------:R-:W-:-:S03]  /*6a580*/  ISETP.LT.AND P5, PT, R17, c[0x0][0x17c], !P0 ;  /* 0x00005f0011007a0c */ /* 0x000fc600047a1270 */
[----:B------:R-:W2:Y:S01]  /*6a590*/  LDL.LU R16, [R1+0x108] ;  /* 0x0001080001107983 */ /* 0x000ea20000300800 */
[----:B-1----:R-:W-:-:S03]  /*6a5a0*/  LEA R4, P1, R0, R3, 0x2 ;  /* 0x0000000300047211 */ /* 0x002fc600078210ff */
[----:B------:R-:W2:Y:S01]  /*6a5b0*/  LDL.LU R27, [R1+0x7ac] ;  /* 0x0007ac00011b7983 */ /* 0x000ea20000300800 */
[----:B---3--:R-:W-:-:S03]  /*6a5c0*/  LEA R8, P6, R12, R3, 0x2 ;  /* 0x000000030c087211 */ /* 0x008fc600078c10ff */
[----:B------:R-:W3:Y:S01]  /*6a5d0*/  LDL.LU R20, [R1+0x7b8] ;  /* 0x0007b80001147983 */ /* 0x000ee20000300800 */
[-C--:B------:R-:W-:Y:S01]  /*6a5e0*/  LEA.HI.X.SX32 R5, R0, R2.reuse, 0x2, P1 ;  /* 0x0000000200057211 */ /* 0x080fe200008f16ff */
[----:B------:R-:W-:Y:S01]  /*6a5f0*/  IMAD R0, R29, 0x2, R12 ;  /* 0x000000021d007824 */ /* 0x000fe200078e020c */
[----:B------:R-:W-:Y:S01]  /*6a600*/  ISETP.LT.AND P1, PT, R13, c[0x0][0x17c], !P0 ;  /* 0x00005f000d007a0c */ /* 0x000fe20004721270 */
[----:B------:R-:W2:Y:S01]  /*6a610*/  LDL.LU R17, [R1+0x118] ;  /* 0x0001180001117983 */ /* 0x000ea20000300800 */
[----:B------:R-:W-:-:S03]  /*6a620*/  LEA.HI.X.SX32 R9, R12, R2, 0x2, P6 ;  /* 0x000000020c097211 */ /* 0x000fc600030f16ff */
[----:B------:R-:W2:Y:S04]  /*6a630*/  LDL.LU R13, [R1+0x98] ;  /* 0x00009800010d7983 */ /* 0x000ea80000300800 */
[----:B------:R-:W2:Y:S04]  /*6a640*/  LDL.LU R12, [R1+0x148] ;  /* 0x00014800010c7983 */ /* 0x000ea80000300800 */
[----:B--2---:R1:W-:Y:S04]  /*6a650*/  @P2 STG.E [R4.64], R12 ;  /* 0x0000000c04002986 */ /* 0x0043e8000c10190c */
[----:B----4-:R2:W-:Y:S01]  /*6a660*/  @P4 STG.E [R8.64], R24 ;  /* 0x0000001808004986 */ /* 0x0105e2000c10190c */
[----:B-1----:R-:W-:-:S03]  /*6a670*/  LEA R4, P2, R0, R3, 0x2 ;  /* 0x0000000300047211 */ /* 0x002fc600078410ff */
[----:B--2---:R-:W2:Y:S01]  /*6a680*/  LDL.LU R24, [R1+0x7bc] ;  /* 0x0007bc0001187983 */ /* 0x004ea20000300800 */
[----:B------:R-:W-:Y:S02]  /*6a690*/  LEA.HI.X.SX32 R5, R0, R2, 0x2, P2 ;  /* 0x0000000200057211 */ /* 0x000fe400010f16ff */
[----:B------:R-:W-:Y:S02]  /*6a6a0*/  ISETP.LT.AND P2, PT, R25, c[0x0][0x17c], !P0 ;  /* 0x00005f0019007a0c */ /* 0x000fe40004741270 */
[----:B------:R-:W4:Y:S01]  /*6a6b0*/  LDL.LU R25, [R1+0xf8] ;  /* 0x0000f80001197983 */ /* 0x000f220000300800 */
[----:B------:R-:W-:-:S04]  /*6a6c0*/  IMAD R12, R29, 0x2, R0 ;  /* 0x000000021d0c7824 */ /* 0x000fc800078e0200 */
[----:B------:R-:W-:Y:S01]  /*6a6d0*/  IMAD R0, R29, 0x2, R12 ;  /* 0x000000021d007824 */ /* 0x000fe200078e020c */
[C---:B------:R-:W-:Y:S01]  /*6a6e0*/  LEA R8, P6, R12.reuse, R3, 0x2 ;  /* 0x000000030c087211 */ /* 0x040fe200078c10ff */
[----:B------:R1:W-:Y:S01]  /*6a6f0*/  @P3 STG.E [R4.64], R26 ;  /* 0x0000001a04003986 */ /* 0x0003e2000c10190c */
[----:B------:R-:W-:Y:S02]  /*6a700*/  ISETP.LT.AND P4, PT, R21, c[0x0][0x17c], !P0 ;  /* 0x00005f0015007a0c */ /* 0x000fe40004781270 */
[----:B------:R-:W-:Y:S01]  /*6a710*/  LEA.HI.X.SX32 R9, R12, R2, 0x2, P6 ;  /* 0x000000020c097211 */ /* 0x000fe200030f16ff */
[----:B------:R-:W-:-:S04]  /*6a720*/  IMAD R12, R29, 0x2, R0 ;  /* 0x000000021d0c7824 */ /* 0x000fc800078e0200 */
[----:B------:R3:W-:Y:S01]  /*6a730*/  @P5 STG.E [R8.64], R16 ;  /* 0x0000001008005986 */ /* 0x0007e2000c10190c */
[----:B-1----:R-:W-:-:S03]  /*6a740*/  LEA R4, P3, R0, R3, 0x2 ;  /* 0x0000000300047211 */ /* 0x002fc600078610ff */
[----:B------:R-:W4:Y:S01]  /*6a750*/  LDL.LU R26, [R1+0xe8] ;  /* 0x0000e800011a7983 */ /* 0x000f220000300800 */
[-C--:B------:R-:W-:Y:S01]  /*6a760*/  LEA.HI.X.SX32 R5, R0, R2.reuse, 0x2, P3 ;  /* 0x0000000200057211 */ /* 0x080fe200018f16ff */
[----:B------:R-:W-:Y:S01]  /*6a770*/  IMAD R0, R29, 0x2, R12 ;  /* 0x000000021d007824 */ /* 0x000fe200078e020c */
[C---:B---3--:R-:W-:Y:S01]  /*6a780*/  LEA R8, P6, R12.reuse, R3, 0x2 ;  /* 0x000000030c087211 */ /* 0x048fe200078c10ff */
[----:B------:R-:W3:Y:S01]  /*6a790*/  LDL.LU R16, [R1+0x7c4] ;  /* 0x0007c40001107983 */ /* 0x000ee20000300800 */
[----:B------:R-:W-:Y:S02]  /*6a7a0*/  ISETP.LT.AND P5, PT, R27, c[0x0][0x17c], !P0 ;  /* 0x00005f001b007a0c */ /* 0x000fe400047a1270 */
[----:B------:R-:W-:Y:S01]  /*6a7b0*/  LEA.HI.X.SX32 R9, R12, R2, 0x2, P6 ;  /* 0x000000020c097211 */ /* 0x000fe200030f16ff */
[----:B------:R1:W-:Y:S01]  /*6a7c0*/  @P1 STG.E [R4.64], R17 ;  /* 0x0000001104001986 */ /* 0x0003e2000c10190c */
[----:B------:R-:W-:-:S03]  /*6a7d0*/  ISETP.LT.AND P3, PT, R20, c[0x0][0x17c], !P0 ;  /* 0x00005f0014007a0c */ /* 0x000fc60004761270 */
[----:B------:R-:W3:Y:S01]  /*6a7e0*/  LDL.LU R21, [R1+0x7c8] ;  /* 0x0007c80001157983 */ /* 0x000ee20000300800 */
[----:B------:R-:W-:-:S03]  /*6a7f0*/  IMAD R12, R29, 0x2, R0 ;  /* 0x000000021d0c7824 */ /* 0x000fc600078e0200 */
[----:B------:R-:W3:Y:S01]  /*6a800*/  LDL.LU R27, [R1+0xd8] ;  /* 0x0000d800011b7983 */ /* 0x000ee20000300800 */
[----:B-1----:R-:W-:-:S03]  /*6a810*/  LEA R4, P1, R0, R3, 0x2 ;  /* 0x0000000300047211 */ /* 0x002fc600078210ff */
[----:B------:R-:W3:Y:S01]  /*6a820*/  LDL.LU R20, [R1+0xc8] ;  /* 0x0000c80001147983 */ /* 0x000ee20000300800 */
[----:B------:R-:W-:-:S03]  /*6a830*/  LEA.HI.X.SX32 R5, R0, R2, 0x2, P1 ;  /* 0x0000000200057211 */ /* 0x000fc600008f16ff */
[----:B------:R1:W-:Y:S04]  /*6a840*/  @P4 STG.E [R8.64], R13 ;  /* 0x0000000d08004986 */ /* 0x0003e8000c10190c */
[----:B------:R-:W3:Y:S04]  /*6a850*/  LDL.LU R17, [R1+0x7cc] ;  /* 0x0007cc0001117983 */ /* 0x000ee80000300800 */
[----:B-1----:R-:W3:Y:S04]  /*6a860*/  LDL.LU R13, [R1+0x7d0] ;  /* 0x0007d000010d7983 */ /* 0x002ee80000300800 */
[----:B------:R-:W3:Y:S01]  /*6a870*/  LDL.LU R0, [R1+0x7c0] ;  /* 0x0007c00001007983 */ /* 0x000ee20000300800 */
[----:B--2---:R-:W-:-:S03]  /*6a880*/  ISETP.LT.AND P4, PT, R24, c[0x0][0x17c], !P0 ;  /* 0x00005f0018007a0c */ /* 0x004fc60004781270 */
[----:B------:R-:W2:Y:S04]  /*6a890*/  LDL.LU R24, [R1+0xb8] ;  /* 0x0000b80001187983 */ /* 0x000ea80000300800 */
[----:B----4-:R1:W-:Y:S04]  /*6a8a0*/  @P2 STG.E [R4.64], R25 ;  /* 0x0000001904002986 */ /* 0x0103e8000c10190c */
[----:B-1----:R-:W4:Y:S01]  /*6a8b0*/  LDL.LU R25, [R1+0xa8] ;  /* 0x0000a80001197983 */ /* 0x002f220000300800 */
[----:B------:R-:W-:-:S04]  /*6a8c0*/  LEA R8, P6, R12, R3, 0x2 ;  /* 0x000000030c087211 */ /* 0x000fc800078c10ff */
[----:B------:R-:W-:-:S05]  /*6a8d0*/  LEA.HI.X.SX32 R9, R12, R2, 0x2, P6 ;  /* 0x000000020c097211 */ /* 0x000fca00030f16ff */
[----:B------:R1:W-:Y:S01]  /*6a8e0*/  @P5 STG.E [R8.64], R26 ;  /* 0x0000001a08005986 */ /* 0x0003e2000c10190c */
[----:B---3--:R-:W-:-:S03]  /*6a8f0*/  ISETP.LT.AND P5, PT, R16, c[0x0][0x17c], !P0 ;  /* 0x00005f0010007a0c */ /* 0x008fc600047a1270 */
[----:B-1----:R-:W3:Y:S04]  /*6a900*/  LDL.LU R26, [R1+0x7d8] ;  /* 0x0007d800011a7983 */ /* 0x002ee80000300800 */
[----:B------:R-:W3:Y:S01]  /*6a910*/  LDL.LU R16, [R1+0x88] ;  /* 0x0000880001107983 */ /* 0x000ee20000300800 */
[----:B------:R-:W-:Y:S01]  /*6a920*/  ISETP.LT.AND P1, PT, R0, c[0x0][0x17c], !P0 ;  /* 0x00005f0000007a0c */ /* 0x000fe20004721270 */
        /* <DEDUP_REMOVED lines=8> */
[----:B------:R-:W-:-:S04]  /*6a9b0*/  IMAD R12, R29, 0x2, R0 ;  /* 0x000000021d0c7824 */ /* 0x000fc800078e0200 */
[----:B------:R1:W-:Y:S02]  /*6a9c0*/  @P4 STG.E [R8.64], R20 ;  /* 0x0000001408004986 */ /* 0x0003e4000c10190c */
[----:B-1----:R-:W-:-:S04]  /*6a9d0*/  LEA R4, P3, R0, R3, 0x2 ;  /* 0x0000000300047211 */ /* 0x002fc800078610ff */
[-C--:B------:R-:W-:Y:S01]  /*6a9e0*/  LEA.HI.X.SX32 R5, R0, R2.reuse, 0x2, P3 ;  /* 0x0000000200057211 */ /* 0x080fe200018f16ff */
[----:B------:R-:W-:Y:S01]  /*6a9f0*/  IMAD R0, R29, 0x2, R12 ;  /* 0x000000021d007824 */ /* 0x000fe200078e020c */
[C---:B------:R-:W-:Y:S02]  /*6aa00*/  LEA R8, P6, R12.reuse, R3, 0x2 ;  /* 0x000000030c087211 */ /* 0x040fe400078c10ff */
[----:B------:R-:W-:Y:S02]  /*6aa10*/  ISETP.LT.AND P2, PT, R21, c[0x0][0x17c], !P0 ;  /* 0x00005f0015007a0c */ /* 0x000fe40004741270 */
[----:B------:R-:W3:Y:S01]  /*6aa20*/  LDL.LU R21, [R1+0x7dc] ;  /* 0x0007dc0001157983 */ /* 0x000ee20000300800 */
[----:B------:R-:W-:Y:S02]  /*6aa30*/  LEA.HI.X.SX32 R9, R12, R2, 0x2, P6 ;  /* 0x000000020c097211 */ /* 0x000fe400030f16ff */
[----:B------:R-:W-:Y:S01]  /*6aa40*/  ISETP.LT.AND P4, PT, R17, c[0x0][0x17c], !P0 ;  /* 0x00005f0011007a0c */ /* 0x000fe20004781270 */
[----:B------:R-:W3:Y:S01]  /*6aa50*/  LDL.LU R27, [R1+0x7e0] ;  /* 0x0007e000011b7983 */ /* 0x000ee20000300800 */
[----:B------:R-:W-:-:S03]  /*6aa60*/  ISETP.LT.AND P3, PT, R13, c[0x0][0x17c], !P0 ;  /* 0x00005f000d007a0c */ /* 0x000fc60004761270 */
[----:B------:R-:W3:Y:S01]  /*6aa70*/  LDL.LU R20, [R1+0x68] ;  /* 0x0000680001147983 */ /* 0x000ee20000300800 */
[----:B------:R-:W-:-:S03]  /*6aa80*/  IMAD R12, R29, 0x2, R0 ;  /* 0x000000021d0c7824 */ /* 0x000fc600078e0200 */
[----:B------:R-:W3:Y:S04]  /*6aa90*/  LDL.LU R17, [R1+0x38] ;  /* 0x0000380001117983 */ /* 0x000ee80000300800 */
[----:B------:R-:W3:Y:S04]  /*6aaa0*/  LDL.LU R13, [R1+0x7e4] ;  /* 0x0007e400010d7983 */ /* 0x000ee80000300800 */
[----:B--2---:R1:W-:Y:S02]  /*6aab0*/  @P1 STG.E [R4.64], R24 ;  /* 0x0000001804001986 */ /* 0x0043e4000c10190c */
[----:B-1----:R-:W-:-:S02]  /*6aac0*/  LEA R4, P1, R0, R3, 0x2 ;  /* 0x0000000300047211 */ /* 0x002fc400078210ff */
[----:B------:R-:W2:Y:S02]  /*6aad0*/  LDL.LU R24, [R1+0x7e8] ;  /* 0x0007e80001187983 */ /* 0x000ea40000300800 */
[----:B------:R-:W-:Y:S02]  /*6aae0*/  LEA.HI.X.SX32 R5, R0, R2, 0x2, P1 ;  /* 0x0000000200057211 */ /* 0x000fe400008f16ff */
[----:B----4-:R1:W-:Y:S04]  /*6aaf0*/  @P5 STG.E [R8.64], R25 ;  /* 0x0000001908005986 */ /* 0x0103e8000c10190c */
[----:B-1----:R-:W4:Y:S04]  /*6ab00*/  LDL.LU R25, [R1+0x28] ;  /* 0x0000280001197983 */ /* 0x002f280000300800 */
[----:B------:R-:W2:Y:S01]  /*6ab10*/  LDL.LU R0, [R1+0x7d4] ;  /* 0x0007d40001007983 */ /* 0x000ea20000300800 */
[----:B------:R-:W-:-:S02]  /*6ab20*/  LEA R8, P6, R12, R3, 0x2 ;  /* 0x000000030c087211 */ /* 0x000fc400078c10ff */
[----:B---3--:R-:W-:Y:S02]  /*6ab30*/  ISETP.LT.AND P1, PT, R26, c[0x0][0x17c], !P0 ;  /* 0x00005f001a007a0c */ /* 0x008fe40004721270 */
[----:B------:R-:W3:Y:S04]  /*6ab40*/  LDL.LU R26, [R1+0x7ec] ;  /* 0x0007ec00011a7983 */ /* 0x000ee80000300800 */
[----:B------:R1:W-:Y:S01]  /*6ab50*/  @P2 STG.E [R4.64], R16 ;  /* 0x0000001004002986 */ /* 0x0003e2000c10190c */
[----:B------:R-:W-:-:S03]  /*6ab60*/  LEA.HI.X.SX32 R9, R12, R2, 0x2, P6 ;  /* 0x000000020c097211 */ /* 0x000fc600030f16ff */
[----:B-1----:R-:W3:Y:S04]  /*6ab70*/  LDL.LU R16, [R1+0x7f0] ;  /* 0x0007f00001107983 */ /* 0x002ee80000300800 */
[----:B------:R-:W-:Y:S01]  /*6ab80*/  @P4 STG.E [R8.64], R6 ;  /* 0x0000000608004986 */ /* 0x000fe2000c10190c */
[----:B--2---:R-:W-:Y:S01]  /*6ab90*/  ISETP.LT.AND P5, PT, R0, c[0x0][0x17c], !P0 ;  /* 0x00005f0000007a0c */ /* 0x004fe200047a1270 */
[----:B------:R-:W-:-:S05]  /*6aba0*/  IMAD R0, R29, 0x2, R12 ;  /* 0x000000021d007824 */ /* 0x000fca00078e020c */
[----:B------:R-:W-:-:S04]  /*6abb0*/  LEA R4, P2, R0, R3, 0x2 ;  /* 0x0000000300047211 */ /* 0x000fc800078410ff */
[----:B------:R-:W-:Y:S02]  /*6abc0*/  LEA.HI.X.SX32 R5, R0, R2, 0x2, P2 ;  /* 0x0000000200057211 */ /* 0x000fe400010f16ff */
[----:B------:R-:W-:Y:S02]  /*6abd0*/  ISETP.LT.AND P2, PT, R27, c[0x0][0x17c], !P0 ;  /* 0x00005f001b007a0c */ /* 0x000fe40004741270 */
[----:B------:R-:W2:Y:S04]  /*6abe0*/  LDL.LU R27, [R1+0x7f4] ;  /* 0x0007f400011b7983 */ /* 0x000ea80000300800 */
[----:B------:R1:W-:Y:S04]  /*6abf0*/  @P3 STG.E [R4.64], R20 ;  /* 0x0000001404003986 */ /* 0x0003e8000c10190c */
[----:B-1----:R-:W2:Y:S01]  /*6ac00*/  LDL.LU R20, [R1+0x7f8] ;  /* 0x0007f80001147983 */ /* 0x002ea20000300800 */
[----:B------:R-:W-:-:S04]  /*6ac10*/  IMAD R12, R29, 0x2, R0 ;  /* 0x000000021d0c7824 */ /* 0x000fc800078e0200 */
[----:B------:R-:W-:Y:S01]  /*6ac20*/  IMAD R0, R29, 0x2, R12 ;  /* 0x000000021d007824 */ /* 0x000fe200078e020c */
[----:B------:R-:W-:-:S03]  /*6ac30*/  LEA R8, P6, R12, R3, 0x2 ;  /* 0x000000030c087211 */ /* 0x000fc600078c10ff */
[C---:B------:R-:W-:Y:S01]  /*6ac40*/  IMAD R6, R29.reuse, 0x2, R0 ;  /* 0x000000021d067824 */ /* 0x040fe200078e0200 */
[----:B------:R-:W-:Y:S02]  /*6ac50*/  LEA R4, P3, R0, R3, 0x2 ;  /* 0x0000000300047211 */ /* 0x000fe400078610ff */
[-C--:B------:R-:W-:Y:S02]  /*6ac60*/  LEA.HI.X.SX32 R9, R12, R2.reuse, 0x2, P6 ;  /* 0x000000020c097211 */ /* 0x080fe400030f16ff */
[----:B------:R-:W-:Y:S01]  /*6ac70*/  LEA.HI.X.SX32 R5, R0, R2, 0x2, P3 ;  /* 0x0000000200057211 */ /* 0x000fe200018f16ff */
[----:B------:R-:W-:Y:S01]  /*6ac80*/  IMAD R0, R29, 0x2, R6 ;  /* 0x000000021d007824 */ /* 0x000fe200078e0206 */
[----:B------:R-:W-:Y:S01]  /*6ac90*/  ISETP.LT.AND P4, PT, R21, c[0x0][0x17c], !P0 ;  /* 0x00005f0015007a0c */ /* 0x000fe20004781270 */
[----:B------:R1:W-:Y:S04]  /*6aca0*/  @P5 STG.E [R8.64], R17 ;  /* 0x0000001108005986 */ /* 0x0003e8000c10190c */
[----:B----4-:R4:W-:Y:S01]  /*6acb0*/  @P1 STG.E [R4.64], R25 ;  /* 0x0000001904001986 */ /* 0x0109e2000c10190c */
[----:B------:R-:W-:-:S03]  /*6acc0*/  ISETP.LT.AND P5, PT, R13, c[0x0][0x17c], !P0 ;  /* 0x00005f000d007a0c */ /* 0x000fc600047a1270 */
[----:B------:R-:W2:Y:S01]  /*6acd0*/  LDL.LU R12, [R1+0x7fc] ;  /* 0x0007fc00010c7983 */ /* 0x000ea20000300800 */
[----:B-1----:R-:W-:-:S03]  /*6ace0*/  LEA R8, P6, R6, R3, 0x2 ;  /* 0x0000000306087211 */ /* 0x002fc600078c10ff */
[----:B------:R-:W2:Y:S01]  /*6acf0*/  LDL.LU R13, [R1+0x800] ;  /* 0x00080000010d7983 */ /* 0x000ea20000300800 */
[----:B----4-:R-:W-:Y:S02]  /*6ad00*/  LEA R4, P1, R0, R3, 0x2 ;  /* 0x0000000300047211 */ /* 0x010fe400078210ff */
[-C--:B------:R-:W-:Y:S02]  /*6ad10*/  LEA.HI.X.SX32 R9, R6, R2.reuse, 0x2, P6 ;  /* 0x0000000206097211 */ /* 0x080fe400030f16ff */
[----:B------:R-:W-:Y:S01]  /*6ad20*/  LEA.HI.X.SX32 R5, R0, R2, 0x2, P1 ;  /* 0x0000000200057211 */ /* 0x000fe200008f16ff */
[C---:B------:R-:W-:Y:S01]  /*6ad30*/  IMAD R6, R29.reuse, 0x2, R0 ;  /* 0x000000021d067824 */ /* 0x040fe200078e0200 */
[----:B------:R-:W-:Y:S01]  /*6ad40*/  ISETP.LT.AND P3, PT, R24, c[0x0][0x17c], !P0 ;  /* 0x00005f0018007a0c */ /* 0x000fe20004761270 */
[----:B------:R-:W-:Y:S01]  /*6ad50*/  @P4 STG.E [R8.64], R10 ;  /* 0x0000000a08004986 */ /* 0x000fe2000c10190c */
[----:B---3--:R-:W-:Y:S01]  /*6ad60*/  ISETP.LT.AND P1, PT, R16, c[0x0][0x17c], !P0 ;  /* 0x00005f0010007a0c */ /* 0x008fe20004721270 */
[----:B------:R-:W-:-:S02]  /*6ad70*/  IMAD R0, R29, 0x2, R6 ;  /* 0x000000021d007824 */ /* 0x000fc400078e0206 */
[----:B------:R-:W3:Y:S04]  /*6ad80*/  LDL.LU R24, [R1+0x5c] ;  /* 0x00005c0001187983 */ /* 0x000ee80000300800 */
[----:B------:R1:W-:Y:S01]  /*6ad90*/  @P2 STG.E [R4.64], R7 ;  /* 0x0000000704002986 */ /* 0x0003e2000c10190c */
[----:B------:R-:W-:-:S03]  /*6ada0*/  ISETP.LT.AND P4, PT, R26, c[0x0][0x17c], !P0 ;  /* 0x00005f001a007a0c */ /* 0x000fc60004781270 */
[----:B-1----:R-:W4:Y:S04]  /*6adb0*/  LDL.LU R7, [R1+0xedc] ;  /* 0x000edc0001077983 */ /* 0x002f280000300800 */
[----:B------:R-:W4:Y:S01]  /*6adc0*/  LDL.LU R16, [R1+0x4c] ;  /* 0x00004c0001107983 */ /* 0x000f220000300800 */
[----:B------:R-:W-:-:S03]  /*6add0*/  LEA R4, P2, R0, R3, 0x2 ;  /* 0x0000000300047211 */ /* 0x000fc600078410ff */
[----:B------:R-:W4:Y:S04]  /*6ade0*/  LDL.LU R17, [R1+0x804] ;  /* 0x0008040001117983 */ /* 0x000f280000300800 */
[----:B------:R-:W4:Y:S01]  /*6adf0*/  LDL.LU R25, [R1+0x808] ;  /* 0x0008080001197983 */ /* 0x000f220000300800 */
[----:B------:R-:W-:Y:S02]  /*6ae00*/  LEA R8, P6, R6, R3, 0x2 ;  /* 0x0000000306087211 */ /* 0x000fe400078c10ff */
[-C--:B------:R-:W-:Y:S01]  /*6ae10*/  LEA.HI.X.SX32 R5, R0, R2.reuse, 0x2, P2 ;  /* 0x0000000200057211 */ /* 0x080fe200010f16ff */
[----:B------:R-:W4:Y:S01]  /*6ae20*/  LDL.LU R26, [R1+0x7c] ;  /* 0x00007c00011a7983 */ /* 0x000f220000300800 */
[----:B------:R-:W-:-:S05]  /*6ae30*/  LEA.HI.X.SX32 R9, R6, R2, 0x2, P6 ;  /* 0x0000000206097211 */ /* 0x000fca00030f16ff */
[----:B------:R1:W-:Y:S01]  /*6ae40*/  @P5 STG.E [R8.64], R14 ;  /* 0x0000000e08005986 */ /* 0x0003e2000c10190c */
[----:B--2---:R-:W-:Y:S02]  /*6ae50*/  ISETP.LT.AND P5, PT, R27, c[0x0][0x17c], !P0 ;  /* 0x00005f001b007a0c */ /* 0x004fe400047a1270 */
[----:B------:R-:W-:Y:S02]  /*6ae60*/  ISETP.LT.AND P2, PT, R20, c[0x0][0x17c], !P0 ;  /* 0x00005f0014007a0c */ /* 0x000fe40004741270 */
[----:B------:R-:W2:Y:S04]  /*6ae70*/  LDL.LU R20, [R1+0x1c] ;  /* 0x00001c0001147983 */ /* 0x000ea80000300800 */
[----:B------:R-:W2:Y:S04]  /*6ae80*/  LDL.LU R21, [R1+0x80c] ;  /* 0x00080c0001157983 */ /* 0x000ea80000300800 */
[----:B------:R-:W2:Y:S01]  /*6ae90*/  LDL.LU R27, [R1+0x810] ;  /* 0x00081000011b7983 */ /* 0x000ea20000300800 */
[----:B------:R-:W-:-:S04]  /*6aea0*/  IMAD R6, R29, 0x2, R0 ;  /* 0x000000021d067824 */ /* 0x000fc800078e0200 */
[C---:B------:R-:W-:Y:S01]  /*6aeb0*/  IMAD R0, R29.reuse, 0x2, R6 ;  /* 0x000000021d007824 */ /* 0x040fe200078e0206 */
[C---:B-1----:R-:W-:Y:S01]  /*6aec0*/  LEA R8, P6, R6.reuse, R3, 0x2 ;  /* 0x0000000306087211 */ /* 0x042fe200078c10ff */
[----:B------:R1:W-:Y:S03]  /*6aed0*/  @P3 STG.E [R4.64], R18 ;  /* 0x0000001204003986 */ /* 0x0003e6000c10190c */
[----:B------:R-:W-:Y:S01]  /*6aee0*/  LEA.HI.X.SX32 R9, R6, R2, 0x2, P6 ;  /* 0x0000000206097211 */ /* 0x000fe200030f16ff */
[----:B------:R-:W-:-:S04]  /*6aef0*/  IMAD R6, R29, 0x2, R0 ;  /* 0x000000021d067824 */ /* 0x000fc800078e0200 */
[----:B------:R3:W-:Y:S01]  /*6af00*/  @P4 STG.E [R8.64], R22 ;  /* 0x0000001608004986 */ /* 0x0007e2000c10190c */
[----:B-1----:R-:W-:-:S04]  /*6af10*/  LEA R4, P3, R0, R3, 0x2 ;  /* 0x0000000300047211 */ /* 0x002fc800078610ff */
[-C--:B------:R-:W-:Y:S01]  /*6af20*/  LEA.HI.X.SX32 R5, R0, R2.reuse, 0x2, P3 ;  /* 0x0000000200057211 */ /* 0x080fe200018f16ff */
[----:B------:R-:W-:Y:S01]  /*6af30*/  IMAD R0, R29, 0x2, R6 ;  /* 0x000000021d007824 */ /* 0x000fe200078e0206 */
[CC--:B---3--:R-:W-:Y:S02]  /*6af40*/  LEA R8, P6, R6.reuse, R3.reuse, 0x2 ;  /* 0x0000000306087211 */ /* 0x0c8fe400078c10ff */
[----:B------:R-:W-:Y:S02]  /*6af50*/  ISETP.LT.AND P3, PT, R13, c[0x0][0x17c], !P0 ;  /* 0x00005f000d007a0c */ /* 0x000fe40004761270 */
[----:B------:R-:W3:Y:S01]  /*6af60*/  LDL.LU R13, [R1+0x12c] ;  /* 0x00012c00010d7983 */ /* 0x000ee20000300800 */
[----:B------:R-:W-:Y:S01]  /*6af70*/  LEA.HI.X.SX32 R9, R6, R2, 0x2, P6 ;  /* 0x0000000206097211 */ /* 0x000fe200030f16ff */
[----:B------:R-:W-:Y:S01]  /*6af80*/  IMAD R6, R29, 0x2, R0 ;  /* 0x000000021d067824 */ /* 0x000fe200078e0200 */
[----:B------:R-:W-:Y:S01]  /*6af90*/  ISETP.LT.AND P4, PT, R12, c[0x0][0x17c], !P0 ;  /* 0x00005f000c007a0c */ /* 0x000fe20004781270 */
[----:B------:R1:W-:Y:S04]  /*6afa0*/  @P1 STG.E [R4.64], R24 ;  /* 0x0000001804001986 */ /* 0x0003e8000c10190c */
[----:B-1----:R-:W3:Y:S01]  /*6afb0*/  LDL.LU R24, [R1+0x16c] ;  /* 0x00016c0001187983 */ /* 0x002ee20000300800 */
[----:B------:R-:W-:-:S03]  /*6afc0*/  LEA R4, P1, R0, R3, 0x2 ;  /* 0x0000000300047211 */ /* 0x000fc600078210ff */
[----:B------:R-:W3:Y:S01]  /*6afd0*/  LDL.LU R12, [R1+0x814] ;  /* 0x00081400010c7983 */ /* 0x000ee20000300800 */
[----:B------:R-:W-:-:S03]  /*6afe0*/  LEA.HI.X.SX32 R5, R0, R2, 0x2, P1 ;  /* 0x0000000200057211 */ /* 0x000fc600008f16ff */
[----:B----4-:R1:W-:Y:S01]  /*6aff0*/  @P5 STG.E [R8.64], R16 ;  /* 0x0000001008005986 */ /* 0x0103e2000c10190c */
[----:B------:R-:W-:Y:S01]  /*6b000*/  IMAD R0, R29, 0x2, R6 ;  /* 0x000000021d007824 */ /* 0x000fe200078e0206 */
[----:B------:R-:W-:Y:S02]  /*6b010*/  ISETP.LT.AND P1, PT, R25, c[0x0][0x17c], !P0 ;  /* 0x00005f0019007a0c */ /* 0x000fe40004721270 */
[----:B-1----:R-:W4:Y:S01]  /*6b020*/  LDL.LU R16, [R1+0x818] ;  /* 0x0008180001107983 */ /* 0x002f220000300800 */
[----:B------:R-:W-:-:S03]  /*6b030*/  LEA R8, P6, R6, R3, 0x2 ;  /* 0x0000000306087211 */ /* 0x000fc600078c10ff */
[----:B------:R-:W4:Y:S01]  /*6b040*/  LDL.LU R25, [R1+0x1ac] ;  /* 0x0001ac0001197983 */ /* 0x000f220000300800 */
[----:B------:R-:W-:Y:S02]  /*6b050*/  LEA.HI.X.SX32 R9, R6, R2, 0x2, P6 ;  /* 0x0000000206097211 */ /* 0x000fe400030f16ff */
[----:B------:R-:W-:Y:S01]  /*6b060*/  ISETP.LT.AND P5, PT, R17, c[0x0][0x17c], !P0 ;  /* 0x00005f0011007a0c */ /* 0x000fe200047a1270 */
[----:B------:R1:W-:Y:S04]  /*6b070*/  @P2 STG.E [R4.64], R26 ;  /* 0x0000001a04002986 */ /* 0x0003e8000c10190c */
[----:B-1----:R-:W4:Y:S04]  /*6b080*/  LDL.LU R26, [R1+0x13c] ;  /* 0x00013c00011a7983 */ /* 0x002f280000300800 */
[----:B------:R-:W4:Y:S01]  /*6b090*/  LDL.LU R17, [R1+0x81c] ;  /* 0x00081c0001117983 */ /* 0x000f220000300800 */
[----:B------:R-:W-:-:S04]  /*6b0a0*/  LEA R4, P2, R0, R3, 0x2 ;  /* 0x0000000300047211 */ /* 0x000fc800078410ff */
[----:B------:R-:W-:Y:S01]  /*6b0b0*/  LEA.HI.X.SX32 R5, R0, R2, 0x2, P2 ;  /* 0x0000000200057211 */ /* 0x000fe200010f16ff */
[----:B--2---:R1:W-:Y:S04]  /*6b0c0*/  @P4 STG.E [R8.64], R20 ;  /* 0x0000001408004986 */ /* 0x0043e8000c10190c */
[----:B-1----:R-:W2:Y:S01]  /*6b0d0*/  LDL.LU R20, [R1+0x820] ;  /* 0x0008200001147983 */ /* 0x002ea20000300800 */
[----:B------:R-:W-:-:S03]  /*6b0e0*/  ISETP.LT.AND P2, PT, R27, c[0x0][0x17c], !P0 ;  /* 0x00005f001b007a0c */ /* 0x000fc60004741270 */
[----:B------:R-:W2:Y:S01]  /*6b0f0*/  LDL.LU R27, [R1+0x18c] ;  /* 0x00018c00011b7983 */ /* 0x000ea20000300800 */
[----:B------:R-:W-:-:S04]  /*6b100*/  IMAD R6, R29, 0x2, R0 ;  /* 0x000000021d067824 */ /* 0x000fc800078e0200 */
[----:B------:R-:W-:Y:S01]  /*6b110*/  IMAD R0, R29, 0x2, R6 ;  /* 0x000000021d007824 */ /* 0x000fe200078e0206 */
[CC--:B------:R-:W-:Y:S02]  /*6b120*/  LEA R8, P6, R6.reuse, R3.reuse, 0x2 ;  /* 0x0000000306087211 */ /* 0x0c0fe400078c10ff */
[----:B------:R-:W-:Y:S02]  /*6b130*/  ISETP.LT.AND P4, PT, R21, c[0x0][0x17c], !P0 ;  /* 0x00005f0015007a0c */ /* 0x000fe40004781270 */
[-C--:B------:R-:W-:Y:S01]  /*6b140*/  LEA.HI.X.SX32 R9, R6, R2.reuse, 0x2, P6 ;  /* 0x0000000206097211 */ /* 0x080fe200030f16ff */
[----:B------:R-:W-:Y:S01]  /*6b150*/  IMAD R6, R29, 0x2, R0 ;  /* 0x000000021d067824 */ /* 0x000fe200078e0200 */
[----:B---3--:R1:W-:Y:S02]  /*6b160*/  @P3 STG.E [R4.64], R13 ;  /* 0x0000000d04003986 */ /* 0x0083e4000c10190c */
[C---:B-1----:R-:W-:Y:S02]  /*6b170*/  LEA R4, P3, R0.reuse, R3, 0x2 ;  /* 0x0000000300047211 */ /* 0x042fe400078610ff */
[----:B------:R-:W3:Y:S02]  /*6b180*/  LDL.LU R13, [R1+0x15c] ;  /* 0x00015c00010d7983 */ /* 0x000ee40000300800 */
[----:B------:R-:W-:-:S02]  /*6b190*/  LEA.HI.X.SX32 R5, R0, R2, 0x2, P3 ;  /* 0x0000000200057211 */ /* 0x000fc400018f16ff */
[----:B------:R1:W-:Y:S01]  /*6b1a0*/  @P5 STG.E [R8.64], R24 ;  /* 0x0000001808005986 */ /* 0x0003e2000c10190c */
[----:B------:R-:W-:-:S03]  /*6b1b0*/  IMAD R0, R29, 0x2, R6 ;  /* 0x000000021d007824 */ /* 0x000fc600078e0206 */
[----:B------:R-:W3:Y:S04]  /*6b1c0*/  LDL.LU R21, [R1+0x824] ;  /* 0x0008240001157983 */ /* 0x000ee80000300800 */
[----:B-1----:R-:W3:Y:S01]  /*6b1d0*/  LDL.LU R24, [R1+0x828] ;  /* 0x0008280001187983 */ /* 0x002ee20000300800 */
[----:B------:R-:W-:Y:S02]  /*6b1e0*/  LEA R8, P6, R6, R3, 0x2 ;  /* 0x0000000306087211 */ /* 0x000fe400078c10ff */
[----:B----4-:R-:W-:Y:S02]  /*6b1f0*/  ISETP.LT.AND P3, PT, R16, c[0x0][0x17c], !P0 ;  /* 0x00005f0010007a0c */ /* 0x010fe40004761270 */
[----:B------:R-:W4:Y:S01]  /*6b200*/  LDL.LU R16, [R1+0x14c] ;  /* 0x00014c0001107983 */ /* 0x000f220000300800 */
[----:B------:R-:W-:-:S03]  /*6b210*/  LEA.HI.X.SX32 R9, R6, R2, 0x2, P6 ;  /* 0x0000000206097211 */ /* 0x000fc600030f16ff */
[----:B------:R1:W-:Y:S01]  /*6b220*/  @P1 STG.E [R4.64], R25 ;  /* 0x0000001904001986 */ /* 0x0003e2000c10190c */
[----:B------:R-:W-:Y:S02]  /*6b230*/  ISETP.LT.AND P5, PT, R12, c[0x0][0x17c], !P0 ;  /* 0x00005f000c007a0c */ /* 0x000fe400047a1270 */
[C---:B-1----:R-:W-:Y:S01]  /*6b240*/  LEA R4, P1, R0.reuse, R3, 0x2 ;  /* 0x0000000300047211 */ /* 0x042fe200078210ff */
[----:B------:R-:W4:Y:S03]  /*6b250*/  LDL.LU R25, [R1+0x19c] ;  /* 0x00019c0001197983 */ /* 0x000f260000300800 */
[----:B------:R-:W-:Y:S01]  /*6b260*/  LEA.HI.X.SX32 R5, R0, R2, 0x2, P1 ;  /* 0x0000000200057211 */ /* 0x000fe200008f16ff */
[----:B------:R1:W-:Y:S04]  /*6b270*/  @P4 STG.E [R8.64], R26 ;  /* 0x0000001a08004986 */ /* 0x0003e8000c10190c */
[----:B------:R-:W4:Y:S04]  /*6b280*/  LDL.LU R12, [R1+0x82c] ;  /* 0x00082c00010c7983 */ /* 0x000f280000300800 */
[----:B-1----:R-:W4:Y:S01]  /*6b290*/  LDL.LU R26, [R1+0x830] ;  /* 0x00083000011a7983 */ /* 0x002f220000300800 */
[----:B--2---:R-:W-:-:S03]  /*6b2a0*/  ISETP.LT.AND P1, PT, R20, c[0x0][0x17c], !P0 ;  /* 0x00005f0014007a0c */ /* 0x004fc60004721270 */
[----:B------:R-:W2:Y:S04]  /*6b2b0*/  LDL.LU R20, [R1+0x17c] ;  /* 0x00017c0001147983 */ /* 0x000ea80000300800 */
[----:B------:R1:W-:Y:S04]  /*6b2c0*/  @P2 STG.E [R4.64], R27 ;  /* 0x0000001b04002986 */ /* 0x0003e8000c10190c */
[----:B-1----:R-:W2:Y:S01]  /*6b2d0*/  LDL.LU R27, [R1+0x10c] ;  /* 0x00010c00011b7983 */ /* 0x002ea20000300800 */
[----:B------:R-:W-:-:S04]  /*6b2e0*/  IMAD R6, R29, 0x2, R0 ;  /* 0x000000021d067824 */ /* 0x000fc800078e0200 */
[----:B------:R-:W-:Y:S01]  /*6b2f0*/  IMAD R0, R29, 0x2, R6 ;  /* 0x000000021d007824 */ /* 0x000fe200078e0206 */
[----:B------:R-:W-:-:S04]  /*6b300*/  LEA R8, P6, R6, R3, 0x2 ;  /* 0x0000000306087211 */ /* 0x000fc800078c10ff */
[-C--:B------:R-:W-:Y:S01]  /*6b310*/  LEA.HI.X.SX32 R9, R6, R2.reuse, 0x2, P6 ;  /* 0x0000000206097211 */ /* 0x080fe200030f16ff */
[----:B------:R-:W-:Y:S01]  /*6b320*/  IMAD R6, R29, 0x2, R0 ;  /* 0x000000021d067824 */ /* 0x000fe200078e0200 */
[C---:B------:R-:W-:Y:S02]  /*6b330*/  LEA R4, P2, R0.reuse, R3, 0x2 ;  /* 0x0000000300047211 */ /* 0x040fe400078410ff */
[----:B------:R-:W-:Y:S02]  /*6b340*/  ISETP.LT.AND P4, PT, R17, c[0x0][0x17c], !P0 ;  /* 0x00005f0011007a0c */ /* 0x000fe40004781270 */
[----:B------:R-:W-:Y:S01]  /*6b350*/  LEA.HI.X.SX32 R5, R0, R2, 0x2, P2 ;  /* 0x0000000200057211 */ /* 0x000fe200010f16ff */
[----:B------:R-:W2:Y:S01]  /*6b360*/  LDL.LU R17, [R1+0x834] ;  /* 0x0008340001117983 */ /* 0x000ea20000300800 */
[----:B------:R-:W-:-:S03]  /*6b370*/  IMAD R0, R29, 0x2, R6 ;  /* 0x000000021d007824 */ /* 0x000fc600078e0206 */
[----:B---3--:R1:W-:Y:S04]  /*6b380*/  @P5 STG.E [R8.64], R13 ;  /* 0x0000000d08005986 */ /* 0x0083e8000c10190c */
[----:B-1----:R-:W3:Y:S01]  /*6b390*/  LDL.LU R13, [R1+0x838] ;  /* 0x00083800010d7983 */ /* 0x002ee20000300800 */
[----:B------:R-:W-:Y:S02]  /*6b3a0*/  LEA R8, P6, R6, R3, 0x2 ;  /* 0x0000000306087211 */ /* 0x000fe400078c10ff */
[----:B------:R-:W-:Y:S02]  /*6b3b0*/  ISETP.LT.AND P2, PT, R24, c[0x0][0x17c], !P0 ;  /* 0x00005f0018007a0c */ /* 0x000fe40004741270 */
[----:B------:R-:W3:Y:S01]  /*6b3c0*/  LDL.LU R24, [R1+0x11c] ;  /* 0x00011c0001187983 */ /* 0x000ee20000300800 */
[----:B------:R-:W-:Y:S01]  /*6b3d0*/  LEA.HI.X.SX32 R9, R6, R2, 0x2, P6 ;  /* 0x0000000206097211 */ /* 0x000fe200030f16ff */
[----:B------:R-:W-:-:S02]  /*6b3e0*/  IMAD R6, R29, 0x2, R0 ;  /* 0x000000021d067824 */ /* 0x000fc400078e0200 */
[----:B----4-:R1:W-:Y:S01]  /*6b3f0*/  @P3 STG.E [R4.64], R16 ;  /* 0x0000001004003986 */ /* 0x0103e2000c10190c */
[----:B------:R-:W-:-:S03]  /*6b400*/  ISETP.LT.AND P5, PT, R21, c[0x0][0x17c], !P0 ;  /* 0x00005f0015007a0c */ /* 0x000fc600047a1270 */
[----:B-1----:R-:W4:Y:S01]  /*6b410*/  LDL.LU R16, [R1+0x9c] ;  /* 0x00009c0001107983 */ /* 0x002f220000300800 */
[----:B------:R-:W-:-:S03]  /*6b420*/  LEA R4, P3, R0, R3, 0x2 ;  /* 0x0000000300047211 */ /* 0x000fc600078610ff */
[----:B------:R-:W4:Y:S01]  /*6b430*/  LDL.LU R21, [R1+0x83c] ;  /* 0x00083c0001157983 */ /* 0x000f220000300800 */
[----:B------:R-:W-:-:S03]  /*6b440*/  LEA.HI.X.SX32 R5, R0, R2, 0x2, P3 ;  /* 0x0000000200057211 */ /* 0x000fc600018f16ff */
[----:B------:R1:W-:Y:S04]  /*6b450*/  @P4 STG.E [R8.64], R25 ;  /* 0x0000001908004986 */ /* 0x0003e8000c10190c */
[----:B-1----:R-:W4:Y:S01]  /*6b460*/  LDL.LU R25, [R1+0x840] ;  /* 0x0008400001197983 */ /* 0x002f220000300800 */
[----:B------:R-:W-:Y:S02]  /*6b470*/  ISETP.LT.AND P3, PT, R26, c[0x0][0x17c], !P0 ;  /* 0x00005f001a007a0c */ /* 0x000fe40004761270 */
[C---:B------:R-:W-:Y:S01]  /*6b480*/  LEA R8, P6, R6.reuse, R3, 0x2 ;  /* 0x0000000306087211 */ /* 0x040fe200078c10ff */
[----:B------:R-:W4:Y:S03]  /*6b490*/  LDL.LU R26, [R1+0xfc] ;  /* 0x0000fc00011a7983 */ /* 0x000f260000300800 */
[----:B------:R-:W-:-:S02]  /*6b4a0*/  LEA.HI.X.SX32 R9, R6, R2, 0x2, P6 ;  /* 0x0000000206097211 */ /* 0x000fc400030f16ff */
[----:B------:R-:W-:Y:S01]  /*6b4b0*/  ISETP.LT.AND P4, PT, R12, c[0x0][0x17c], !P0 ;  /* 0x00005f000c007a0c */ /* 0x000fe20004781270 */
[----:B--2---:R1:W-:Y:S04]  /*6b4c0*/  @P1 STG.E [R4.64], R20 ;  /* 0x0000001404001986 */ /* 0x0043e8000c10190c */
[----:B-1----:R-:W2:Y:S04]  /*6b4d0*/  LDL.LU R20, [R1+0xec] ;  /* 0x0000ec0001147983 */ /* 0x002ea80000300800 */
[----:B------:R1:W-:Y:S04]  /*6b4e0*/  @P5 STG.E [R8.64], R27 ;  /* 0x0000001b08005986 */ /* 0x0003e8000c10190c */
[----:B------:R-:W2:Y:S04]  /*6b4f0*/  LDL.LU R12, [R1+0x844] ;  /* 0x00084400010c7983 */ /* 0x000ea80000300800 */
[----:B-1----:R-:W2:Y:S01]  /*6b500*/  LDL.LU R27, [R1+0x848] ;  /* 0x00084800011b7983 */ /* 0x002ea20000300800 */
[----:B------:R-:W-:-:S04]  /*6b510*/  IMAD R0, R29, 0x2, R6 ;  /* 0x000000021d007824 */ /* 0x000fc800078e0206 */
[----:B------:R-:W-:Y:S01]  /*6b520*/  IMAD R6, R29, 0x2, R0 ;  /* 0x000000021d067824 */ /* 0x000fe200078e0200 */
[----:B------:R-:W-:-:S04]  /*6b530*/  LEA R4, P1, R0, R3, 0x2 ;  /* 0x0000000300047211 */ /* 0x000fc800078210ff */
[-C--:B------:R-:W-:Y:S01]  /*6b540*/  LEA.HI.X.SX32 R5, R0, R2.reuse, 0x2, P1 ;  /* 0x0000000200057211 */ /* 0x080fe200008f16ff */
[----:B------:R-:W-:Y:S01]  /*6b550*/  IMAD R0, R29, 0x2, R6 ;  /* 0x000000021d007824 */ /* 0x000fe200078e0206 */
[CC--:B------:R-:W-:Y:S02]  /*6b560*/  LEA R8, P6, R6.reuse, R3.reuse, 0x2 ;  /* 0x0000000306087211 */ /* 0x0c0fe400078c10ff */
[----:B------:R-:W-:Y:S02]  /*6b570*/  ISETP.LT.AND P5, PT, R17, c[0x0][0x17c], !P0 ;  /* 0x00005f0011007a0c */ /* 0x000fe400047a1270 */
[----:B------:R-:W-:Y:S01]  /*6b580*/  LEA.HI.X.SX32 R9, R6, R2, 0x2, P6 ;  /* 0x0000000206097211 */ /* 0x000fe200030f16ff */
[----:B------:R-:W2:Y:S01]  /*6b590*/  LDL.LU R17, [R1+0xdc] ;  /* 0x0000dc0001117983 */ /* 0x000ea20000300800 */
[----:B------:R-:W-:Y:S01]  /*6b5a0*/  IMAD R6, R29, 0x2, R0 ;  /* 0x000000021d067824 */ /* 0x000fe200078e0200 */
[----:B---3--:R-:W-:Y:S02]  /*6b5b0*/  ISETP.LT.AND P1, PT, R13, c[0x0][0x17c], !P0 ;  /* 0x00005f000d007a0c */ /* 0x008fe40004721270 */
[----:B------:R-:W3:Y:S04]  /*6b5c0*/  LDL.LU R13, [R1+0xcc] ;  /* 0x0000cc00010d7983 */ /* 0x000ee80000300800 */
[----:B------:R1:W-:Y:S02]  /*6b5d0*/  @P2 STG.E [R4.64], R24 ;  /* 0x0000001804002986 */ /* 0x0003e4000c10190c */
[----:B-1----:R-:W-:-:S02]  /*6b5e0*/  LEA R4, P2, R0, R3, 0x2 ;  /* 0x0000000300047211 */ /* 0x002fc400078410ff */
[----:B------:R-:W3:Y:S04]  /*6b5f0*/  LDL.LU R24, [R1+0x84c] ;  /* 0x00084c0001187983 */ /* 0x000ee80000300800 */
[----:B----4-:R1:W-:Y:S01]  /*6b600*/  @P4 STG.E [R8.64], R16 ;  /* 0x0000001008004986 */ /* 0x0103e2000c10190c */
[-C--:B------:R-:W-:Y:S02]  /*6b610*/  LEA.HI.X.SX32 R5, R0, R2.reuse, 0x2, P2 ;  /* 0x0000000200057211 */ /* 0x080fe400010f16ff */
[----:B------:R-:W-:Y:S02]  /*6b620*/  ISETP.LT.AND P4, PT, R21, c[0x0][0x17c], !P0 ;  /* 0x00005f0015007a0c */ /* 0x000fe40004781270 */
[C---:B-1----:R-:W-:Y:S01]  /*6b630*/  LEA R8, P6, R6.reuse, R3, 0x2 ;  /* 0x0000000306087211 */ /* 0x042fe200078c10ff */
[----:B------:R-:W4:Y:S03]  /*6b640*/  LDL.LU R16, [R1+0x850] ;  /* 0x0008500001107983 */ /* 0x000f260000300800 */
[----:B------:R-:W-:Y:S01]  /*6b650*/  LEA.HI.X.SX32 R9, R6, R2, 0x2, P6 ;  /* 0x0000000206097211 */ /* 0x000fe200030f16ff */
[----:B------:R-:W4:Y:S01]  /*6b660*/  LDL.LU R21, [R1+0xbc] ;  /* 0x0000bc0001157983 */ /* 0x000f220000300800 */
[----:B------:R-:W-:Y:S01]  /*6b670*/  IMAD R0, R29, 0x2, R6 ;  /* 0x000000021d007824 */ /* 0x000fe200078e0206 */
[----:B------:R-:W-:-:S02]  /*6b680*/  ISETP.LT.AND P2, PT, R25, c[0x0][0x17c], !P0 ;  /* 0x00005f0019007a0c */ /* 0x000fc40004741270 */
[----:B------:R-:W4:Y:S04]  /*6b690*/  LDL.LU R25, [R1+0xac] ;  /* 0x0000ac0001197983 */ /* 0x000f280000300800 */
[----:B------:R1:W-:Y:S04]  /*6b6a0*/  @P3 STG.E [R4.64], R26 ;  /* 0x0000001a04003986 */ /* 0x0003e8000c10190c */
[----:B-1----:R-:W4:Y:S01]  /*6b6b0*/  LDL.LU R26, [R1+0x854] ;  /* 0x00085400011a7983 */ /* 0x002f220000300800 */
[----:B------:R-:W-:-:S04]  /*6b6c0*/  LEA R4, P3, R0, R3, 0x2 ;  /* 0x0000000300047211 */ /* 0x000fc800078610ff */
[----:B------:R-:W-:Y:S01]  /*6b6d0*/  LEA.HI.X.SX32 R5, R0, R2, 0x2, P3 ;  /* 0x0000000200057211 */ /* 0x000fe200018f16ff */
[----:B--2---:R1:W-:Y:S04]  /*6b6e0*/  @P5 STG.E [R8.64], R20 ;  /* 0x0000001408005986 */ /* 0x0043e8000c10190c */
[----:B-1----:R-:W2:Y:S01]  /*6b6f0*/  LDL.LU R20, [R1+0x858] ;  /* 0x0008580001147983 */ /* 0x002ea20000300800 */
[----:B------:R-:W-:-:S03]  /*6b700*/  ISETP.LT.AND P3, PT, R27, c[0x0][0x17c], !P0 ;  /* 0x00005f001b007a0c */ /* 0x000fc60004761270 */
[----:B------:R-:W2:Y:S01]  /*6b710*/  LDL.LU R27, [R1+0x8c] ;  /* 0x00008c00011b7983 */ /* 0x000ea20000300800 */
[----:B------:R-:W-:-:S05]  /*6b720*/  IMAD R6, R29, 0x2, R0 ;  /* 0x000000021d067824 */ /* 0x000fca00078e0200 */
[----:B------:R-:W-:Y:S01]  /*6b730*/  LEA R8, P6, R6, R3, 0x2 ;  /* 0x0000000306087211 */ /* 0x000fe200078c10ff */
[----:B------:R-:W-:-:S03]  /*6b740*/  IMAD R0, R29, 0x2, R6 ;  /* 0x000000021d007824 */ /* 0x000fc600078e0206 */
[----:B------:R-:W-:Y:S01]  /*6b750*/  LEA.HI.X.SX32 R9, R6, R2, 0x2, P6 ;  /* 0x0000000206097211 */ /* 0x000fe200030f16ff */
[----:B------:R-:W-:Y:S01]  /*6b760*/  IMAD R6, R29, 0x2, R0 ;  /* 0x000000021d067824 */ /* 0x000fe200078e0200 */
[----:B------:R-:W-:Y:S01]  /*6b770*/  ISETP.LT.AND P5, PT, R12, c[0x0][0x17c], !P0 ;  /* 0x00005f000c007a0c */ /* 0x000fe200047a1270 */
[----:B------:R1:W-:Y:S04]  /*6b780*/  @P1 STG.E [R4.64], R17 ;  /* 0x0000001104001986 */ /* 0x0003e8000c10190c */
[----:B---3--:R3:W-:Y:S01]  /*6b790*/  @P4 STG.E [R8.64], R13 ;  /* 0x0000000d08004986 */ /* 0x0087e2000c10190c */
[----:B-1----:R-:W-:-:S03]  /*6b7a0*/  LEA R4, P1, R0, R3, 0x2 ;  /* 0x0000000300047211 */ /* 0x002fc600078210ff */
[----:B------:R-:W2:Y:S01]  /*6b7b0*/  LDL.LU R17, [R1+0x85c] ;  /* 0x00085c0001117983 */ /* 0x000ea20000300800 */
[-C--:B------:R-:W-:Y:S01]  /*6b7c0*/  LEA.HI.X.SX32 R5, R0, R2.reuse, 0x2, P1 ;  /* 0x0000000200057211 */ /* 0x080fe200008f16ff */
[----:B------:R-:W-:Y:S02]  /*6b7d0*/  IMAD R0, R29, 0x2, R6 ;  /* 0x000000021d007824 */ /* 0x000fe400078e0206 */
[----:B---3--:R-:W3:Y:S01]  /*6b7e0*/  LDL.LU R13, [R1+0x860] ;  /* 0x00086000010d7983 */ /* 0x008ee20000300800 */
[----:B------:R-:W-:Y:S02]  /*6b7f0*/  LEA R8, P6, R6, R3, 0x2 ;  /* 0x0000000306087211 */ /* 0x000fe400078c10ff */
[----:B------:R-:W-:Y:S02]  /*6b800*/  ISETP.LT.AND P4, PT, R24, c[0x0][0x17c], !P0 ;  /* 0x00005f0018007a0c */ /* 0x000fe40004781270 */
[----:B------:R-:W3:Y:S01]  /*6b810*/  LDL.LU R24, [R1+0x6c] ;  /* 0x00006c0001187983 */ /* 0x000ee20000300800 */
[----:B------:R-:W-:-:S02]  /*6b820*/  LEA.HI.X.SX32 R9, R6, R2, 0x2, P6 ;  /* 0x0000000206097211 */ /* 0x000fc400030f16ff */
[----:B----4-:R-:W-:Y:S02]  /*6b830*/  ISETP.LT.AND P1, PT, R16, c[0x0][0x17c], !P0 ;  /* 0x00005f0010007a0c */ /* 0x010fe40004721270 */
[----:B------:R-:W4:Y:S04]  /*6b840*/  LDL.LU R16, [R1+0x3c] ;  /* 0x00003c0001107983 */ /* 0x000f280000300800 */
[----:B------:R1:W-:Y:S04]  /*6b850*/  @P2 STG.E [R4.64], R21 ;  /* 0x0000001504002986 */ /* 0x0003e8000c10190c */
[----:B------:R1:W-:Y:S02]  /*6b860*/  @P5 STG.E [R8.64], R25 ;  /* 0x0000001908005986 */ /* 0x0003e4000c10190c */
[----:B-1----:R-:W-:-:S04]  /*6b870*/  LEA R4, P2, R0, R3, 0x2 ;  /* 0x0000000300047211 */ /* 0x002fc800078410ff */
[----:B------:R-:W-:Y:S01]  /*6b880*/  LEA.HI.X.SX32 R5, R0, R2, 0x2, P2 ;  /* 0x0000000200057211 */ /* 0x000fe200010f16ff */
[----:B------:R-:W4:Y:S01]  /*6b890*/  LDL.LU R25, [R1+0x864] ;  /* 0x0008640001197983 */ /* 0x000f220000300800 */
[----:B------:R-:W-:Y:S02]  /*6b8a0*/  ISETP.LT.AND P2, PT, R26, c[0x0][0x17c], !P0 ;  /* 0x00005f001a007a0c */ /* 0x000fe40004741270 */
[----:B--2---:R-:W-:Y:S02]  /*6b8b0*/  ISETP.LT.AND P5, PT, R20, c[0x0][0x17c], !P0 ;  /* 0x00005f0014007a0c */ /* 0x004fe400047a1270 */
[----:B------:R-:W2:Y:S04]  /*6b8c0*/  LDL.LU R20, [R1+0x868] ;  /* 0x0008680001147983 */ /* 0x000ea80000300800 */
[----:B------:R-:W2:Y:S04]  /*6b8d0*/  LDL.LU R26, [R1+0x7b0] ;  /* 0x0007b000011a7983 */ /* 0x000ea80000300800 */
[----:B------:R1:W-:Y:S04]  /*6b8e0*/  @P3 STG.E [R4.64], R27 ;  /* 0x0000001b04003986 */ /* 0x0003e8000c10190c */
[----:B-1----:R-:W2:Y:S01]  /*6b8f0*/  LDL.LU R27, [R1+0x2c] ;  /* 0x00002c00011b7983 */ /* 0x002ea20000300800 */
[----:B------:R-:W-:-:S04]  /*6b900*/  IMAD R6, R29, 0x2, R0 ;  /* 0x000000021d067824 */ /* 0x000fc800078e0200 */
[----:B------:R-:W-:Y:S01]  /*6b910*/  IMAD R10, R29, 0x2, R6 ;  /* 0x000000021d0a7824 */ /* 0x000fe200078e0206 */
[----:B------:R-:W-:-:S03]  /*6b920*/  LEA R8, P6, R6, R3, 0x2 ;  /* 0x0000000306087211 */ /* 0x000fc600078c10ff */
[----:B------:R-:W-:Y:S01]  /*6b930*/  IMAD R12, R29, 0x2, R10 ;  /* 0x000000021d0c7824 */ /* 0x000fe200078e020a */
[----:B------:R-:W-:-:S03]  /*6b940*/  LEA.HI.X.SX32 R9, R6, R2, 0x2, P6 ;  /* 0x0000000206097211 */ /* 0x000fc600030f16ff */
[C---:B------:R-:W-:Y:S01]  /*6b950*/  IMAD R0, R29.reuse, 0x2, R12 ;  /* 0x000000021d007824 */ /* 0x040fe200078e020c */
[CC--:B------:R-:W-:Y:S01]  /*6b960*/  LEA R4, P3, R10.reuse, R3.reuse, 0x2 ;  /* 0x000000030a047211 */ /* 0x0c0fe200078610ff */
[----:B------:R1:W-:Y:S03]  /*6b970*/  @P4 STG.E [R8.64], R7 ;  /* 0x0000000708004986 */ /* 0x0003e6000c10190c */
[----:B------:R-:W-:Y:S02]  /*6b980*/  LEA.HI.X.SX32 R5, R10, R2, 0x2, P3 ;  /* 0x000000020a057211 */ /* 0x000fe400018f16ff */
[----:B------:R-:W-:Y:S01]  /*6b990*/  LEA R6, P6, R12, R3, 0x2 ;  /* 0x000000030c067211 */ /* 0x000fe200078c10ff */
[----:B-1----:R-:W-:-:S04]  /*6b9a0*/  IMAD R9, R29, 0x2, R0 ;  /* 0x000000021d097824 */ /* 0x002fc800078e0200 */
[----:B------:R-:W-:Y:S01]  /*6b9b0*/  IMAD R10, R29, 0x2, R9 ;  /* 0x000000021d0a7824 */ /* 0x000fe200078e0209 */
[----:B------:R-:W-:-:S03]  /*6b9c0*/  LEA.HI.X.SX32 R7, R12, R2, 0x2, P6 ;  /* 0x000000020c077211 */ /* 0x000fc600030f16ff */
[C---:B------:R-:W-:Y:S01]  /*6b9d0*/  IMAD R14, R29.reuse, 0x2, R10 ;  /* 0x000000021d0e7824 */ /* 0x040fe200078e020a */
[----:B---3--:R1:W-:Y:S03]  /*6b9e0*/  @P1 STG.E [R4.64], R24 ;  /* 0x0000001804001986 */ /* 0x0083e6000c10190c */
[----:B------:R-:W-:Y:S01]  /*6b9f0*/  IMAD R18, R29, 0x2, R14 ;  /* 0x000000021d127824 */ /* 0x000fe200078e020e */
[----:B------:R-:W-:-:S03]  /*6ba00*/  ISETP.LT.AND P4, PT, R17, c[0x0][0x17c], !P0 ;  /* 0x00005f0011007a0c */ /* 0x000fc60004781270 */
[----:B------:R-:W-:Y:S01]  /*6ba10*/  IMAD R29, R29, 0x2, R18 ;  /* 0x000000021d1d7824 */ /* 0x000fe200078e0212 */
[----:B----4-:R3:W-:Y:S01]  /*6ba20*/  @P2 STG.E [R6.64], R16 ;  /* 0x0000001006002986 */ /* 0x0107e2000c10190c */
[CC--:B-1----:R-:W-:Y:S02]  /*6ba30*/  LEA R4, P1, R0.reuse, R3.reuse, 0x2 ;  /* 0x0000000300047211 */ /* 0x0c2fe400078210ff */
[-C--:B------:R-:W-:Y:S02]  /*6ba40*/  LEA R8, P2, R9, R3.reuse, 0x2 ;  /* 0x0000000309087211 */ /* 0x080fe400078410ff */
[----:B------:R-:W-:Y:S02]  /*6ba50*/  LEA.HI.X.SX32 R5, R0, R2, 0x2, P1 ;  /* 0x0000000200057211 */ /* 0x000fe400008f16ff */
[-C--:B---3--:R-:W-:Y:S02]  /*6ba60*/  LEA R6, P6, R10, R3.reuse, 0x2 ;  /* 0x000000030a067211 */ /* 0x088fe400078c10ff */
[----:B------:R-:W-:-:S02]  /*6ba70*/  LEA R16, P1, R14, R3, 0x2 ;  /* 0x000000030e107211 */ /* 0x000fc400078210ff */
[----:B------:R-:W-:Y:S02]  /*6ba80*/  ISETP.LT.AND P3, PT, R13, c[0x0][0x17c], !P0 ;  /* 0x00005f000d007a0c */ /* 0x000fe40004761270 */
[-C--:B------:R-:W-:Y:S02]  /*6ba90*/  LEA.HI.X.SX32 R9, R9, R2.reuse, 0x2, P2 ;  /* 0x0000000209097211 */ /* 0x080fe400010f16ff */
[-C--:B------:R-:W-:Y:S02]  /*6baa0*/  LEA.HI.X.SX32 R7, R10, R2.reuse, 0x2, P6 ;  /* 0x000000020a077211 */ /* 0x080fe400030f16ff */
[----:B------:R-:W-:Y:S02]  /*6bab0*/  LEA R12, P6, R29, R3, 0x2 ;  /* 0x000000031d0c7211 */ /* 0x000fe400078c10ff */
[----:B------:R-:W-:Y:S02]  /*6bac0*/  ISETP.LT.AND P2, PT, R25, c[0x0][0x17c], !P0 ;  /* 0x00005f0019007a0c */ /* 0x000fe40004741270 */
[----:B------:R-:W-:-:S02]  /*6bad0*/  LEA.HI.X.SX32 R17, R14, R2, 0x2, P1 ;  /* 0x000000020e117211 */ /* 0x000fc400008f16ff */
[----:B------:R-:W-:Y:S02]  /*6bae0*/  LEA.HI.X.SX32 R13, R29, R2, 0x2, P6 ;  /* 0x000000021d0d7211 */ /* 0x000fe400030f16ff */
[----:B--2---:R-:W-:Y:S02]  /*6baf0*/  ISETP.LT.AND P1, PT, R20, c[0x0][0x17c], !P0 ;  /* 0x00005f0014007a0c */ /* 0x004fe40004721270 */
[----:B------:R-:W-:Y:S02]  /*6bb00*/  ISETP.LT.AND P0, PT, R26, c[0x0][0x17c], !P0 ;  /* 0x00005f001a007a0c */ /* 0x000fe40004701270 */
[----:B------:R-:W-:-:S04]  /*6bb10*/  LEA R20, P6, R18, R3, 0x2 ;  /* 0x0000000312147211 */ /* 0x000fc800078c10ff */
[----:B------:R-:W-:Y:S01]  /*6bb20*/  LEA.HI.X.SX32 R21, R18, R2, 0x2, P6 ;  /* 0x0000000212157211 */ /* 0x000fe200030f16ff */
[----:B------:R1:W-:Y:S04]  /*6bb30*/  @P5 STG.E [R4.64], R27 ;  /* 0x0000001b04005986 */ /* 0x0003e8000c10190c */
[----:B------:R1:W-:Y:S04]  /*6bb40*/  @P4 STG.E [R8.64], R11 ;  /* 0x0000000b08004986 */ /* 0x0003e8000c10190c */
[----:B------:R1:W-:Y:S04]  /*6bb50*/  @P3 STG.E [R6.64], R28 ;  /* 0x0000001c06003986 */ /* 0x0003e8000c10190c */
[----:B------:R1:W-:Y:S04]  /*6bb60*/  @P2 STG.E [R16.64], R15 ;  /* 0x0000000f10002986 */ /* 0x0003e8000c10190c */
[----:B------:R1:W-:Y:S01]  /*6bb70*/  @P1 STG.E [R20.64], R19 ;  /* 0x0000001314001986 */ /* 0x0003e2000c10190c */
[----:B------:R-:W-:Y:S05]  /*6bb80*/  @!P0 EXIT ;  /* 0x000000000000894d */ /* 0x000fea0003800000 */
[----:B------:R-:W-:Y:S01]  /*6bb90*/  STG.E [R12.64], R23 ;  /* 0x000000170c007986 */ /* 0x000fe2000c10190c */
[----:B------:R-:W-:Y:S05]  /*6bba0*/  EXIT ;  /* 0x000000000000794d */ /* 0x000fea0003800000 */
.L_x_2:
[----:B------:R-:W-:-:S00]  /*6bbb0*/  BRA `(.L_x_2) ;  /* 0xfffffff000007947 */ /* 0x000fc0000383ffff */
[----:B------:R-:W-:-:S00]  /*6bbc0*/  NOP ;  /* 0x0000000000007918 */ /* 0x000fc00000000000 */
        /* <DEDUP_REMOVED lines=11> */
.L_x_3:


//--------------------- .nv.shared.matmul_kernel  --------------------------
	.section	.nv.shared.matmul_kernel,"aw",@nobits
	.sectionflags	@""
	.align	16
